//
// Generated by NVIDIA NVVM Compiler
//
// Compiler Build ID: CL-36424714
// Cuda compilation tools, release 13.0, V13.0.88
// Based on NVVM 20.0.0
//

.version 9.0
.target sm_100
.address_size 64

	// .globl	_Z23encoder_forward_kernel2PfPiS_S_iii
.extern .func __assertfail
(
	.param .b64 __assertfail_param_0,
	.param .b64 __assertfail_param_1,
	.param .b32 __assertfail_param_2,
	.param .b64 __assertfail_param_3,
	.param .b64 __assertfail_param_4
)
;
.global .align 1 .b8 __unnamed_1[70] = {118, 111, 105, 100, 32, 115, 111, 102, 116, 109, 97, 120, 95, 102, 111, 114, 119, 97, 114, 100, 95, 107, 101, 114, 110, 101, 108, 53, 40, 102, 108, 111, 97, 116, 32, 42, 44, 32, 102, 108, 111, 97, 116, 44, 32, 99, 111, 110, 115, 116, 32, 102, 108, 111, 97, 116, 32, 42, 44, 32, 105, 110, 116, 44, 32, 105, 110, 116, 41};
.global .align 1 .b8 _ZN34_INTERNAL_e8c31e9a_4_k_cu_5c650d564cuda3std3__436_GLOBAL__N__e8c31e9a_4_k_cu_5c650d566ignoreE[1];
.global .align 1 .b8 _ZN34_INTERNAL_e8c31e9a_4_k_cu_5c650d564cuda3std3__45__cpo5beginE[1];
.global .align 1 .b8 _ZN34_INTERNAL_e8c31e9a_4_k_cu_5c650d564cuda3std3__45__cpo3endE[1];
.global .align 1 .b8 _ZN34_INTERNAL_e8c31e9a_4_k_cu_5c650d564cuda3std3__45__cpo6cbeginE[1];
.global .align 1 .b8 _ZN34_INTERNAL_e8c31e9a_4_k_cu_5c650d564cuda3std3__45__cpo4cendE[1];
.global .align 1 .b8 _ZN34_INTERNAL_e8c31e9a_4_k_cu_5c650d564cuda3std3__419piecewise_constructE[1];
.global .align 1 .b8 _ZN34_INTERNAL_e8c31e9a_4_k_cu_5c650d564cuda3std3__48in_placeE[1];
.global .align 1 .b8 _ZN34_INTERNAL_e8c31e9a_4_k_cu_5c650d564cuda3std6ranges3__45__cpo4swapE[1];
.global .align 1 .b8 _ZN34_INTERNAL_e8c31e9a_4_k_cu_5c650d564cuda3std6ranges3__45__cpo9iter_moveE[1];
.global .align 1 .b8 _ZN34_INTERNAL_e8c31e9a_4_k_cu_5c650d564cuda3std6ranges3__45__cpo7advanceE[1];
.global .align 1 .b8 $str[11] = {84, 32, 37, 32, 52, 32, 61, 61, 32, 48};
.global .align 1 .b8 $str$1[27] = {47, 116, 109, 112, 47, 115, 97, 115, 115, 95, 99, 117, 95, 119, 112, 111, 53, 56, 104, 109, 98, 47, 107, 46, 99, 117};
.extern .shared .align 16 .b8 shared[];

.visible .entry _Z23encoder_forward_kernel2PfPiS_S_iii(
	.param .u64 .ptr .align 1 _Z23encoder_forward_kernel2PfPiS_S_iii_param_0,
	.param .u64 .ptr .align 1 _Z23encoder_forward_kernel2PfPiS_S_iii_param_1,
	.param .u64 .ptr .align 1 _Z23encoder_forward_kernel2PfPiS_S_iii_param_2,
	.param .u64 .ptr .align 1 _Z23encoder_forward_kernel2PfPiS_S_iii_param_3,
	.param .u32 _Z23encoder_forward_kernel2PfPiS_S_iii_param_4,
	.param .u32 _Z23encoder_forward_kernel2PfPiS_S_iii_param_5,
	.param .u32 _Z23encoder_forward_kernel2PfPiS_S_iii_param_6
)
{
	.reg .pred 	%p<2>;
	.reg .b32 	%r<19>;
	.reg .b32 	%f<4>;
	.reg .b64 	%rd<24>;

	ld.param.u64 	%rd1, [_Z23encoder_forward_kernel2PfPiS_S_iii_param_0];
	ld.param.u64 	%rd2, [_Z23encoder_forward_kernel2PfPiS_S_iii_param_1];
	ld.param.u64 	%rd3, [_Z23encoder_forward_kernel2PfPiS_S_iii_param_2];
	ld.param.u64 	%rd4, [_Z23encoder_forward_kernel2PfPiS_S_iii_param_3];
	ld.param.u32 	%r4, [_Z23encoder_forward_kernel2PfPiS_S_iii_param_4];
	ld.param.u32 	%r2, [_Z23encoder_forward_kernel2PfPiS_S_iii_param_5];
	ld.param.u32 	%r3, [_Z23encoder_forward_kernel2PfPiS_S_iii_param_6];
	mov.u32 	%r5, %ctaid.x;
	mov.u32 	%r6, %ntid.x;
	mov.u32 	%r7, %tid.x;
	mad.lo.s32 	%r1, %r5, %r6, %r7;
	mul.lo.s32 	%r8, %r2, %r4;
	mul.lo.s32 	%r9, %r8, %r3;
	setp.ge.s32 	%p1, %r1, %r9;
	@%p1 bra 	$L__BB0_2;
	cvta.to.global.u64 	%rd5, %rd2;
	cvta.to.global.u64 	%rd6, %rd3;
	cvta.to.global.u64 	%rd7, %rd4;
	cvta.to.global.u64 	%rd8, %rd1;
	div.s32 	%r10, %r1, %r3;
	rem.s32 	%r11, %r10, %r2;
	mul.lo.s32 	%r12, %r10, %r3;
	sub.s32 	%r13, %r1, %r12;
	sub.s32 	%r14, %r10, %r11;
	mul.wide.s32 	%rd9, %r10, 4;
	add.s64 	%rd10, %rd5, %rd9;
	ld.global.u32 	%r15, [%rd10];
	mul.lo.s32 	%r16, %r14, %r3;
	cvt.s64.s32 	%rd11, %r16;
	mul.lo.s32 	%r17, %r11, %r3;
	cvt.s64.s32 	%rd12, %r17;
	cvt.s64.s32 	%rd13, %r13;
	add.s64 	%rd14, %rd13, %rd12;
	add.s64 	%rd15, %rd14, %rd11;
	shl.b64 	%rd16, %rd15, 2;
	add.s64 	%rd17, %rd8, %rd16;
	mul.lo.s32 	%r18, %r15, %r3;
	cvt.s64.s32 	%rd18, %r18;
	add.s64 	%rd19, %rd18, %rd13;
	shl.b64 	%rd20, %rd19, 2;
	add.s64 	%rd21, %rd6, %rd20;
	shl.b64 	%rd22, %rd14, 2;
	add.s64 	%rd23, %rd7, %rd22;
	ld.global.f32 	%f1, [%rd21];
	ld.global.f32 	%f2, [%rd23];
	add.f32 	%f3, %f1, %f2;
	st.global.f32 	[%rd17], %f3;
$L__BB0_2:
	ret;

}
	// .globl	_Z23encoder_backward_kernelPfS_PKfPKiiii
.visible .entry _Z23encoder_backward_kernelPfS_PKfPKiiii(
	.param .u64 .ptr .align 1 _Z23encoder_backward_kernelPfS_PKfPKiiii_param_0,
	.param .u64 .ptr .align 1 _Z23encoder_backward_kernelPfS_PKfPKiiii_param_1,
	.param .u64 .ptr .align 1 _Z23encoder_backward_kernelPfS_PKfPKiiii_param_2,
	.param .u64 .ptr .align 1 _Z23encoder_backward_kernelPfS_PKfPKiiii_param_3,
	.param .u32 _Z23encoder_backward_kernelPfS_PKfPKiiii_param_4,
	.param .u32 _Z23encoder_backward_kernelPfS_PKfPKiiii_param_5,
	.param .u32 _Z23encoder_backward_kernelPfS_PKfPKiiii_param_6
)
{
	.reg .pred 	%p<2>;
	.reg .b32 	%r<19>;
	.reg .b32 	%f<5>;
	.reg .b64 	%rd<24>;

	ld.param.u64 	%rd1, [_Z23encoder_backward_kernelPfS_PKfPKiiii_param_0];
	ld.param.u64 	%rd2, [_Z23encoder_backward_kernelPfS_PKfPKiiii_param_1];
	ld.param.u64 	%rd3, [_Z23encoder_backward_kernelPfS_PKfPKiiii_param_2];
	ld.param.u64 	%rd4, [_Z23encoder_backward_kernelPfS_PKfPKiiii_param_3];
	ld.param.u32 	%r4, [_Z23encoder_backward_kernelPfS_PKfPKiiii_param_4];
	ld.param.u32 	%r2, [_Z23encoder_backward_kernelPfS_PKfPKiiii_param_5];
	ld.param.u32 	%r3, [_Z23encoder_backward_kernelPfS_PKfPKiiii_param_6];
	mov.u32 	%r5, %ctaid.x;
	mov.u32 	%r6, %ntid.x;
	mov.u32 	%r7, %tid.x;
	mad.lo.s32 	%r1, %r5, %r6, %r7;
	mul.lo.s32 	%r8, %r2, %r4;
	mul.lo.s32 	%r9, %r8, %r3;
	setp.ge.s32 	%p1, %r1, %r9;
	@%p1 bra 	$L__BB1_2;
	cvta.to.global.u64 	%rd5, %rd4;
	cvta.to.global.u64 	%rd6, %rd3;
	cvta.to.global.u64 	%rd7, %rd1;
	cvta.to.global.u64 	%rd8, %rd2;
	div.s32 	%r10, %r1, %r3;
	rem.s32 	%r11, %r10, %r2;
	mul.lo.s32 	%r12, %r10, %r3;
	sub.s32 	%r13, %r1, %r12;
	sub.s32 	%r14, %r10, %r11;
	mul.wide.s32 	%rd9, %r10, 4;
	add.s64 	%rd10, %rd5, %rd9;
	ld.global.u32 	%r15, [%rd10];
	mul.lo.s32 	%r16, %r14, %r3;
	cvt.s64.s32 	%rd11, %r16;
	mul.lo.s32 	%r17, %r11, %r3;
	cvt.s64.s32 	%rd12, %r17;
	cvt.s64.s32 	%rd13, %r13;
	add.s64 	%rd14, %rd13, %rd12;
	add.s64 	%rd15, %rd14, %rd11;
	shl.b64 	%rd16, %rd15, 2;
	add.s64 	%rd17, %rd6, %rd16;
	mul.lo.s32 	%r18, %r15, %r3;
	cvt.s64.s32 	%rd18, %r18;
	add.s64 	%rd19, %rd18, %rd13;
	shl.b64 	%rd20, %rd19, 2;
	add.s64 	%rd21, %rd7, %rd20;
	shl.b64 	%rd22, %rd14, 2;
	add.s64 	%rd23, %rd8, %rd22;
	ld.global.f32 	%f1, [%rd17];
	atom.global.add.f32 	%f2, [%rd21], %f1;
	ld.global.f32 	%f3, [%rd17];
	atom.global.add.f32 	%f4, [%rd23], %f3;
$L__BB1_2:
	ret;

}
	// .globl	_Z25layernorm_forward_kernel3PfS_S_PKfS1_S1_ii
.visible .entry _Z25layernorm_forward_kernel3PfS_S_PKfS1_S1_ii(
	.param .u64 .ptr .align 1 _Z25layernorm_forward_kernel3PfS_S_PKfS1_S1_ii_param_0,
	.param .u64 .ptr .align 1 _Z25layernorm_forward_kernel3PfS_S_PKfS1_S1_ii_param_1,
	.param .u64 .ptr .align 1 _Z25layernorm_forward_kernel3PfS_S_PKfS1_S1_ii_param_2,
	.param .u64 .ptr .align 1 _Z25layernorm_forward_kernel3PfS_S_PKfS1_S1_ii_param_3,
	.param .u64 .ptr .align 1 _Z25layernorm_forward_kernel3PfS_S_PKfS1_S1_ii_param_4,
	.param .u64 .ptr .align 1 _Z25layernorm_forward_kernel3PfS_S_PKfS1_S1_ii_param_5,
	.param .u32 _Z25layernorm_forward_kernel3PfS_S_PKfS1_S1_ii_param_6,
	.param .u32 _Z25layernorm_forward_kernel3PfS_S_PKfS1_S1_ii_param_7
)
{
	.reg .pred 	%p<44>;
	.reg .b32 	%r<127>;
	.reg .b32 	%f<311>;
	.reg .b64 	%rd<106>;

	ld.param.u64 	%rd17, [_Z25layernorm_forward_kernel3PfS_S_PKfS1_S1_ii_param_0];
	ld.param.u64 	%rd18, [_Z25layernorm_forward_kernel3PfS_S_PKfS1_S1_ii_param_1];
	ld.param.u64 	%rd19, [_Z25layernorm_forward_kernel3PfS_S_PKfS1_S1_ii_param_2];
	ld.param.u64 	%rd20, [_Z25layernorm_forward_kernel3PfS_S_PKfS1_S1_ii_param_3];
	ld.param.u64 	%rd21, [_Z25layernorm_forward_kernel3PfS_S_PKfS1_S1_ii_param_4];
	ld.param.u64 	%rd22, [_Z25layernorm_forward_kernel3PfS_S_PKfS1_S1_ii_param_5];
	ld.param.u32 	%r56, [_Z25layernorm_forward_kernel3PfS_S_PKfS1_S1_ii_param_6];
	ld.param.u32 	%r55, [_Z25layernorm_forward_kernel3PfS_S_PKfS1_S1_ii_param_7];
	cvta.to.global.u64 	%rd1, %rd22;
	cvta.to.global.u64 	%rd2, %rd21;
	mov.u32 	%r57, %tid.x;
	mov.u32 	%r58, %tid.y;
	mov.u32 	%r59, %tid.z;
	mov.u32 	%r60, %ntid.x;
	mov.u32 	%r61, %ntid.y;
	mad.lo.s32 	%r62, %r59, %r61, %r58;
	mad.lo.s32 	%r1, %r62, %r60, %r57;
	mul.lo.s32 	%r63, %r60, %r61;
	mov.u32 	%r64, %ntid.z;
	mad.lo.s32 	%r65, %r63, %r64, 31;
	shr.u32 	%r66, %r65, 5;
	and.b32  	%r67, %r66, 65535;
	mov.u32 	%r68, %ctaid.x;
	shr.u32 	%r69, %r1, 5;
	and.b32  	%r70, %r69, 65535;
	mad.lo.s32 	%r2, %r67, %r68, %r70;
	setp.ge.s32 	%p1, %r2, %r56;
	@%p1 bra 	$L__BB2_43;
	cvta.to.global.u64 	%rd3, %rd20;
	mul.lo.s32 	%r71, %r55, %r2;
	cvt.s64.s32 	%rd4, %r71;
	mul.wide.s32 	%rd23, %r71, 4;
	add.s64 	%rd5, %rd3, %rd23;
	and.b32  	%r124, %r1, 31;
	setp.ge.s32 	%p2, %r124, %r55;
	mov.f32 	%f301, 0f00000000;
	@%p2 bra 	$L__BB2_14;
	not.b32 	%r72, %r124;
	add.s32 	%r73, %r55, %r72;
	shr.u32 	%r74, %r73, 5;
	add.s32 	%r4, %r74, 1;
	and.b32  	%r5, %r4, 15;
	setp.lt.u32 	%p3, %r73, 480;
	mov.f32 	%f301, 0f00000000;
	mov.u32 	%r114, %r124;
	@%p3 bra 	$L__BB2_5;
	and.b32  	%r75, %r4, 268435440;
	neg.s32 	%r113, %r75;
	shl.b64 	%rd24, %rd4, 2;
	and.b32  	%r76, %r1, 31;
	mul.wide.u32 	%rd25, %r76, 4;
	add.s64 	%rd26, %rd24, %rd25;
	add.s64 	%rd27, %rd26, %rd3;
	add.s64 	%rd103, %rd27, 1024;
	mov.f32 	%f301, 0f00000000;
	mov.u32 	%r114, %r124;
$L__BB2_4:
	.pragma "nounroll";
	ld.global.f32 	%f34, [%rd103+-1024];
	add.f32 	%f35, %f301, %f34;
	ld.global.f32 	%f36, [%rd103+-896];
	add.f32 	%f37, %f35, %f36;
	ld.global.f32 	%f38, [%rd103+-768];
	add.f32 	%f39, %f37, %f38;
	ld.global.f32 	%f40, [%rd103+-640];
	add.f32 	%f41, %f39, %f40;
	ld.global.f32 	%f42, [%rd103+-512];
	add.f32 	%f43, %f41, %f42;
	ld.global.f32 	%f44, [%rd103+-384];
	add.f32 	%f45, %f43, %f44;
	ld.global.f32 	%f46, [%rd103+-256];
	add.f32 	%f47, %f45, %f46;
	ld.global.f32 	%f48, [%rd103+-128];
	add.f32 	%f49, %f47, %f48;
	ld.global.f32 	%f50, [%rd103];
	add.f32 	%f51, %f49, %f50;
	ld.global.f32 	%f52, [%rd103+128];
	add.f32 	%f53, %f51, %f52;
	ld.global.f32 	%f54, [%rd103+256];
	add.f32 	%f55, %f53, %f54;
	ld.global.f32 	%f56, [%rd103+384];
	add.f32 	%f57, %f55, %f56;
	ld.global.f32 	%f58, [%rd103+512];
	add.f32 	%f59, %f57, %f58;
	ld.global.f32 	%f60, [%rd103+640];
	add.f32 	%f61, %f59, %f60;
	ld.global.f32 	%f62, [%rd103+768];
	add.f32 	%f63, %f61, %f62;
	ld.global.f32 	%f64, [%rd103+896];
	add.f32 	%f301, %f63, %f64;
	add.s32 	%r114, %r114, 512;
	add.s32 	%r113, %r113, 16;
	add.s64 	%rd103, %rd103, 2048;
	setp.eq.s32 	%p4, %r113, 0;
	@%p4 bra 	$L__BB2_5;
	bra.uni 	$L__BB2_4;
$L__BB2_5:
	setp.eq.s32 	%p5, %r5, 0;
	@%p5 bra 	$L__BB2_14;
	and.b32  	%r8, %r4, 7;
	setp.lt.u32 	%p6, %r5, 8;
	@%p6 bra 	$L__BB2_8;
	mul.wide.s32 	%rd28, %r114, 4;
	add.s64 	%rd29, %rd5, %rd28;
	ld.global.f32 	%f66, [%rd29];
	add.f32 	%f67, %f301, %f66;
	ld.global.f32 	%f68, [%rd29+128];
	add.f32 	%f69, %f67, %f68;
	ld.global.f32 	%f70, [%rd29+256];
	add.f32 	%f71, %f69, %f70;
	ld.global.f32 	%f72, [%rd29+384];
	add.f32 	%f73, %f71, %f72;
	ld.global.f32 	%f74, [%rd29+512];
	add.f32 	%f75, %f73, %f74;
	ld.global.f32 	%f76, [%rd29+640];
	add.f32 	%f77, %f75, %f76;
	ld.global.f32 	%f78, [%rd29+768];
	add.f32 	%f79, %f77, %f78;
	ld.global.f32 	%f80, [%rd29+896];
	add.f32 	%f301, %f79, %f80;
	add.s32 	%r114, %r114, 256;
$L__BB2_8:
	setp.eq.s32 	%p7, %r8, 0;
	@%p7 bra 	$L__BB2_14;
	and.b32  	%r11, %r4, 3;
	setp.lt.u32 	%p8, %r8, 4;
	@%p8 bra 	$L__BB2_11;
	mul.wide.s32 	%rd30, %r114, 4;
	add.s64 	%rd31, %rd5, %rd30;
	ld.global.f32 	%f82, [%rd31];
	add.f32 	%f83, %f301, %f82;
	ld.global.f32 	%f84, [%rd31+128];
	add.f32 	%f85, %f83, %f84;
	ld.global.f32 	%f86, [%rd31+256];
	add.f32 	%f87, %f85, %f86;
	ld.global.f32 	%f88, [%rd31+384];
	add.f32 	%f301, %f87, %f88;
	add.s32 	%r114, %r114, 128;
$L__BB2_11:
	setp.eq.s32 	%p9, %r11, 0;
	@%p9 bra 	$L__BB2_14;
	shl.b64 	%rd32, %rd4, 2;
	add.s64 	%rd7, %rd3, %rd32;
	neg.s32 	%r111, %r11;
$L__BB2_13:
	.pragma "nounroll";
	mul.wide.s32 	%rd33, %r114, 4;
	add.s64 	%rd34, %rd7, %rd33;
	ld.global.f32 	%f89, [%rd34];
	add.f32 	%f301, %f301, %f89;
	add.s32 	%r114, %r114, 32;
	add.s32 	%r111, %r111, 1;
	setp.eq.s32 	%p10, %r111, 0;
	@%p10 bra 	$L__BB2_14;
	bra.uni 	$L__BB2_13;
$L__BB2_14:
	mov.b32 	%r77, %f301;
	shfl.sync.bfly.b32	%r78|%p11, %r77, 16, 31, -1;
	mov.b32 	%f90, %r78;
	add.f32 	%f91, %f301, %f90;
	mov.b32 	%r79, %f91;
	shfl.sync.bfly.b32	%r80|%p12, %r79, 8, 31, -1;
	mov.b32 	%f92, %r80;
	add.f32 	%f93, %f91, %f92;
	mov.b32 	%r81, %f93;
	shfl.sync.bfly.b32	%r82|%p13, %r81, 4, 31, -1;
	mov.b32 	%f94, %r82;
	add.f32 	%f95, %f93, %f94;
	mov.b32 	%r83, %f95;
	shfl.sync.bfly.b32	%r84|%p14, %r83, 2, 31, -1;
	mov.b32 	%f96, %r84;
	add.f32 	%f97, %f95, %f96;
	mov.b32 	%r85, %f97;
	shfl.sync.bfly.b32	%r86|%p15, %r85, 1, 31, -1;
	mov.b32 	%f98, %r86;
	add.f32 	%f99, %f97, %f98;
	cvt.rn.f32.s32 	%f14, %r55;
	div.rn.f32 	%f15, %f99, %f14;
	setp.ne.s32 	%p16, %r124, 0;
	setp.eq.s64 	%p17, %rd18, 0;
	or.pred  	%p18, %p17, %p16;
	@%p18 bra 	$L__BB2_16;
	mul.wide.s32 	%rd36, %r2, 4;
	add.s64 	%rd35, %rd18, %rd36;
	// begin inline asm
	st.global.cs.f32 [%rd35], %f15;
	// end inline asm
$L__BB2_16:
	setp.ge.s32 	%p19, %r124, %r55;
	mov.f32 	%f310, 0f00000000;
	@%p19 bra 	$L__BB2_29;
	not.b32 	%r87, %r124;
	add.s32 	%r88, %r55, %r87;
	shr.u32 	%r89, %r88, 5;
	add.s32 	%r23, %r89, 1;
	and.b32  	%r24, %r23, 15;
	setp.lt.u32 	%p20, %r88, 480;
	mov.f32 	%f310, 0f00000000;
	mov.u32 	%r121, %r124;
	@%p20 bra 	$L__BB2_20;
	and.b32  	%r90, %r23, 268435440;
	neg.s32 	%r120, %r90;
	shl.b64 	%rd37, %rd4, 2;
	and.b32  	%r91, %r1, 31;
	mul.wide.u32 	%rd38, %r91, 4;
	add.s64 	%rd39, %rd37, %rd38;
	add.s64 	%rd40, %rd39, %rd3;
	add.s64 	%rd104, %rd40, 1024;
	mov.f32 	%f310, 0f00000000;
	mov.u32 	%r121, %r124;
$L__BB2_19:
	.pragma "nounroll";
	ld.global.f32 	%f105, [%rd104+-1024];
	sub.f32 	%f106, %f105, %f15;
	fma.rn.f32 	%f107, %f106, %f106, %f310;
	ld.global.f32 	%f108, [%rd104+-896];
	sub.f32 	%f109, %f108, %f15;
	fma.rn.f32 	%f110, %f109, %f109, %f107;
	ld.global.f32 	%f111, [%rd104+-768];
	sub.f32 	%f112, %f111, %f15;
	fma.rn.f32 	%f113, %f112, %f112, %f110;
	ld.global.f32 	%f114, [%rd104+-640];
	sub.f32 	%f115, %f114, %f15;
	fma.rn.f32 	%f116, %f115, %f115, %f113;
	ld.global.f32 	%f117, [%rd104+-512];
	sub.f32 	%f118, %f117, %f15;
	fma.rn.f32 	%f119, %f118, %f118, %f116;
	ld.global.f32 	%f120, [%rd104+-384];
	sub.f32 	%f121, %f120, %f15;
	fma.rn.f32 	%f122, %f121, %f121, %f119;
	ld.global.f32 	%f123, [%rd104+-256];
	sub.f32 	%f124, %f123, %f15;
	fma.rn.f32 	%f125, %f124, %f124, %f122;
	ld.global.f32 	%f126, [%rd104+-128];
	sub.f32 	%f127, %f126, %f15;
	fma.rn.f32 	%f128, %f127, %f127, %f125;
	ld.global.f32 	%f129, [%rd104];
	sub.f32 	%f130, %f129, %f15;
	fma.rn.f32 	%f131, %f130, %f130, %f128;
	ld.global.f32 	%f132, [%rd104+128];
	sub.f32 	%f133, %f132, %f15;
	fma.rn.f32 	%f134, %f133, %f133, %f131;
	ld.global.f32 	%f135, [%rd104+256];
	sub.f32 	%f136, %f135, %f15;
	fma.rn.f32 	%f137, %f136, %f136, %f134;
	ld.global.f32 	%f138, [%rd104+384];
	sub.f32 	%f139, %f138, %f15;
	fma.rn.f32 	%f140, %f139, %f139, %f137;
	ld.global.f32 	%f141, [%rd104+512];
	sub.f32 	%f142, %f141, %f15;
	fma.rn.f32 	%f143, %f142, %f142, %f140;
	ld.global.f32 	%f144, [%rd104+640];
	sub.f32 	%f145, %f144, %f15;
	fma.rn.f32 	%f146, %f145, %f145, %f143;
	ld.global.f32 	%f147, [%rd104+768];
	sub.f32 	%f148, %f147, %f15;
	fma.rn.f32 	%f149, %f148, %f148, %f146;
	ld.global.f32 	%f150, [%rd104+896];
	sub.f32 	%f151, %f150, %f15;
	fma.rn.f32 	%f310, %f151, %f151, %f149;
	add.s32 	%r121, %r121, 512;
	add.s32 	%r120, %r120, 16;
	add.s64 	%rd104, %rd104, 2048;
	setp.eq.s32 	%p21, %r120, 0;
	@%p21 bra 	$L__BB2_20;
	bra.uni 	$L__BB2_19;
$L__BB2_20:
	setp.eq.s32 	%p22, %r24, 0;
	@%p22 bra 	$L__BB2_29;
	and.b32  	%r27, %r23, 7;
	setp.lt.u32 	%p23, %r24, 8;
	@%p23 bra 	$L__BB2_23;
	mul.wide.s32 	%rd41, %r121, 4;
	add.s64 	%rd42, %rd5, %rd41;
	ld.global.f32 	%f153, [%rd42];
	sub.f32 	%f154, %f153, %f15;
	fma.rn.f32 	%f155, %f154, %f154, %f310;
	ld.global.f32 	%f156, [%rd42+128];
	sub.f32 	%f157, %f156, %f15;
	fma.rn.f32 	%f158, %f157, %f157, %f155;
	ld.global.f32 	%f159, [%rd42+256];
	sub.f32 	%f160, %f159, %f15;
	fma.rn.f32 	%f161, %f160, %f160, %f158;
	ld.global.f32 	%f162, [%rd42+384];
	sub.f32 	%f163, %f162, %f15;
	fma.rn.f32 	%f164, %f163, %f163, %f161;
	ld.global.f32 	%f165, [%rd42+512];
	sub.f32 	%f166, %f165, %f15;
	fma.rn.f32 	%f167, %f166, %f166, %f164;
	ld.global.f32 	%f168, [%rd42+640];
	sub.f32 	%f169, %f168, %f15;
	fma.rn.f32 	%f170, %f169, %f169, %f167;
	ld.global.f32 	%f171, [%rd42+768];
	sub.f32 	%f172, %f171, %f15;
	fma.rn.f32 	%f173, %f172, %f172, %f170;
	ld.global.f32 	%f174, [%rd42+896];
	sub.f32 	%f175, %f174, %f15;
	fma.rn.f32 	%f310, %f175, %f175, %f173;
	add.s32 	%r121, %r121, 256;
$L__BB2_23:
	setp.eq.s32 	%p24, %r27, 0;
	@%p24 bra 	$L__BB2_29;
	and.b32  	%r30, %r23, 3;
	setp.lt.u32 	%p25, %r27, 4;
	@%p25 bra 	$L__BB2_26;
	mul.wide.s32 	%rd43, %r121, 4;
	add.s64 	%rd44, %rd5, %rd43;
	ld.global.f32 	%f177, [%rd44];
	sub.f32 	%f178, %f177, %f15;
	fma.rn.f32 	%f179, %f178, %f178, %f310;
	ld.global.f32 	%f180, [%rd44+128];
	sub.f32 	%f181, %f180, %f15;
	fma.rn.f32 	%f182, %f181, %f181, %f179;
	ld.global.f32 	%f183, [%rd44+256];
	sub.f32 	%f184, %f183, %f15;
	fma.rn.f32 	%f185, %f184, %f184, %f182;
	ld.global.f32 	%f186, [%rd44+384];
	sub.f32 	%f187, %f186, %f15;
	fma.rn.f32 	%f310, %f187, %f187, %f185;
	add.s32 	%r121, %r121, 128;
$L__BB2_26:
	setp.eq.s32 	%p26, %r30, 0;
	@%p26 bra 	$L__BB2_29;
	shl.b64 	%rd45, %rd4, 2;
	add.s64 	%rd11, %rd3, %rd45;
	neg.s32 	%r118, %r30;
$L__BB2_28:
	.pragma "nounroll";
	mul.wide.s32 	%rd46, %r121, 4;
	add.s64 	%rd47, %rd11, %rd46;
	ld.global.f32 	%f188, [%rd47];
	sub.f32 	%f189, %f188, %f15;
	fma.rn.f32 	%f310, %f189, %f189, %f310;
	add.s32 	%r121, %r121, 32;
	add.s32 	%r118, %r118, 1;
	setp.eq.s32 	%p27, %r118, 0;
	@%p27 bra 	$L__BB2_29;
	bra.uni 	$L__BB2_28;
$L__BB2_29:
	setp.ne.s32 	%p28, %r124, 0;
	mov.b32 	%r92, %f310;
	shfl.sync.bfly.b32	%r93|%p29, %r92, 16, 31, -1;
	mov.b32 	%f190, %r93;
	add.f32 	%f191, %f310, %f190;
	mov.b32 	%r94, %f191;
	shfl.sync.bfly.b32	%r95|%p30, %r94, 8, 31, -1;
	mov.b32 	%f192, %r95;
	add.f32 	%f193, %f191, %f192;
	mov.b32 	%r96, %f193;
	shfl.sync.bfly.b32	%r97|%p31, %r96, 4, 31, -1;
	mov.b32 	%f194, %r97;
	add.f32 	%f195, %f193, %f194;
	mov.b32 	%r98, %f195;
	shfl.sync.bfly.b32	%r99|%p32, %r98, 2, 31, -1;
	mov.b32 	%f196, %r99;
	add.f32 	%f197, %f195, %f196;
	mov.b32 	%r100, %f197;
	shfl.sync.bfly.b32	%r101|%p33, %r100, 1, 31, -1;
	mov.b32 	%f198, %r101;
	add.f32 	%f199, %f197, %f198;
	div.rn.f32 	%f200, %f199, %f14;
	add.f32 	%f201, %f200, 0f3727C5AC;
	rsqrt.approx.f32 	%f29, %f201;
	setp.eq.s64 	%p34, %rd19, 0;
	or.pred  	%p35, %p34, %p28;
	@%p35 bra 	$L__BB2_31;
	mul.wide.s32 	%rd49, %r2, 4;
	add.s64 	%rd48, %rd19, %rd49;
	// begin inline asm
	st.global.cs.f32 [%rd48], %f29;
	// end inline asm
$L__BB2_31:
	setp.ge.s32 	%p36, %r124, %r55;
	@%p36 bra 	$L__BB2_43;
	not.b32 	%r102, %r124;
	add.s32 	%r42, %r55, %r102;
	shr.u32 	%r103, %r42, 5;
	add.s32 	%r43, %r103, 1;
	setp.lt.u32 	%p37, %r42, 224;
	@%p37 bra 	$L__BB2_35;
	and.b32  	%r104, %r1, 31;
	mul.wide.u32 	%rd105, %r104, 4;
	and.b32  	%r105, %r43, 268435448;
	neg.s32 	%r122, %r105;
	shl.b64 	%rd66, %rd4, 2;
	add.s64 	%rd67, %rd20, %rd66;
	add.s64 	%rd68, %rd17, %rd66;
$L__BB2_34:
	.pragma "nounroll";
	add.s64 	%rd50, %rd67, %rd105;
	// begin inline asm
	ld.global.cs.f32 %f203, [%rd50];
	// end inline asm
	sub.f32 	%f219, %f203, %f15;
	mul.f32 	%f220, %f29, %f219;
	add.s64 	%rd51, %rd68, %rd105;
	add.s64 	%rd69, %rd2, %rd105;
	ld.global.nc.f32 	%f221, [%rd69];
	add.s64 	%rd70, %rd1, %rd105;
	ld.global.nc.f32 	%f222, [%rd70];
	fma.rn.f32 	%f204, %f221, %f220, %f222;
	// begin inline asm
	st.global.cs.f32 [%rd51], %f204;
	// end inline asm
	add.s64 	%rd52, %rd50, 128;
	// begin inline asm
	ld.global.cs.f32 %f205, [%rd52];
	// end inline asm
	sub.f32 	%f223, %f205, %f15;
	mul.f32 	%f224, %f29, %f223;
	add.s64 	%rd53, %rd51, 128;
	ld.global.nc.f32 	%f225, [%rd69+128];
	ld.global.nc.f32 	%f226, [%rd70+128];
	fma.rn.f32 	%f206, %f225, %f224, %f226;
	// begin inline asm
	st.global.cs.f32 [%rd53], %f206;
	// end inline asm
	add.s64 	%rd54, %rd50, 256;
	// begin inline asm
	ld.global.cs.f32 %f207, [%rd54];
	// end inline asm
	sub.f32 	%f227, %f207, %f15;
	mul.f32 	%f228, %f29, %f227;
	add.s64 	%rd55, %rd51, 256;
	ld.global.nc.f32 	%f229, [%rd69+256];
	ld.global.nc.f32 	%f230, [%rd70+256];
	fma.rn.f32 	%f208, %f229, %f228, %f230;
	// begin inline asm
	st.global.cs.f32 [%rd55], %f208;
	// end inline asm
	add.s64 	%rd56, %rd50, 384;
	// begin inline asm
	ld.global.cs.f32 %f209, [%rd56];
	// end inline asm
	sub.f32 	%f231, %f209, %f15;
	mul.f32 	%f232, %f29, %f231;
	add.s64 	%rd57, %rd51, 384;
	ld.global.nc.f32 	%f233, [%rd69+384];
	ld.global.nc.f32 	%f234, [%rd70+384];
	fma.rn.f32 	%f210, %f233, %f232, %f234;
	// begin inline asm
	st.global.cs.f32 [%rd57], %f210;
	// end inline asm
	add.s64 	%rd58, %rd50, 512;
	// begin inline asm
	ld.global.cs.f32 %f211, [%rd58];
	// end inline asm
	sub.f32 	%f235, %f211, %f15;
	mul.f32 	%f236, %f29, %f235;
	add.s64 	%rd59, %rd51, 512;
	ld.global.nc.f32 	%f237, [%rd69+512];
	ld.global.nc.f32 	%f238, [%rd70+512];
	fma.rn.f32 	%f212, %f237, %f236, %f238;
	// begin inline asm
	st.global.cs.f32 [%rd59], %f212;
	// end inline asm
	add.s64 	%rd60, %rd50, 640;
	// begin inline asm
	ld.global.cs.f32 %f213, [%rd60];
	// end inline asm
	sub.f32 	%f239, %f213, %f15;
	mul.f32 	%f240, %f29, %f239;
	add.s64 	%rd61, %rd51, 640;
	ld.global.nc.f32 	%f241, [%rd69+640];
	ld.global.nc.f32 	%f242, [%rd70+640];
	fma.rn.f32 	%f214, %f241, %f240, %f242;
	// begin inline asm
	st.global.cs.f32 [%rd61], %f214;
	// end inline asm
	add.s64 	%rd62, %rd50, 768;
	// begin inline asm
	ld.global.cs.f32 %f215, [%rd62];
	// end inline asm
	sub.f32 	%f243, %f215, %f15;
	mul.f32 	%f244, %f29, %f243;
	add.s64 	%rd63, %rd51, 768;
	ld.global.nc.f32 	%f245, [%rd69+768];
	ld.global.nc.f32 	%f246, [%rd70+768];
	fma.rn.f32 	%f216, %f245, %f244, %f246;
	// begin inline asm
	st.global.cs.f32 [%rd63], %f216;
	// end inline asm
	add.s64 	%rd64, %rd50, 896;
	// begin inline asm
	ld.global.cs.f32 %f217, [%rd64];
	// end inline asm
	sub.f32 	%f247, %f217, %f15;
	mul.f32 	%f248, %f29, %f247;
	add.s64 	%rd65, %rd51, 896;
	ld.global.nc.f32 	%f249, [%rd69+896];
	ld.global.nc.f32 	%f250, [%rd70+896];
	fma.rn.f32 	%f218, %f249, %f248, %f250;
	// begin inline asm
	st.global.cs.f32 [%rd65], %f218;
	// end inline asm
	add.s32 	%r124, %r124, 256;
	add.s64 	%rd105, %rd105, 1024;
	add.s32 	%r122, %r122, 8;
	setp.ne.s32 	%p38, %r122, 0;
	@%p38 bra 	$L__BB2_34;
$L__BB2_35:
	and.b32  	%r50, %r43, 7;
	setp.eq.s32 	%p39, %r50, 0;
	@%p39 bra 	$L__BB2_43;
	setp.lt.u32 	%p40, %r50, 4;
	@%p40 bra 	$L__BB2_38;
	cvt.s64.s32 	%rd79, %r124;
	add.s64 	%rd80, %rd79, %rd4;
	shl.b64 	%rd81, %rd80, 2;
	add.s64 	%rd71, %rd20, %rd81;
	// begin inline asm
	ld.global.cs.f32 %f251, [%rd71];
	// end inline asm
	sub.f32 	%f259, %f251, %f15;
	mul.f32 	%f260, %f29, %f259;
	add.s64 	%rd72, %rd17, %rd81;
	mul.wide.s32 	%rd82, %r124, 4;
	add.s64 	%rd83, %rd2, %rd82;
	ld.global.nc.f32 	%f261, [%rd83];
	add.s64 	%rd84, %rd1, %rd82;
	ld.global.nc.f32 	%f262, [%rd84];
	fma.rn.f32 	%f252, %f261, %f260, %f262;
	// begin inline asm
	st.global.cs.f32 [%rd72], %f252;
	// end inline asm
	add.s64 	%rd73, %rd71, 128;
	// begin inline asm
	ld.global.cs.f32 %f253, [%rd73];
	// end inline asm
	sub.f32 	%f263, %f253, %f15;
	mul.f32 	%f264, %f29, %f263;
	add.s64 	%rd74, %rd72, 128;
	ld.global.nc.f32 	%f265, [%rd83+128];
	ld.global.nc.f32 	%f266, [%rd84+128];
	fma.rn.f32 	%f254, %f265, %f264, %f266;
	// begin inline asm
	st.global.cs.f32 [%rd74], %f254;
	// end inline asm
	add.s64 	%rd75, %rd71, 256;
	// begin inline asm
	ld.global.cs.f32 %f255, [%rd75];
	// end inline asm
	sub.f32 	%f267, %f255, %f15;
	mul.f32 	%f268, %f29, %f267;
	add.s64 	%rd76, %rd72, 256;
	ld.global.nc.f32 	%f269, [%rd83+256];
	ld.global.nc.f32 	%f270, [%rd84+256];
	fma.rn.f32 	%f256, %f269, %f268, %f270;
	// begin inline asm
	st.global.cs.f32 [%rd76], %f256;
	// end inline asm
	add.s64 	%rd77, %rd71, 384;
	// begin inline asm
	ld.global.cs.f32 %f257, [%rd77];
	// end inline asm
	sub.f32 	%f271, %f257, %f15;
	mul.f32 	%f272, %f29, %f271;
	add.s64 	%rd78, %rd72, 384;
	ld.global.nc.f32 	%f273, [%rd83+384];
	ld.global.nc.f32 	%f274, [%rd84+384];
	fma.rn.f32 	%f258, %f273, %f272, %f274;
	// begin inline asm
	st.global.cs.f32 [%rd78], %f258;
	// end inline asm
	add.s32 	%r124, %r124, 128;
$L__BB2_38:
	and.b32  	%r106, %r43, 3;
	setp.eq.s32 	%p41, %r106, 0;
	@%p41 bra 	$L__BB2_43;
	setp.eq.s32 	%p42, %r106, 1;
	@%p42 bra 	$L__BB2_41;
	cvt.s64.s32 	%rd89, %r124;
	add.s64 	%rd90, %rd89, %rd4;
	shl.b64 	%rd91, %rd90, 2;
	add.s64 	%rd85, %rd20, %rd91;
	// begin inline asm
	ld.global.cs.f32 %f275, [%rd85];
	// end inline asm
	sub.f32 	%f279, %f275, %f15;
	mul.f32 	%f280, %f29, %f279;
	add.s64 	%rd86, %rd17, %rd91;
	mul.wide.s32 	%rd92, %r124, 4;
	add.s64 	%rd93, %rd2, %rd92;
	ld.global.nc.f32 	%f281, [%rd93];
	add.s64 	%rd94, %rd1, %rd92;
	ld.global.nc.f32 	%f282, [%rd94];
	fma.rn.f32 	%f276, %f281, %f280, %f282;
	// begin inline asm
	st.global.cs.f32 [%rd86], %f276;
	// end inline asm
	add.s64 	%rd87, %rd85, 128;
	// begin inline asm
	ld.global.cs.f32 %f277, [%rd87];
	// end inline asm
	sub.f32 	%f283, %f277, %f15;
	mul.f32 	%f284, %f29, %f283;
	add.s64 	%rd88, %rd86, 128;
	ld.global.nc.f32 	%f285, [%rd93+128];
	ld.global.nc.f32 	%f286, [%rd94+128];
	fma.rn.f32 	%f278, %f285, %f284, %f286;
	// begin inline asm
	st.global.cs.f32 [%rd88], %f278;
	// end inline asm
	add.s32 	%r124, %r124, 64;
$L__BB2_41:
	and.b32  	%r107, %r42, 32;
	setp.ne.s32 	%p43, %r107, 0;
	@%p43 bra 	$L__BB2_43;
	cvt.s64.s32 	%rd97, %r124;
	add.s64 	%rd98, %rd97, %rd4;
	shl.b64 	%rd99, %rd98, 2;
	add.s64 	%rd95, %rd20, %rd99;
	// begin inline asm
	ld.global.cs.f32 %f287, [%rd95];
	// end inline asm
	sub.f32 	%f289, %f287, %f15;
	mul.f32 	%f290, %f29, %f289;
	add.s64 	%rd96, %rd17, %rd99;
	mul.wide.s32 	%rd100, %r124, 4;
	add.s64 	%rd101, %rd2, %rd100;
	ld.global.nc.f32 	%f291, [%rd101];
	add.s64 	%rd102, %rd1, %rd100;
	ld.global.nc.f32 	%f292, [%rd102];
	fma.rn.f32 	%f288, %f291, %f290, %f292;
	// begin inline asm
	st.global.cs.f32 [%rd96], %f288;
	// end inline asm
$L__BB2_43:
	ret;

}
	// .globl	_Z8add_biasPfS_iii
.visible .entry _Z8add_biasPfS_iii(
	.param .u64 .ptr .align 1 _Z8add_biasPfS_iii_param_0,
	.param .u64 .ptr .align 1 _Z8add_biasPfS_iii_param_1,
	.param .u32 _Z8add_biasPfS_iii_param_2,
	.param .u32 _Z8add_biasPfS_iii_param_3,
	.param .u32 _Z8add_biasPfS_iii_param_4
)
{
	.reg .pred 	%p<7>;
	.reg .b32 	%r<42>;
	.reg .b32 	%f<16>;
	.reg .b64 	%rd<23>;

	ld.param.u64 	%rd3, [_Z8add_biasPfS_iii_param_0];
	ld.param.u64 	%rd4, [_Z8add_biasPfS_iii_param_1];
	ld.param.u32 	%r14, [_Z8add_biasPfS_iii_param_2];
	ld.param.u32 	%r15, [_Z8add_biasPfS_iii_param_3];
	ld.param.u32 	%r13, [_Z8add_biasPfS_iii_param_4];
	cvta.to.global.u64 	%rd1, %rd3;
	cvta.to.global.u64 	%rd2, %rd4;
	mov.u32 	%r16, %ctaid.x;
	mov.u32 	%r17, %ntid.x;
	mov.u32 	%r18, %tid.x;
	mad.lo.s32 	%r40, %r16, %r17, %r18;
	mov.u32 	%r19, %nctaid.x;
	mul.lo.s32 	%r2, %r17, %r19;
	mul.lo.s32 	%r20, %r15, %r14;
	mul.lo.s32 	%r3, %r20, %r13;
	setp.ge.s32 	%p1, %r40, %r3;
	@%p1 bra 	$L__BB3_7;
	add.s32 	%r21, %r40, %r2;
	max.s32 	%r22, %r3, %r21;
	setp.lt.s32 	%p2, %r21, %r3;
	selp.u32 	%r23, 1, 0, %p2;
	add.s32 	%r24, %r21, %r23;
	sub.s32 	%r25, %r22, %r24;
	div.u32 	%r26, %r25, %r2;
	add.s32 	%r4, %r26, %r23;
	and.b32  	%r27, %r4, 3;
	setp.eq.s32 	%p3, %r27, 3;
	@%p3 bra 	$L__BB3_4;
	add.s32 	%r28, %r4, 1;
	and.b32  	%r29, %r28, 3;
	neg.s32 	%r38, %r29;
$L__BB3_3:
	.pragma "nounroll";
	mul.wide.s32 	%rd5, %r40, 4;
	add.s64 	%rd6, %rd1, %rd5;
	rem.s32 	%r30, %r40, %r13;
	mul.wide.s32 	%rd7, %r30, 4;
	add.s64 	%rd8, %rd2, %rd7;
	ld.global.f32 	%f1, [%rd8];
	ld.global.f32 	%f2, [%rd6];
	add.f32 	%f3, %f1, %f2;
	st.global.f32 	[%rd6], %f3;
	add.s32 	%r40, %r40, %r2;
	add.s32 	%r38, %r38, 1;
	setp.ne.s32 	%p4, %r38, 0;
	@%p4 bra 	$L__BB3_3;
$L__BB3_4:
	setp.lt.u32 	%p5, %r4, 3;
	@%p5 bra 	$L__BB3_7;
	mul.wide.s32 	%rd15, %r2, 4;
$L__BB3_6:
	rem.s32 	%r31, %r40, %r13;
	mul.wide.s32 	%rd9, %r31, 4;
	add.s64 	%rd10, %rd2, %rd9;
	ld.global.f32 	%f4, [%rd10];
	mul.wide.s32 	%rd11, %r40, 4;
	add.s64 	%rd12, %rd1, %rd11;
	ld.global.f32 	%f5, [%rd12];
	add.f32 	%f6, %f4, %f5;
	st.global.f32 	[%rd12], %f6;
	add.s32 	%r32, %r40, %r2;
	rem.s32 	%r33, %r32, %r13;
	mul.wide.s32 	%rd13, %r33, 4;
	add.s64 	%rd14, %rd2, %rd13;
	ld.global.f32 	%f7, [%rd14];
	add.s64 	%rd16, %rd12, %rd15;
	ld.global.f32 	%f8, [%rd16];
	add.f32 	%f9, %f7, %f8;
	st.global.f32 	[%rd16], %f9;
	add.s32 	%r34, %r32, %r2;
	rem.s32 	%r35, %r34, %r13;
	mul.wide.s32 	%rd17, %r35, 4;
	add.s64 	%rd18, %rd2, %rd17;
	ld.global.f32 	%f10, [%rd18];
	add.s64 	%rd19, %rd16, %rd15;
	ld.global.f32 	%f11, [%rd19];
	add.f32 	%f12, %f10, %f11;
	st.global.f32 	[%rd19], %f12;
	add.s32 	%r36, %r34, %r2;
	rem.s32 	%r37, %r36, %r13;
	mul.wide.s32 	%rd20, %r37, 4;
	add.s64 	%rd21, %rd2, %rd20;
	ld.global.f32 	%f13, [%rd21];
	add.s64 	%rd22, %rd19, %rd15;
	ld.global.f32 	%f14, [%rd22];
	add.f32 	%f15, %f13, %f14;
	st.global.f32 	[%rd22], %f15;
	add.s32 	%r40, %r36, %r2;
	setp.lt.s32 	%p6, %r40, %r3;
	@%p6 bra 	$L__BB3_6;
$L__BB3_7:
	ret;

}
	// .globl	_Z14permute_kernelPfS_S_PKfiiii
.visible .entry _Z14permute_kernelPfS_S_PKfiiii(
	.param .u64 .ptr .align 1 _Z14permute_kernelPfS_S_PKfiiii_param_0,
	.param .u64 .ptr .align 1 _Z14permute_kernelPfS_S_PKfiiii_param_1,
	.param .u64 .ptr .align 1 _Z14permute_kernelPfS_S_PKfiiii_param_2,
	.param .u64 .ptr .align 1 _Z14permute_kernelPfS_S_PKfiiii_param_3,
	.param .u32 _Z14permute_kernelPfS_S_PKfiiii_param_4,
	.param .u32 _Z14permute_kernelPfS_S_PKfiiii_param_5,
	.param .u32 _Z14permute_kernelPfS_S_PKfiiii_param_6,
	.param .u32 _Z14permute_kernelPfS_S_PKfiiii_param_7
)
{
	.reg .pred 	%p<2>;
	.reg .b32 	%r<30>;
	.reg .b32 	%f<4>;
	.reg .b64 	%rd<17>;

	ld.param.u64 	%rd1, [_Z14permute_kernelPfS_S_PKfiiii_param_0];
	ld.param.u64 	%rd2, [_Z14permute_kernelPfS_S_PKfiiii_param_1];
	ld.param.u64 	%rd3, [_Z14permute_kernelPfS_S_PKfiiii_param_2];
	ld.param.u64 	%rd4, [_Z14permute_kernelPfS_S_PKfiiii_param_3];
	ld.param.u32 	%r5, [_Z14permute_kernelPfS_S_PKfiiii_param_4];
	ld.param.u32 	%r2, [_Z14permute_kernelPfS_S_PKfiiii_param_5];
	ld.param.u32 	%r3, [_Z14permute_kernelPfS_S_PKfiiii_param_6];
	ld.param.u32 	%r4, [_Z14permute_kernelPfS_S_PKfiiii_param_7];
	mov.u32 	%r6, %ctaid.x;
	mov.u32 	%r7, %ntid.x;
	mov.u32 	%r8, %tid.x;
	mad.lo.s32 	%r1, %r6, %r7, %r8;
	mul.lo.s32 	%r9, %r2, %r5;
	mul.lo.s32 	%r10, %r9, %r3;
	mul.lo.s32 	%r11, %r10, %r4;
	setp.ge.s32 	%p1, %r1, %r11;
	@%p1 bra 	$L__BB4_2;
	cvta.to.global.u64 	%rd8, %rd1;
	cvta.to.global.u64 	%rd9, %rd2;
	cvta.to.global.u64 	%rd10, %rd3;
	mul.lo.s32 	%r12, %r3, %r2;
	mul.lo.s32 	%r13, %r12, %r4;
	div.s32 	%r14, %r1, %r13;
	mul.lo.s32 	%r15, %r14, %r13;
	sub.s32 	%r16, %r1, %r15;
	mul.lo.s32 	%r17, %r4, %r2;
	div.s32 	%r18, %r16, %r17;
	mul.lo.s32 	%r19, %r18, %r17;
	sub.s32 	%r20, %r16, %r19;
	div.s32 	%r21, %r20, %r4;
	mul.lo.s32 	%r22, %r21, %r4;
	sub.s32 	%r23, %r20, %r22;
	mul.lo.s32 	%r24, %r2, %r14;
	mul.lo.s32 	%r25, %r24, 3;
	mad.lo.s32 	%r26, %r21, 3, %r25;
	mad.lo.s32 	%r27, %r26, %r3, %r18;
	mad.lo.s32 	%r28, %r27, %r4, %r23;
	mul.wide.s32 	%rd11, %r28, 4;
	add.s64 	%rd5, %rd4, %rd11;
	// begin inline asm
	ld.global.cs.f32 %f1, [%rd5];
	// end inline asm
	mul.wide.s32 	%rd12, %r1, 4;
	add.s64 	%rd13, %rd8, %rd12;
	st.global.f32 	[%rd13], %f1;
	mul.lo.s32 	%r29, %r4, %r3;
	mul.wide.s32 	%rd14, %r29, 4;
	add.s64 	%rd6, %rd5, %rd14;
	// begin inline asm
	ld.global.cs.f32 %f2, [%rd6];
	// end inline asm
	add.s64 	%rd15, %rd9, %rd12;
	st.global.f32 	[%rd15], %f2;
	add.s64 	%rd7, %rd6, %rd14;
	// begin inline asm
	ld.global.cs.f32 %f3, [%rd7];
	// end inline asm
	add.s64 	%rd16, %rd10, %rd12;
	st.global.f32 	[%rd16], %f3;
$L__BB4_2:
	ret;

}
	// .globl	_Z23permute_kernel_backwardPfPKfS1_S1_iiii
.visible .entry _Z23permute_kernel_backwardPfPKfS1_S1_iiii(
	.param .u64 .ptr .align 1 _Z23permute_kernel_backwardPfPKfS1_S1_iiii_param_0,
	.param .u64 .ptr .align 1 _Z23permute_kernel_backwardPfPKfS1_S1_iiii_param_1,
	.param .u64 .ptr .align 1 _Z23permute_kernel_backwardPfPKfS1_S1_iiii_param_2,
	.param .u64 .ptr .align 1 _Z23permute_kernel_backwardPfPKfS1_S1_iiii_param_3,
	.param .u32 _Z23permute_kernel_backwardPfPKfS1_S1_iiii_param_4,
	.param .u32 _Z23permute_kernel_backwardPfPKfS1_S1_iiii_param_5,
	.param .u32 _Z23permute_kernel_backwardPfPKfS1_S1_iiii_param_6,
	.param .u32 _Z23permute_kernel_backwardPfPKfS1_S1_iiii_param_7
)
{
	.reg .pred 	%p<2>;
	.reg .b32 	%r<30>;
	.reg .b32 	%f<10>;
	.reg .b64 	%rd<18>;

	ld.param.u64 	%rd1, [_Z23permute_kernel_backwardPfPKfS1_S1_iiii_param_0];
	ld.param.u64 	%rd2, [_Z23permute_kernel_backwardPfPKfS1_S1_iiii_param_1];
	ld.param.u64 	%rd3, [_Z23permute_kernel_backwardPfPKfS1_S1_iiii_param_2];
	ld.param.u64 	%rd4, [_Z23permute_kernel_backwardPfPKfS1_S1_iiii_param_3];
	ld.param.u32 	%r5, [_Z23permute_kernel_backwardPfPKfS1_S1_iiii_param_4];
	ld.param.u32 	%r2, [_Z23permute_kernel_backwardPfPKfS1_S1_iiii_param_5];
	ld.param.u32 	%r3, [_Z23permute_kernel_backwardPfPKfS1_S1_iiii_param_6];
	ld.param.u32 	%r4, [_Z23permute_kernel_backwardPfPKfS1_S1_iiii_param_7];
	mov.u32 	%r6, %ctaid.x;
	mov.u32 	%r7, %ntid.x;
	mov.u32 	%r8, %tid.x;
	mad.lo.s32 	%r1, %r6, %r7, %r8;
	mul.lo.s32 	%r9, %r2, %r5;
	mul.lo.s32 	%r10, %r9, %r3;
	mul.lo.s32 	%r11, %r10, %r4;
	setp.ge.s32 	%p1, %r1, %r11;
	@%p1 bra 	$L__BB5_2;
	cvta.to.global.u64 	%rd5, %rd2;
	cvta.to.global.u64 	%rd6, %rd1;
	cvta.to.global.u64 	%rd7, %rd3;
	cvta.to.global.u64 	%rd8, %rd4;
	mul.lo.s32 	%r12, %r3, %r2;
	mul.lo.s32 	%r13, %r12, %r4;
	div.s32 	%r14, %r1, %r13;
	mul.lo.s32 	%r15, %r14, %r13;
	sub.s32 	%r16, %r1, %r15;
	mul.lo.s32 	%r17, %r4, %r2;
	div.s32 	%r18, %r16, %r17;
	mul.lo.s32 	%r19, %r18, %r17;
	sub.s32 	%r20, %r16, %r19;
	div.s32 	%r21, %r20, %r4;
	mul.lo.s32 	%r22, %r21, %r4;
	sub.s32 	%r23, %r20, %r22;
	mul.lo.s32 	%r24, %r2, %r14;
	mul.lo.s32 	%r25, %r24, 3;
	mad.lo.s32 	%r26, %r21, 3, %r25;
	mad.lo.s32 	%r27, %r26, %r3, %r18;
	mad.lo.s32 	%r28, %r27, %r4, %r23;
	mul.wide.s32 	%rd9, %r1, 4;
	add.s64 	%rd10, %rd5, %rd9;
	ld.global.f32 	%f1, [%rd10];
	mul.wide.s32 	%rd11, %r28, 4;
	add.s64 	%rd12, %rd6, %rd11;
	ld.global.f32 	%f2, [%rd12];
	add.f32 	%f3, %f1, %f2;
	st.global.f32 	[%rd12], %f3;
	add.s64 	%rd13, %rd7, %rd9;
	ld.global.f32 	%f4, [%rd13];
	mul.lo.s32 	%r29, %r4, %r3;
	mul.wide.s32 	%rd14, %r29, 4;
	add.s64 	%rd15, %rd12, %rd14;
	ld.global.f32 	%f5, [%rd15];
	add.f32 	%f6, %f4, %f5;
	st.global.f32 	[%rd15], %f6;
	add.s64 	%rd16, %rd8, %rd9;
	ld.global.f32 	%f7, [%rd16];
	add.s64 	%rd17, %rd15, %rd14;
	ld.global.f32 	%f8, [%rd17];
	add.f32 	%f9, %f7, %f8;
	st.global.f32 	[%rd17], %f9;
$L__BB5_2:
	ret;

}
	// .globl	_Z16unpermute_kernelPfS_iiii
.visible .entry _Z16unpermute_kernelPfS_iiii(
	.param .u64 .ptr .align 1 _Z16unpermute_kernelPfS_iiii_param_0,
	.param .u64 .ptr .align 1 _Z16unpermute_kernelPfS_iiii_param_1,
	.param .u32 _Z16unpermute_kernelPfS_iiii_param_2,
	.param .u32 _Z16unpermute_kernelPfS_iiii_param_3,
	.param .u32 _Z16unpermute_kernelPfS_iiii_param_4,
	.param .u32 _Z16unpermute_kernelPfS_iiii_param_5
)
{
	.reg .pred 	%p<2>;
	.reg .b32 	%r<27>;
	.reg .b32 	%f<2>;
	.reg .b64 	%rd<8>;

	ld.param.u64 	%rd1, [_Z16unpermute_kernelPfS_iiii_param_0];
	ld.param.u64 	%rd2, [_Z16unpermute_kernelPfS_iiii_param_1];
	ld.param.u32 	%r5, [_Z16unpermute_kernelPfS_iiii_param_2];
	ld.param.u32 	%r2, [_Z16unpermute_kernelPfS_iiii_param_3];
	ld.param.u32 	%r3, [_Z16unpermute_kernelPfS_iiii_param_4];
	ld.param.u32 	%r4, [_Z16unpermute_kernelPfS_iiii_param_5];
	mov.u32 	%r6, %ctaid.x;
	mov.u32 	%r7, %ntid.x;
	mov.u32 	%r8, %tid.x;
	mad.lo.s32 	%r1, %r6, %r7, %r8;
	mul.lo.s32 	%r9, %r2, %r5;
	mul.lo.s32 	%r10, %r9, %r3;
	mul.lo.s32 	%r11, %r10, %r4;
	setp.ge.s32 	%p1, %r1, %r11;
	@%p1 bra 	$L__BB6_2;
	cvta.to.global.u64 	%rd4, %rd2;
	mul.lo.s32 	%r12, %r3, %r2;
	mul.lo.s32 	%r13, %r12, %r4;
	div.s32 	%r14, %r1, %r13;
	mul.lo.s32 	%r15, %r14, %r13;
	sub.s32 	%r16, %r1, %r15;
	mul.lo.s32 	%r17, %r4, %r2;
	div.s32 	%r18, %r16, %r17;
	mul.lo.s32 	%r19, %r18, %r17;
	sub.s32 	%r20, %r16, %r19;
	div.s32 	%r21, %r20, %r4;
	mul.lo.s32 	%r22, %r21, %r4;
	sub.s32 	%r23, %r20, %r22;
	mad.lo.s32 	%r24, %r14, %r2, %r21;
	mad.lo.s32 	%r25, %r24, %r3, %r18;
	mad.lo.s32 	%r26, %r25, %r4, %r23;
	mul.wide.s32 	%rd5, %r1, 4;
	add.s64 	%rd3, %rd1, %rd5;
	// begin inline asm
	ld.global.cs.f32 %f1, [%rd3];
	// end inline asm
	mul.wide.s32 	%rd6, %r26, 4;
	add.s64 	%rd7, %rd4, %rd6;
	st.global.f32 	[%rd7], %f1;
$L__BB6_2:
	ret;

}
	// .globl	_Z25unpermute_kernel_backwardPfPKfiiii
.visible .entry _Z25unpermute_kernel_backwardPfPKfiiii(
	.param .u64 .ptr .align 1 _Z25unpermute_kernel_backwardPfPKfiiii_param_0,
	.param .u64 .ptr .align 1 _Z25unpermute_kernel_backwardPfPKfiiii_param_1,
	.param .u32 _Z25unpermute_kernel_backwardPfPKfiiii_param_2,
	.param .u32 _Z25unpermute_kernel_backwardPfPKfiiii_param_3,
	.param .u32 _Z25unpermute_kernel_backwardPfPKfiiii_param_4,
	.param .u32 _Z25unpermute_kernel_backwardPfPKfiiii_param_5
)
{
	.reg .pred 	%p<2>;
	.reg .b32 	%r<27>;
	.reg .b32 	%f<4>;
	.reg .b64 	%rd<9>;

	ld.param.u64 	%rd1, [_Z25unpermute_kernel_backwardPfPKfiiii_param_0];
	ld.param.u64 	%rd2, [_Z25unpermute_kernel_backwardPfPKfiiii_param_1];
	ld.param.u32 	%r5, [_Z25unpermute_kernel_backwardPfPKfiiii_param_2];
	ld.param.u32 	%r2, [_Z25unpermute_kernel_backwardPfPKfiiii_param_3];
	ld.param.u32 	%r3, [_Z25unpermute_kernel_backwardPfPKfiiii_param_4];
	ld.param.u32 	%r4, [_Z25unpermute_kernel_backwardPfPKfiiii_param_5];
	mov.u32 	%r6, %ctaid.x;
	mov.u32 	%r7, %ntid.x;
	mov.u32 	%r8, %tid.x;
	mad.lo.s32 	%r1, %r6, %r7, %r8;
	mul.lo.s32 	%r9, %r2, %r5;
	mul.lo.s32 	%r10, %r9, %r3;
	mul.lo.s32 	%r11, %r10, %r4;
	setp.ge.s32 	%p1, %r1, %r11;
	@%p1 bra 	$L__BB7_2;
	cvta.to.global.u64 	%rd3, %rd2;
	cvta.to.global.u64 	%rd4, %rd1;
	mul.lo.s32 	%r12, %r3, %r2;
	mul.lo.s32 	%r13, %r12, %r4;
	div.s32 	%r14, %r1, %r13;
	mul.lo.s32 	%r15, %r14, %r13;
	sub.s32 	%r16, %r1, %r15;
	mul.lo.s32 	%r17, %r4, %r2;
	div.s32 	%r18, %r16, %r17;
	mul.lo.s32 	%r19, %r18, %r17;
	sub.s32 	%r20, %r16, %r19;
	div.s32 	%r21, %r20, %r4;
	mul.lo.s32 	%r22, %r21, %r4;
	sub.s32 	%r23, %r20, %r22;
	mad.lo.s32 	%r24, %r14, %r2, %r21;
	mad.lo.s32 	%r25, %r24, %r3, %r18;
	mad.lo.s32 	%r26, %r25, %r4, %r23;
	mul.wide.s32 	%rd5, %r26, 4;
	add.s64 	%rd6, %rd3, %rd5;
	ld.global.f32 	%f1, [%rd6];
	mul.wide.s32 	%rd7, %r1, 4;
	add.s64 	%rd8, %rd4, %rd7;
	ld.global.f32 	%f2, [%rd8];
	add.f32 	%f3, %f1, %f2;
	st.global.f32 	[%rd8], %f3;
$L__BB7_2:
	ret;

}
	// .globl	_Z23softmax_forward_kernel5PffPKfii
.visible .entry _Z23softmax_forward_kernel5PffPKfii(
	.param .u64 .ptr .align 1 _Z23softmax_forward_kernel5PffPKfii_param_0,
	.param .f32 _Z23softmax_forward_kernel5PffPKfii_param_1,
	.param .u64 .ptr .align 1 _Z23softmax_forward_kernel5PffPKfii_param_2,
	.param .u32 _Z23softmax_forward_kernel5PffPKfii_param_3,
	.param .u32 _Z23softmax_forward_kernel5PffPKfii_param_4
)
{
	.reg .pred 	%p<25>;
	.reg .b32 	%r<100>;
	.reg .b32 	%f<320>;
	.reg .b64 	%rd<30>;

	ld.param.u64 	%rd7, [_Z23softmax_forward_kernel5PffPKfii_param_0];
	ld.param.f32 	%f20, [_Z23softmax_forward_kernel5PffPKfii_param_1];
	ld.param.u64 	%rd8, [_Z23softmax_forward_kernel5PffPKfii_param_2];
	ld.param.u32 	%r14, [_Z23softmax_forward_kernel5PffPKfii_param_3];
	ld.param.u32 	%r15, [_Z23softmax_forward_kernel5PffPKfii_param_4];
	cvta.to.global.u64 	%rd1, %rd8;
	and.b32  	%r16, %r15, 3;
	setp.eq.s32 	%p1, %r16, 0;
	@%p1 bra 	$L__BB8_2;
	mov.u64 	%rd9, $str;
	cvta.global.u64 	%rd10, %rd9;
	mov.u64 	%rd11, $str$1;
	cvta.global.u64 	%rd12, %rd11;
	mov.u64 	%rd13, __unnamed_1;
	cvta.global.u64 	%rd14, %rd13;
	{ // callseq 0, 0
	.param .b64 param0;
	st.param.b64 	[param0], %rd10;
	.param .b64 param1;
	st.param.b64 	[param1], %rd12;
	.param .b32 param2;
	st.param.b32 	[param2], 343;
	.param .b64 param3;
	st.param.b64 	[param3], %rd14;
	.param .b64 param4;
	st.param.b64 	[param4], 1;
	call.uni 
	__assertfail, 
	(
	param0, 
	param1, 
	param2, 
	param3, 
	param4
	);
	} // callseq 0
$L__BB8_2:
	mov.u32 	%r17, %tid.x;
	mov.u32 	%r18, %tid.y;
	mov.u32 	%r19, %tid.z;
	mov.u32 	%r20, %ntid.x;
	mov.u32 	%r21, %ntid.y;
	mad.lo.s32 	%r22, %r19, %r21, %r18;
	mad.lo.s32 	%r1, %r22, %r20, %r17;
	mul.lo.s32 	%r23, %r20, %r21;
	mov.u32 	%r24, %ntid.z;
	mad.lo.s32 	%r25, %r23, %r24, 31;
	shr.u32 	%r26, %r25, 5;
	and.b32  	%r27, %r26, 65535;
	mov.u32 	%r28, %ctaid.x;
	shr.u32 	%r29, %r1, 5;
	and.b32  	%r30, %r29, 65535;
	mad.lo.s32 	%r2, %r27, %r28, %r30;
	mul.lo.s32 	%r31, %r15, %r14;
	setp.ge.s32 	%p2, %r2, %r31;
	@%p2 bra 	$L__BB8_14;
	rem.s32 	%r3, %r2, %r15;
	shr.s32 	%r32, %r3, 31;
	shr.u32 	%r33, %r32, 30;
	add.s32 	%r34, %r3, %r33;
	shr.s32 	%r4, %r34, 2;
	mul.lo.s32 	%r35, %r2, %r15;
	cvt.s64.s32 	%rd2, %r35;
	mul.wide.s32 	%rd15, %r35, 4;
	add.s64 	%rd3, %rd1, %rd15;
	and.b32  	%r99, %r1, 31;
	setp.ge.s32 	%p3, %r99, %r4;
	mov.f32 	%f317, 0f00000000;
	mov.f32 	%f316, 0fFF7FFFFF;
	@%p3 bra 	$L__BB8_9;
	not.b32 	%r36, %r99;
	add.s32 	%r6, %r4, %r36;
	and.b32  	%r37, %r6, 32;
	setp.ne.s32 	%p4, %r37, 0;
	mov.f32 	%f316, 0fFF7FFFFF;
	mov.f32 	%f317, 0f00000000;
	mov.u32 	%r98, %r99;
	@%p4 bra 	$L__BB8_6;
	mul.wide.u32 	%rd16, %r99, 16;
	add.s64 	%rd17, %rd3, %rd16;
	ld.global.v4.f32 	{%f26, %f27, %f28, %f29}, [%rd17];
	max.f32 	%f30, %f26, 0fFF7FFFFF;
	max.f32 	%f31, %f30, %f27;
	max.f32 	%f32, %f31, %f28;
	max.f32 	%f316, %f32, %f29;
	mov.f32 	%f33, 0fFF7FFFFF;
	sub.f32 	%f34, %f33, %f316;
	mul.f32 	%f35, %f20, %f34;
	fma.rn.f32 	%f36, %f35, 0f3BBB989D, 0f3F000000;
	cvt.sat.f32.f32 	%f37, %f36;
	mov.f32 	%f38, 0f4B400001;
	mov.f32 	%f39, 0f437C0000;
	fma.rm.f32 	%f40, %f37, %f39, %f38;
	add.f32 	%f41, %f40, 0fCB40007F;
	neg.f32 	%f42, %f41;
	fma.rn.f32 	%f43, %f35, 0f3FB8AA3B, %f42;
	fma.rn.f32 	%f44, %f35, 0f32A57060, %f43;
	mov.b32 	%r38, %f40;
	shl.b32 	%r39, %r38, 23;
	mov.b32 	%f45, %r39;
	ex2.approx.ftz.f32 	%f46, %f44;
	mul.f32 	%f47, %f46, %f45;
	sub.f32 	%f48, %f26, %f316;
	mul.f32 	%f49, %f20, %f48;
	fma.rn.f32 	%f50, %f49, 0f3BBB989D, 0f3F000000;
	cvt.sat.f32.f32 	%f51, %f50;
	fma.rm.f32 	%f52, %f51, %f39, %f38;
	add.f32 	%f53, %f52, 0fCB40007F;
	neg.f32 	%f54, %f53;
	fma.rn.f32 	%f55, %f49, 0f3FB8AA3B, %f54;
	fma.rn.f32 	%f56, %f49, 0f32A57060, %f55;
	mov.b32 	%r40, %f52;
	shl.b32 	%r41, %r40, 23;
	mov.b32 	%f57, %r41;
	ex2.approx.ftz.f32 	%f58, %f56;
	mul.f32 	%f59, %f58, %f57;
	fma.rn.f32 	%f60, %f47, 0f00000000, %f59;
	sub.f32 	%f61, %f27, %f316;
	mul.f32 	%f62, %f20, %f61;
	fma.rn.f32 	%f63, %f62, 0f3BBB989D, 0f3F000000;
	cvt.sat.f32.f32 	%f64, %f63;
	fma.rm.f32 	%f65, %f64, %f39, %f38;
	add.f32 	%f66, %f65, 0fCB40007F;
	neg.f32 	%f67, %f66;
	fma.rn.f32 	%f68, %f62, 0f3FB8AA3B, %f67;
	fma.rn.f32 	%f69, %f62, 0f32A57060, %f68;
	mov.b32 	%r42, %f65;
	shl.b32 	%r43, %r42, 23;
	mov.b32 	%f70, %r43;
	ex2.approx.ftz.f32 	%f71, %f69;
	fma.rn.f32 	%f72, %f71, %f70, %f60;
	sub.f32 	%f73, %f28, %f316;
	mul.f32 	%f74, %f20, %f73;
	fma.rn.f32 	%f75, %f74, 0f3BBB989D, 0f3F000000;
	cvt.sat.f32.f32 	%f76, %f75;
	fma.rm.f32 	%f77, %f76, %f39, %f38;
	add.f32 	%f78, %f77, 0fCB40007F;
	neg.f32 	%f79, %f78;
	fma.rn.f32 	%f80, %f74, 0f3FB8AA3B, %f79;
	fma.rn.f32 	%f81, %f74, 0f32A57060, %f80;
	mov.b32 	%r44, %f77;
	shl.b32 	%r45, %r44, 23;
	mov.b32 	%f82, %r45;
	ex2.approx.ftz.f32 	%f83, %f81;
	fma.rn.f32 	%f84, %f83, %f82, %f72;
	sub.f32 	%f85, %f29, %f316;
	mul.f32 	%f86, %f20, %f85;
	fma.rn.f32 	%f87, %f86, 0f3BBB989D, 0f3F000000;
	cvt.sat.f32.f32 	%f88, %f87;
	fma.rm.f32 	%f89, %f88, %f39, %f38;
	add.f32 	%f90, %f89, 0fCB40007F;
	neg.f32 	%f91, %f90;
	fma.rn.f32 	%f92, %f86, 0f3FB8AA3B, %f91;
	fma.rn.f32 	%f93, %f86, 0f32A57060, %f92;
	mov.b32 	%r46, %f89;
	shl.b32 	%r47, %r46, 23;
	mov.b32 	%f94, %r47;
	ex2.approx.ftz.f32 	%f95, %f93;
	fma.rn.f32 	%f317, %f95, %f94, %f84;
	or.b32  	%r98, %r99, 32;
$L__BB8_6:
	setp.lt.u32 	%p5, %r6, 32;
	@%p5 bra 	$L__BB8_9;
	mul.wide.u32 	%rd18, %r98, 16;
	shl.b64 	%rd19, %rd2, 2;
	add.s64 	%rd20, %rd18, %rd19;
	add.s64 	%rd21, %rd20, %rd1;
	add.s64 	%rd29, %rd21, 512;
$L__BB8_8:
	ld.global.v4.f32 	{%f96, %f97, %f98, %f99}, [%rd29+-512];
	max.f32 	%f100, %f316, %f96;
	max.f32 	%f101, %f100, %f97;
	max.f32 	%f102, %f101, %f98;
	max.f32 	%f103, %f102, %f99;
	sub.f32 	%f104, %f316, %f103;
	mul.f32 	%f105, %f20, %f104;
	fma.rn.f32 	%f106, %f105, 0f3BBB989D, 0f3F000000;
	cvt.sat.f32.f32 	%f107, %f106;
	mov.f32 	%f108, 0f4B400001;
	mov.f32 	%f109, 0f437C0000;
	fma.rm.f32 	%f110, %f107, %f109, %f108;
	add.f32 	%f111, %f110, 0fCB40007F;
	neg.f32 	%f112, %f111;
	fma.rn.f32 	%f113, %f105, 0f3FB8AA3B, %f112;
	fma.rn.f32 	%f114, %f105, 0f32A57060, %f113;
	mov.b32 	%r48, %f110;
	shl.b32 	%r49, %r48, 23;
	mov.b32 	%f115, %r49;
	ex2.approx.ftz.f32 	%f116, %f114;
	mul.f32 	%f117, %f116, %f115;
	sub.f32 	%f118, %f96, %f103;
	mul.f32 	%f119, %f20, %f118;
	fma.rn.f32 	%f120, %f119, 0f3BBB989D, 0f3F000000;
	cvt.sat.f32.f32 	%f121, %f120;
	fma.rm.f32 	%f122, %f121, %f109, %f108;
	add.f32 	%f123, %f122, 0fCB40007F;
	neg.f32 	%f124, %f123;
	fma.rn.f32 	%f125, %f119, 0f3FB8AA3B, %f124;
	fma.rn.f32 	%f126, %f119, 0f32A57060, %f125;
	mov.b32 	%r50, %f122;
	shl.b32 	%r51, %r50, 23;
	mov.b32 	%f127, %r51;
	ex2.approx.ftz.f32 	%f128, %f126;
	mul.f32 	%f129, %f128, %f127;
	fma.rn.f32 	%f130, %f317, %f117, %f129;
	sub.f32 	%f131, %f97, %f103;
	mul.f32 	%f132, %f20, %f131;
	fma.rn.f32 	%f133, %f132, 0f3BBB989D, 0f3F000000;
	cvt.sat.f32.f32 	%f134, %f133;
	fma.rm.f32 	%f135, %f134, %f109, %f108;
	add.f32 	%f136, %f135, 0fCB40007F;
	neg.f32 	%f137, %f136;
	fma.rn.f32 	%f138, %f132, 0f3FB8AA3B, %f137;
	fma.rn.f32 	%f139, %f132, 0f32A57060, %f138;
	mov.b32 	%r52, %f135;
	shl.b32 	%r53, %r52, 23;
	mov.b32 	%f140, %r53;
	ex2.approx.ftz.f32 	%f141, %f139;
	fma.rn.f32 	%f142, %f141, %f140, %f130;
	sub.f32 	%f143, %f98, %f103;
	mul.f32 	%f144, %f20, %f143;
	fma.rn.f32 	%f145, %f144, 0f3BBB989D, 0f3F000000;
	cvt.sat.f32.f32 	%f146, %f145;
	fma.rm.f32 	%f147, %f146, %f109, %f108;
	add.f32 	%f148, %f147, 0fCB40007F;
	neg.f32 	%f149, %f148;
	fma.rn.f32 	%f150, %f144, 0f3FB8AA3B, %f149;
	fma.rn.f32 	%f151, %f144, 0f32A57060, %f150;
	mov.b32 	%r54, %f147;
	shl.b32 	%r55, %r54, 23;
	mov.b32 	%f152, %r55;
	ex2.approx.ftz.f32 	%f153, %f151;
	fma.rn.f32 	%f154, %f153, %f152, %f142;
	sub.f32 	%f155, %f99, %f103;
	mul.f32 	%f156, %f20, %f155;
	fma.rn.f32 	%f157, %f156, 0f3BBB989D, 0f3F000000;
	cvt.sat.f32.f32 	%f158, %f157;
	fma.rm.f32 	%f159, %f158, %f109, %f108;
	add.f32 	%f160, %f159, 0fCB40007F;
	neg.f32 	%f161, %f160;
	fma.rn.f32 	%f162, %f156, 0f3FB8AA3B, %f161;
	fma.rn.f32 	%f163, %f156, 0f32A57060, %f162;
	mov.b32 	%r56, %f159;
	shl.b32 	%r57, %r56, 23;
	mov.b32 	%f164, %r57;
	ex2.approx.ftz.f32 	%f165, %f163;
	fma.rn.f32 	%f166, %f165, %f164, %f154;
	ld.global.v4.f32 	{%f167, %f168, %f169, %f170}, [%rd29];
	max.f32 	%f171, %f103, %f167;
	max.f32 	%f172, %f171, %f168;
	max.f32 	%f173, %f172, %f169;
	max.f32 	%f316, %f173, %f170;
	sub.f32 	%f174, %f103, %f316;
	mul.f32 	%f175, %f20, %f174;
	fma.rn.f32 	%f176, %f175, 0f3BBB989D, 0f3F000000;
	cvt.sat.f32.f32 	%f177, %f176;
	fma.rm.f32 	%f178, %f177, %f109, %f108;
	add.f32 	%f179, %f178, 0fCB40007F;
	neg.f32 	%f180, %f179;
	fma.rn.f32 	%f181, %f175, 0f3FB8AA3B, %f180;
	fma.rn.f32 	%f182, %f175, 0f32A57060, %f181;
	mov.b32 	%r58, %f178;
	shl.b32 	%r59, %r58, 23;
	mov.b32 	%f183, %r59;
	ex2.approx.ftz.f32 	%f184, %f182;
	mul.f32 	%f185, %f184, %f183;
	sub.f32 	%f186, %f167, %f316;
	mul.f32 	%f187, %f20, %f186;
	fma.rn.f32 	%f188, %f187, 0f3BBB989D, 0f3F000000;
	cvt.sat.f32.f32 	%f189, %f188;
	fma.rm.f32 	%f190, %f189, %f109, %f108;
	add.f32 	%f191, %f190, 0fCB40007F;
	neg.f32 	%f192, %f191;
	fma.rn.f32 	%f193, %f187, 0f3FB8AA3B, %f192;
	fma.rn.f32 	%f194, %f187, 0f32A57060, %f193;
	mov.b32 	%r60, %f190;
	shl.b32 	%r61, %r60, 23;
	mov.b32 	%f195, %r61;
	ex2.approx.ftz.f32 	%f196, %f194;
	mul.f32 	%f197, %f196, %f195;
	fma.rn.f32 	%f198, %f166, %f185, %f197;
	sub.f32 	%f199, %f168, %f316;
	mul.f32 	%f200, %f20, %f199;
	fma.rn.f32 	%f201, %f200, 0f3BBB989D, 0f3F000000;
	cvt.sat.f32.f32 	%f202, %f201;
	fma.rm.f32 	%f203, %f202, %f109, %f108;
	add.f32 	%f204, %f203, 0fCB40007F;
	neg.f32 	%f205, %f204;
	fma.rn.f32 	%f206, %f200, 0f3FB8AA3B, %f205;
	fma.rn.f32 	%f207, %f200, 0f32A57060, %f206;
	mov.b32 	%r62, %f203;
	shl.b32 	%r63, %r62, 23;
	mov.b32 	%f208, %r63;
	ex2.approx.ftz.f32 	%f209, %f207;
	fma.rn.f32 	%f210, %f209, %f208, %f198;
	sub.f32 	%f211, %f169, %f316;
	mul.f32 	%f212, %f20, %f211;
	fma.rn.f32 	%f213, %f212, 0f3BBB989D, 0f3F000000;
	cvt.sat.f32.f32 	%f214, %f213;
	fma.rm.f32 	%f215, %f214, %f109, %f108;
	add.f32 	%f216, %f215, 0fCB40007F;
	neg.f32 	%f217, %f216;
	fma.rn.f32 	%f218, %f212, 0f3FB8AA3B, %f217;
	fma.rn.f32 	%f219, %f212, 0f32A57060, %f218;
	mov.b32 	%r64, %f215;
	shl.b32 	%r65, %r64, 23;
	mov.b32 	%f220, %r65;
	ex2.approx.ftz.f32 	%f221, %f219;
	fma.rn.f32 	%f222, %f221, %f220, %f210;
	sub.f32 	%f223, %f170, %f316;
	mul.f32 	%f224, %f20, %f223;
	fma.rn.f32 	%f225, %f224, 0f3BBB989D, 0f3F000000;
	cvt.sat.f32.f32 	%f226, %f225;
	fma.rm.f32 	%f227, %f226, %f109, %f108;
	add.f32 	%f228, %f227, 0fCB40007F;
	neg.f32 	%f229, %f228;
	fma.rn.f32 	%f230, %f224, 0f3FB8AA3B, %f229;
	fma.rn.f32 	%f231, %f224, 0f32A57060, %f230;
	mov.b32 	%r66, %f227;
	shl.b32 	%r67, %r66, 23;
	mov.b32 	%f232, %r67;
	ex2.approx.ftz.f32 	%f233, %f231;
	fma.rn.f32 	%f317, %f233, %f232, %f222;
	add.s32 	%r98, %r98, 64;
	add.s64 	%rd29, %rd29, 1024;
	setp.lt.s32 	%p6, %r98, %r4;
	@%p6 bra 	$L__BB8_8;
$L__BB8_9:
	shl.b32 	%r68, %r4, 2;
	add.s32 	%r11, %r68, %r99;
	setp.gt.u32 	%p7, %r11, %r3;
	@%p7 bra 	$L__BB8_11;
	mul.wide.u32 	%rd22, %r11, 4;
	add.s64 	%rd23, %rd3, %rd22;
	ld.global.f32 	%f234, [%rd23];
	max.f32 	%f13, %f316, %f234;
	sub.f32 	%f235, %f316, %f13;
	mul.f32 	%f236, %f20, %f235;
	fma.rn.f32 	%f237, %f236, 0f3BBB989D, 0f3F000000;
	cvt.sat.f32.f32 	%f238, %f237;
	mov.f32 	%f239, 0f4B400001;
	mov.f32 	%f240, 0f437C0000;
	fma.rm.f32 	%f241, %f238, %f240, %f239;
	add.f32 	%f242, %f241, 0fCB40007F;
	neg.f32 	%f243, %f242;
	fma.rn.f32 	%f244, %f236, 0f3FB8AA3B, %f243;
	fma.rn.f32 	%f245, %f236, 0f32A57060, %f244;
	mov.b32 	%r69, %f241;
	shl.b32 	%r70, %r69, 23;
	mov.b32 	%f246, %r70;
	ex2.approx.ftz.f32 	%f247, %f245;
	mul.f32 	%f248, %f247, %f246;
	mul.f32 	%f249, %f317, %f248;
	sub.f32 	%f250, %f234, %f13;
	mul.f32 	%f251, %f20, %f250;
	fma.rn.f32 	%f252, %f251, 0f3BBB989D, 0f3F000000;
	cvt.sat.f32.f32 	%f253, %f252;
	fma.rm.f32 	%f254, %f253, %f240, %f239;
	add.f32 	%f255, %f254, 0fCB40007F;
	neg.f32 	%f256, %f255;
	fma.rn.f32 	%f257, %f251, 0f3FB8AA3B, %f256;
	fma.rn.f32 	%f258, %f251, 0f32A57060, %f257;
	mov.b32 	%r71, %f254;
	shl.b32 	%r72, %r71, 23;
	mov.b32 	%f259, %r72;
	ex2.approx.ftz.f32 	%f260, %f258;
	fma.rn.f32 	%f317, %f260, %f259, %f249;
	mov.f32 	%f316, %f13;
$L__BB8_11:
	mov.b32 	%r73, %f316;
	shfl.sync.bfly.b32	%r74|%p8, %r73, 16, 31, -1;
	mov.b32 	%f261, %r74;
	setp.lt.f32 	%p9, %f316, %f261;
	selp.f32 	%f262, %f261, %f316, %p9;
	mov.b32 	%r75, %f262;
	shfl.sync.bfly.b32	%r76|%p10, %r75, 8, 31, -1;
	mov.b32 	%f263, %r76;
	setp.lt.f32 	%p11, %f262, %f263;
	selp.f32 	%f264, %f263, %f262, %p11;
	mov.b32 	%r77, %f264;
	shfl.sync.bfly.b32	%r78|%p12, %r77, 4, 31, -1;
	mov.b32 	%f265, %r78;
	setp.lt.f32 	%p13, %f264, %f265;
	selp.f32 	%f266, %f265, %f264, %p13;
	mov.b32 	%r79, %f266;
	shfl.sync.bfly.b32	%r80|%p14, %r79, 2, 31, -1;
	mov.b32 	%f267, %r80;
	setp.lt.f32 	%p15, %f266, %f267;
	selp.f32 	%f268, %f267, %f266, %p15;
	mov.b32 	%r81, %f268;
	shfl.sync.bfly.b32	%r82|%p16, %r81, 1, 31, -1;
	mov.b32 	%f269, %r82;
	setp.lt.f32 	%p17, %f268, %f269;
	selp.f32 	%f17, %f269, %f268, %p17;
	sub.f32 	%f270, %f316, %f17;
	mul.f32 	%f271, %f20, %f270;
	fma.rn.f32 	%f272, %f271, 0f3BBB989D, 0f3F000000;
	cvt.sat.f32.f32 	%f273, %f272;
	mov.f32 	%f274, 0f4B400001;
	mov.f32 	%f275, 0f437C0000;
	fma.rm.f32 	%f276, %f273, %f275, %f274;
	add.f32 	%f277, %f276, 0fCB40007F;
	neg.f32 	%f278, %f277;
	fma.rn.f32 	%f279, %f271, 0f3FB8AA3B, %f278;
	fma.rn.f32 	%f280, %f271, 0f32A57060, %f279;
	mov.b32 	%r83, %f276;
	shl.b32 	%r84, %r83, 23;
	mov.b32 	%f281, %r84;
	ex2.approx.ftz.f32 	%f282, %f280;
	mul.f32 	%f283, %f282, %f281;
	mul.f32 	%f284, %f317, %f283;
	mov.b32 	%r85, %f284;
	shfl.sync.bfly.b32	%r86|%p18, %r85, 16, 31, -1;
	mov.b32 	%f285, %r86;
	add.f32 	%f286, %f284, %f285;
	mov.b32 	%r87, %f286;
	shfl.sync.bfly.b32	%r88|%p19, %r87, 8, 31, -1;
	mov.b32 	%f287, %r88;
	add.f32 	%f288, %f286, %f287;
	mov.b32 	%r89, %f288;
	shfl.sync.bfly.b32	%r90|%p20, %r89, 4, 31, -1;
	mov.b32 	%f289, %r90;
	add.f32 	%f290, %f288, %f289;
	mov.b32 	%r91, %f290;
	shfl.sync.bfly.b32	%r92|%p21, %r91, 2, 31, -1;
	mov.b32 	%f291, %r92;
	add.f32 	%f292, %f290, %f291;
	mov.b32 	%r93, %f292;
	shfl.sync.bfly.b32	%r94|%p22, %r93, 1, 31, -1;
	mov.b32 	%f293, %r94;
	add.f32 	%f18, %f292, %f293;
	setp.gt.s32 	%p23, %r99, %r3;
	@%p23 bra 	$L__BB8_14;
	rcp.rn.f32 	%f19, %f18;
$L__BB8_13:
	cvt.s64.s32 	%rd26, %r99;
	add.s64 	%rd27, %rd26, %rd2;
	shl.b64 	%rd28, %rd27, 2;
	add.s64 	%rd24, %rd8, %rd28;
	// begin inline asm
	ld.global.cs.f32 %f294, [%rd24];
	// end inline asm
	sub.f32 	%f296, %f294, %f17;
	mul.f32 	%f297, %f20, %f296;
	fma.rn.f32 	%f298, %f297, 0f3BBB989D, 0f3F000000;
	cvt.sat.f32.f32 	%f299, %f298;
	mov.f32 	%f300, 0f4B400001;
	mov.f32 	%f301, 0f437C0000;
	fma.rm.f32 	%f302, %f299, %f301, %f300;
	add.f32 	%f303, %f302, 0fCB40007F;
	neg.f32 	%f304, %f303;
	fma.rn.f32 	%f305, %f297, 0f3FB8AA3B, %f304;
	fma.rn.f32 	%f306, %f297, 0f32A57060, %f305;
	mov.b32 	%r95, %f302;
	shl.b32 	%r96, %r95, 23;
	mov.b32 	%f307, %r96;
	ex2.approx.ftz.f32 	%f308, %f306;
	mul.f32 	%f309, %f308, %f307;
	add.s64 	%rd25, %rd7, %rd28;
	mul.f32 	%f295, %f19, %f309;
	// begin inline asm
	st.global.cs.f32 [%rd25], %f295;
	// end inline asm
	add.s32 	%r99, %r99, 32;
	setp.le.s32 	%p24, %r99, %r3;
	@%p24 bra 	$L__BB8_13;
$L__BB8_14:
	ret;

}
	// .globl	_Z23residual_forward_kernelPfS_S_i
.visible .entry _Z23residual_forward_kernelPfS_S_i(
	.param .u64 .ptr .align 1 _Z23residual_forward_kernelPfS_S_i_param_0,
	.param .u64 .ptr .align 1 _Z23residual_forward_kernelPfS_S_i_param_1,
	.param .u64 .ptr .align 1 _Z23residual_forward_kernelPfS_S_i_param_2,
	.param .u32 _Z23residual_forward_kernelPfS_S_i_param_3
)
{
	.reg .pred 	%p<2>;
	.reg .b32 	%r<6>;
	.reg .b32 	%f<4>;
	.reg .b64 	%rd<9>;

	ld.param.u64 	%rd1, [_Z23residual_forward_kernelPfS_S_i_param_0];
	ld.param.u64 	%rd2, [_Z23residual_forward_kernelPfS_S_i_param_1];
	ld.param.u64 	%rd3, [_Z23residual_forward_kernelPfS_S_i_param_2];
	ld.param.u32 	%r2, [_Z23residual_forward_kernelPfS_S_i_param_3];
	mov.u32 	%r3, %ctaid.x;
	mov.u32 	%r4, %ntid.x;
	mov.u32 	%r5, %tid.x;
	mad.lo.s32 	%r1, %r3, %r4, %r5;
	setp.ge.s32 	%p1, %r1, %r2;
	@%p1 bra 	$L__BB9_2;
	cvta.to.global.u64 	%rd6, %rd1;
	mul.wide.s32 	%rd7, %r1, 4;
	add.s64 	%rd4, %rd2, %rd7;
	// begin inline asm
	ld.global.cs.f32 %f1, [%rd4];
	// end inline asm
	add.s64 	%rd5, %rd3, %rd7;
	// begin inline asm
	ld.global.cs.f32 %f2, [%rd5];
	// end inline asm
	add.f32 	%f3, %f1, %f2;
	add.s64 	%rd8, %rd6, %rd7;
	st.global.f32 	[%rd8], %f3;
$L__BB9_2:
	ret;

}
	// .globl	_Z24residual_backward_kernelPfS_S_i
.visible .entry _Z24residual_backward_kernelPfS_S_i(
	.param .u64 .ptr .align 1 _Z24residual_backward_kernelPfS_S_i_param_0,
	.param .u64 .ptr .align 1 _Z24residual_backward_kernelPfS_S_i_param_1,
	.param .u64 .ptr .align 1 _Z24residual_backward_kernelPfS_S_i_param_2,
	.param .u32 _Z24residual_backward_kernelPfS_S_i_param_3
)
{
	.reg .pred 	%p<2>;
	.reg .b32 	%r<6>;
	.reg .b32 	%f<7>;
	.reg .b64 	%rd<11>;

	ld.param.u64 	%rd1, [_Z24residual_backward_kernelPfS_S_i_param_0];
	ld.param.u64 	%rd2, [_Z24residual_backward_kernelPfS_S_i_param_1];
	ld.param.u64 	%rd3, [_Z24residual_backward_kernelPfS_S_i_param_2];
	ld.param.u32 	%r2, [_Z24residual_backward_kernelPfS_S_i_param_3];
	mov.u32 	%r3, %ctaid.x;
	mov.u32 	%r4, %ntid.x;
	mov.u32 	%r5, %tid.x;
	mad.lo.s32 	%r1, %r3, %r4, %r5;
	setp.ge.s32 	%p1, %r1, %r2;
	@%p1 bra 	$L__BB10_2;
	cvta.to.global.u64 	%rd6, %rd1;
	cvta.to.global.u64 	%rd7, %rd2;
	mul.wide.s32 	%rd8, %r1, 4;
	add.s64 	%rd5, %rd3, %rd8;
	// begin inline asm
	ld.global.cs.f32 %f1, [%rd5];
	// end inline asm
	add.s64 	%rd9, %rd6, %rd8;
	ld.global.f32 	%f3, [%rd9];
	add.f32 	%f4, %f1, %f3;
	st.global.f32 	[%rd9], %f4;
	// begin inline asm
	ld.global.cs.f32 %f2, [%rd5];
	// end inline asm
	add.s64 	%rd10, %rd7, %rd8;
	ld.global.f32 	%f5, [%rd10];
	add.f32 	%f6, %f2, %f5;
	st.global.f32 	[%rd10], %f6;
$L__BB10_2:
	ret;

}
	// .globl	_Z19gelu_forward_kernelPfPKfi
.visible .entry _Z19gelu_forward_kernelPfPKfi(
	.param .u64 .ptr .align 1 _Z19gelu_forward_kernelPfPKfi_param_0,
	.param .u64 .ptr .align 1 _Z19gelu_forward_kernelPfPKfi_param_1,
	.param .u32 _Z19gelu_forward_kernelPfPKfi_param_2
)
{
	.reg .pred 	%p<4>;
	.reg .b32 	%r<6>;
	.reg .b32 	%f<24>;
	.reg .b64 	%rd<8>;

	ld.param.u64 	%rd1, [_Z19gelu_forward_kernelPfPKfi_param_0];
	ld.param.u64 	%rd2, [_Z19gelu_forward_kernelPfPKfi_param_1];
	ld.param.u32 	%r2, [_Z19gelu_forward_kernelPfPKfi_param_2];
	mov.u32 	%r3, %ctaid.x;
	mov.u32 	%r4, %ntid.x;
	mov.u32 	%r5, %tid.x;
	mad.lo.s32 	%r1, %r3, %r4, %r5;
	setp.ge.s32 	%p1, %r1, %r2;
	@%p1 bra 	$L__BB11_2;
	cvta.to.global.u64 	%rd3, %rd2;
	cvta.to.global.u64 	%rd4, %rd1;
	mul.wide.s32 	%rd5, %r1, 4;
	add.s64 	%rd6, %rd3, %rd5;
	ld.global.f32 	%f1, [%rd6];
	mul.f32 	%f2, %f1, 0f3D372713;
	mul.f32 	%f3, %f1, %f2;
	mul.f32 	%f4, %f1, 0f3F000000;
	fma.rn.f32 	%f5, %f1, %f3, %f1;
	mul.f32 	%f6, %f5, 0f3F4C4229;
	abs.f32 	%f7, %f6;
	mul.f32 	%f8, %f7, 0f4038AA3B;
	ex2.approx.ftz.f32 	%f9, %f8;
	add.f32 	%f10, %f9, 0f3F800000;
	rcp.approx.ftz.f32 	%f11, %f10;
	fma.rn.f32 	%f12, %f11, 0fC0000000, 0f3F800000;
	setp.ge.f32 	%p2, %f7, 0f41102CB4;
	selp.f32 	%f13, 0f3F800000, %f12, %p2;
	copysign.f32 	%f14, %f6, %f13;
	mul.f32 	%f15, %f6, %f6;
	fma.rn.f32 	%f16, %f15, 0f3C80F082, 0fBD563CAE;
	fma.rn.f32 	%f17, %f16, %f15, 0f3E085941;
	fma.rn.f32 	%f18, %f17, %f15, 0fBEAAA9ED;
	fma.rn.f32 	%f19, %f18, %f15, 0f00000000;
	fma.rn.f32 	%f20, %f19, %f6, %f6;
	setp.ge.f32 	%p3, %f7, 0f3F19999A;
	selp.f32 	%f21, %f14, %f20, %p3;
	add.f32 	%f22, %f21, 0f3F800000;
	mul.f32 	%f23, %f4, %f22;
	add.s64 	%rd7, %rd4, %rd5;
	st.global.f32 	[%rd7], %f23;
$L__BB11_2:
	ret;

}
	// .globl	_Z20gelu_backward_kernelPfPKfS1_i
.visible .entry _Z20gelu_backward_kernelPfPKfS1_i(
	.param .u64 .ptr .align 1 _Z20gelu_backward_kernelPfPKfS1_i_param_0,
	.param .u64 .ptr .align 1 _Z20gelu_backward_kernelPfPKfS1_i_param_1,
	.param .u64 .ptr .align 1 _Z20gelu_backward_kernelPfPKfS1_i_param_2,
	.param .u32 _Z20gelu_backward_kernelPfPKfS1_i_param_3
)
{
	.reg .pred 	%p<5>;
	.reg .b32 	%r<8>;
	.reg .b32 	%f<51>;
	.reg .b64 	%rd<11>;

	ld.param.u64 	%rd1, [_Z20gelu_backward_kernelPfPKfS1_i_param_0];
	ld.param.u64 	%rd2, [_Z20gelu_backward_kernelPfPKfS1_i_param_1];
	ld.param.u64 	%rd3, [_Z20gelu_backward_kernelPfPKfS1_i_param_2];
	ld.param.u32 	%r2, [_Z20gelu_backward_kernelPfPKfS1_i_param_3];
	mov.u32 	%r3, %ctaid.x;
	mov.u32 	%r4, %ntid.x;
	mov.u32 	%r5, %tid.x;
	mad.lo.s32 	%r1, %r3, %r4, %r5;
	setp.ge.s32 	%p1, %r1, %r2;
	@%p1 bra 	$L__BB12_2;
	cvta.to.global.u64 	%rd4, %rd2;
	cvta.to.global.u64 	%rd5, %rd3;
	cvta.to.global.u64 	%rd6, %rd1;
	mul.wide.s32 	%rd7, %r1, 4;
	add.s64 	%rd8, %rd4, %rd7;
	ld.global.f32 	%f1, [%rd8];
	mul.f32 	%f2, %f1, 0f3D372713;
	mul.f32 	%f3, %f1, %f2;
	fma.rn.f32 	%f4, %f1, %f3, %f1;
	mul.f32 	%f5, %f4, 0f3F4C4229;
	abs.f32 	%f6, %f5;
	mul.f32 	%f7, %f6, 0f4038AA3B;
	ex2.approx.ftz.f32 	%f8, %f7;
	add.f32 	%f9, %f8, 0f3F800000;
	rcp.approx.ftz.f32 	%f10, %f9;
	fma.rn.f32 	%f11, %f10, 0fC0000000, 0f3F800000;
	setp.ge.f32 	%p2, %f6, 0f41102CB4;
	selp.f32 	%f12, 0f3F800000, %f11, %p2;
	copysign.f32 	%f13, %f5, %f12;
	mul.f32 	%f14, %f5, %f5;
	fma.rn.f32 	%f15, %f14, 0f3C80F082, 0fBD563CAE;
	fma.rn.f32 	%f16, %f15, %f14, 0f3E085941;
	fma.rn.f32 	%f17, %f16, %f14, 0fBEAAA9ED;
	fma.rn.f32 	%f18, %f17, %f14, 0f00000000;
	fma.rn.f32 	%f19, %f18, %f5, %f5;
	setp.ge.f32 	%p3, %f6, 0f3F19999A;
	selp.f32 	%f20, %f13, %f19, %p3;
	mov.f32 	%f21, 0f3FB8AA3B;
	mul.rn.f32 	%f22, %f6, %f21;
	cvt.rzi.f32.f32 	%f23, %f22;
	abs.f32 	%f24, %f23;
	setp.gt.f32 	%p4, %f24, 0f42FC0000;
	mov.f32 	%f25, 0f42FC0000;
	copysign.f32 	%f26, %f23, %f25;
	selp.f32 	%f27, %f26, %f23, %p4;
	fma.rn.f32 	%f28, %f27, 0fBF317218, %f6;
	fma.rn.f32 	%f29, %f27, 0f3102E308, %f28;
	mul.f32 	%f30, %f29, 0f3FB8AA3B;
	add.f32 	%f31, %f27, 0f4B40007D;
	mov.b32 	%r6, %f31;
	shl.b32 	%r7, %r6, 23;
	mov.b32 	%f32, %r7;
	ex2.approx.ftz.f32 	%f33, %f30;
	mul.f32 	%f34, %f33, %f32;
	mov.f32 	%f35, 0f3E000000;
	div.approx.ftz.f32 	%f36, %f35, %f34;
	fma.rn.f32 	%f37, %f34, 0f40000000, %f36;
	mul.f32 	%f38, %f37, %f37;
	rcp.rn.f32 	%f39, %f38;
	add.f32 	%f40, %f20, 0f3F800000;
	mul.f32 	%f41, %f1, 0f3F000000;
	mul.f32 	%f42, %f41, %f39;
	mul.f32 	%f43, %f42, 0f3F4C4229;
	mul.f32 	%f44, %f1, 0f3E095D4E;
	fma.rn.f32 	%f45, %f1, %f44, 0f3F800000;
	mul.f32 	%f46, %f45, %f43;
	fma.rn.f32 	%f47, %f40, 0f3F000000, %f46;
	add.s64 	%rd9, %rd5, %rd7;
	ld.global.f32 	%f48, [%rd9];
	add.s64 	%rd10, %rd6, %rd7;
	ld.global.f32 	%f49, [%rd10];
	fma.rn.f32 	%f50, %f48, %f47, %f49;
	st.global.f32 	[%rd10], %f50;
$L__BB12_2:
	ret;

}
	// .globl	_Z28crossentropy_forward_kernel1PfS_Piiii
.visible .entry _Z28crossentropy_forward_kernel1PfS_Piiii(
	.param .u64 .ptr .align 1 _Z28crossentropy_forward_kernel1PfS_Piiii_param_0,
	.param .u64 .ptr .align 1 _Z28crossentropy_forward_kernel1PfS_Piiii_param_1,
	.param .u64 .ptr .align 1 _Z28crossentropy_forward_kernel1PfS_Piiii_param_2,
	.param .u32 _Z28crossentropy_forward_kernel1PfS_Piiii_param_3,
	.param .u32 _Z28crossentropy_forward_kernel1PfS_Piiii_param_4,
	.param .u32 _Z28crossentropy_forward_kernel1PfS_Piiii_param_5
)
{
	.reg .pred 	%p<5>;
	.reg .b32 	%r<17>;
	.reg .b32 	%f<24>;
	.reg .b64 	%rd<17>;

	ld.param.u64 	%rd1, [_Z28crossentropy_forward_kernel1PfS_Piiii_param_0];
	ld.param.u64 	%rd2, [_Z28crossentropy_forward_kernel1PfS_Piiii_param_1];
	ld.param.u64 	%rd3, [_Z28crossentropy_forward_kernel1PfS_Piiii_param_2];
	ld.param.u32 	%r4, [_Z28crossentropy_forward_kernel1PfS_Piiii_param_3];
	ld.param.u32 	%r2, [_Z28crossentropy_forward_kernel1PfS_Piiii_param_4];
	ld.param.u32 	%r3, [_Z28crossentropy_forward_kernel1PfS_Piiii_param_5];
	mov.u32 	%r5, %ctaid.x;
	mov.u32 	%r6, %ntid.x;
	mov.u32 	%r7, %tid.x;
	mad.lo.s32 	%r1, %r5, %r6, %r7;
	mul.lo.s32 	%r8, %r2, %r4;
	setp.ge.s32 	%p1, %r1, %r8;
	@%p1 bra 	$L__BB13_2;
	cvta.to.global.u64 	%rd4, %rd3;
	cvta.to.global.u64 	%rd5, %rd2;
	cvta.to.global.u64 	%rd6, %rd1;
	rem.s32 	%r9, %r1, %r2;
	sub.s32 	%r10, %r1, %r9;
	mul.lo.s32 	%r11, %r10, %r3;
	cvt.s64.s32 	%rd7, %r11;
	mul.lo.s32 	%r12, %r9, %r3;
	cvt.s64.s32 	%rd8, %r12;
	mul.wide.s32 	%rd9, %r1, 4;
	add.s64 	%rd10, %rd4, %rd9;
	ld.global.s32 	%rd11, [%rd10];
	add.s64 	%rd12, %rd11, %rd8;
	add.s64 	%rd13, %rd12, %rd7;
	shl.b64 	%rd14, %rd13, 2;
	add.s64 	%rd15, %rd5, %rd14;
	ld.global.f32 	%f1, [%rd15];
	setp.lt.f32 	%p2, %f1, 0f00800000;
	mul.f32 	%f2, %f1, 0f4B000000;
	selp.f32 	%f3, %f2, %f1, %p2;
	selp.f32 	%f4, 0fC1B80000, 0f00000000, %p2;
	mov.b32 	%r13, %f3;
	add.s32 	%r14, %r13, -1059760811;
	and.b32  	%r15, %r14, -8388608;
	sub.s32 	%r16, %r13, %r15;
	mov.b32 	%f5, %r16;
	cvt.rn.f32.s32 	%f6, %r15;
	fma.rn.f32 	%f7, %f6, 0f34000000, %f4;
	add.f32 	%f8, %f5, 0fBF800000;
	fma.rn.f32 	%f9, %f8, 0fBE055027, 0f3E1039F6;
	fma.rn.f32 	%f10, %f9, %f8, 0fBDF8CDCC;
	fma.rn.f32 	%f11, %f10, %f8, 0f3E0F2955;
	fma.rn.f32 	%f12, %f11, %f8, 0fBE2AD8B9;
	fma.rn.f32 	%f13, %f12, %f8, 0f3E4CED0B;
	fma.rn.f32 	%f14, %f13, %f8, 0fBE7FFF22;
	fma.rn.f32 	%f15, %f14, %f8, 0f3EAAAA78;
	fma.rn.f32 	%f16, %f15, %f8, 0fBF000000;
	mul.f32 	%f17, %f8, %f16;
	fma.rn.f32 	%f18, %f17, %f8, %f8;
	fma.rn.f32 	%f19, %f7, 0f3F317218, %f18;
	setp.gt.u32 	%p3, %r13, 2139095039;
	fma.rn.f32 	%f20, %f3, 0f7F800000, 0f7F800000;
	selp.f32 	%f21, %f20, %f19, %p3;
	setp.eq.f32 	%p4, %f3, 0f00000000;
	neg.f32 	%f22, %f21;
	selp.f32 	%f23, 0f7F800000, %f22, %p4;
	add.s64 	%rd16, %rd6, %rd9;
	st.global.f32 	[%rd16], %f23;
$L__BB13_2:
	ret;

}
	// .globl	_Z23softmax_forward_kernel7PfPKfii
.visible .entry _Z23softmax_forward_kernel7PfPKfii(
	.param .u64 .ptr .align 1 _Z23softmax_forward_kernel7PfPKfii_param_0,
	.param .u64 .ptr .align 1 _Z23softmax_forward_kernel7PfPKfii_param_1,
	.param .u32 _Z23softmax_forward_kernel7PfPKfii_param_2,
	.param .u32 _Z23softmax_forward_kernel7PfPKfii_param_3
)
{
	.reg .pred 	%p<97>;
	.reg .b32 	%r<116>;
	.reg .b32 	%f<335>;
	.reg .b64 	%rd<122>;

	ld.param.u64 	%rd13, [_Z23softmax_forward_kernel7PfPKfii_param_0];
	ld.param.u32 	%r28, [_Z23softmax_forward_kernel7PfPKfii_param_3];
	mov.u32 	%r1, %ntid.x;
	shr.u32 	%r2, %r1, 5;
	mov.u32 	%r115, %tid.x;
	shr.u32 	%r4, %r115, 5;
	and.b32  	%r5, %r115, 31;
	shl.b32 	%r29, %r2, 2;
	mov.u32 	%r30, shared;
	add.s32 	%r6, %r30, %r29;
	setp.lt.s32 	%p1, %r115, %r28;
	@%p1 bra 	$L__BB14_2;
	shl.b32 	%r31, %r4, 2;
	add.s32 	%r33, %r30, %r31;
	mov.b32 	%r34, -8388608;
	st.shared.u32 	[%r33], %r34;
	add.s32 	%r35, %r6, %r31;
	mov.b32 	%r36, 0;
	st.shared.u32 	[%r35], %r36;
	bra.uni 	$L__BB14_112;
$L__BB14_2:
	ld.param.u64 	%rd120, [_Z23softmax_forward_kernel7PfPKfii_param_1];
	cvta.to.global.u64 	%rd1, %rd13;
	cvta.to.global.u64 	%rd2, %rd120;
	mov.u32 	%r37, %ctaid.x;
	mul.lo.s32 	%r38, %r28, %r37;
	cvt.u64.u32 	%rd3, %r38;
	add.s32 	%r7, %r28, -1;
	mov.f32 	%f323, 0fFF800000;
	mov.u32 	%r113, %r115;
$L__BB14_3:
	min.u32 	%r39, %r7, %r113;
	cvt.u64.u32 	%rd15, %r39;
	add.s64 	%rd16, %rd15, %rd3;
	shl.b64 	%rd17, %rd16, 2;
	add.s64 	%rd18, %rd2, %rd17;
	ld.global.f32 	%f106, [%rd18];
	max.f32 	%f107, %f323, %f106;
	add.s32 	%r40, %r1, %r113;
	min.u32 	%r41, %r7, %r40;
	cvt.u64.u32 	%rd19, %r41;
	add.s64 	%rd20, %rd19, %rd3;
	shl.b64 	%rd21, %rd20, 2;
	add.s64 	%rd22, %rd2, %rd21;
	ld.global.f32 	%f108, [%rd22];
	max.f32 	%f109, %f107, %f108;
	add.s32 	%r42, %r40, %r1;
	min.u32 	%r43, %r7, %r42;
	cvt.u64.u32 	%rd23, %r43;
	add.s64 	%rd24, %rd23, %rd3;
	shl.b64 	%rd25, %rd24, 2;
	add.s64 	%rd26, %rd2, %rd25;
	ld.global.f32 	%f110, [%rd26];
	max.f32 	%f111, %f109, %f110;
	add.s32 	%r44, %r42, %r1;
	min.u32 	%r45, %r7, %r44;
	cvt.u64.u32 	%rd27, %r45;
	add.s64 	%rd28, %rd27, %rd3;
	shl.b64 	%rd29, %rd28, 2;
	add.s64 	%rd30, %rd2, %rd29;
	ld.global.f32 	%f112, [%rd30];
	max.f32 	%f113, %f111, %f112;
	add.s32 	%r46, %r44, %r1;
	min.u32 	%r47, %r7, %r46;
	cvt.u64.u32 	%rd31, %r47;
	add.s64 	%rd32, %rd31, %rd3;
	shl.b64 	%rd33, %rd32, 2;
	add.s64 	%rd34, %rd2, %rd33;
	ld.global.f32 	%f114, [%rd34];
	max.f32 	%f115, %f113, %f114;
	add.s32 	%r48, %r46, %r1;
	min.u32 	%r49, %r7, %r48;
	cvt.u64.u32 	%rd35, %r49;
	add.s64 	%rd36, %rd35, %rd3;
	shl.b64 	%rd37, %rd36, 2;
	add.s64 	%rd38, %rd2, %rd37;
	ld.global.f32 	%f116, [%rd38];
	max.f32 	%f117, %f115, %f116;
	add.s32 	%r50, %r48, %r1;
	min.u32 	%r51, %r7, %r50;
	cvt.u64.u32 	%rd39, %r51;
	add.s64 	%rd40, %rd39, %rd3;
	shl.b64 	%rd41, %rd40, 2;
	add.s64 	%rd42, %rd2, %rd41;
	ld.global.f32 	%f118, [%rd42];
	max.f32 	%f119, %f117, %f118;
	add.s32 	%r52, %r50, %r1;
	min.u32 	%r53, %r7, %r52;
	cvt.u64.u32 	%rd43, %r53;
	add.s64 	%rd44, %rd43, %rd3;
	shl.b64 	%rd45, %rd44, 2;
	add.s64 	%rd46, %rd2, %rd45;
	ld.global.f32 	%f120, [%rd46];
	max.f32 	%f323, %f119, %f120;
	add.s32 	%r113, %r52, %r1;
	setp.lt.s32 	%p2, %r113, %r28;
	@%p2 bra 	$L__BB14_3;
	mov.b32 	%r54, %f323;
	shfl.sync.down.b32	%r55|%p3, %r54, 16, 31, -1;
	mov.b32 	%f121, %r55;
	max.f32 	%f122, %f323, %f121;
	mov.b32 	%r56, %f122;
	shfl.sync.down.b32	%r57|%p4, %r56, 8, 31, -1;
	mov.b32 	%f123, %r57;
	max.f32 	%f124, %f122, %f123;
	mov.b32 	%r58, %f124;
	shfl.sync.down.b32	%r59|%p5, %r58, 4, 31, -1;
	mov.b32 	%f125, %r59;
	max.f32 	%f126, %f124, %f125;
	mov.b32 	%r60, %f126;
	shfl.sync.down.b32	%r61|%p6, %r60, 2, 31, -1;
	mov.b32 	%f127, %r61;
	max.f32 	%f128, %f126, %f127;
	mov.b32 	%r62, %f128;
	shfl.sync.down.b32	%r63|%p7, %r62, 1, 31, -1;
	mov.b32 	%f129, %r63;
	max.f32 	%f3, %f128, %f129;
	setp.ne.s32 	%p8, %r5, 0;
	@%p8 bra 	$L__BB14_6;
	shl.b32 	%r64, %r4, 2;
	add.s32 	%r66, %r30, %r64;
	st.shared.f32 	[%r66], %f3;
$L__BB14_6:
	bar.sync 	0;
	setp.ne.s32 	%p9, %r115, 0;
	@%p9 bra 	$L__BB14_40;
	ld.shared.f32 	%f324, [shared];
	setp.lt.u32 	%p10, %r1, 64;
	@%p10 bra 	$L__BB14_39;
	ld.shared.f32 	%f130, [shared+4];
	max.f32 	%f324, %f324, %f130;
	setp.eq.s32 	%p11, %r2, 2;
	@%p11 bra 	$L__BB14_39;
	ld.shared.f32 	%f131, [shared+8];
	max.f32 	%f324, %f324, %f131;
	setp.eq.s32 	%p12, %r2, 3;
	@%p12 bra 	$L__BB14_39;
	ld.shared.f32 	%f132, [shared+12];
	max.f32 	%f324, %f324, %f132;
	setp.eq.s32 	%p13, %r2, 4;
	@%p13 bra 	$L__BB14_39;
	ld.shared.f32 	%f133, [shared+16];
	max.f32 	%f324, %f324, %f133;
	setp.eq.s32 	%p14, %r2, 5;
	@%p14 bra 	$L__BB14_39;
	ld.shared.f32 	%f134, [shared+20];
	max.f32 	%f324, %f324, %f134;
	setp.eq.s32 	%p15, %r2, 6;
	@%p15 bra 	$L__BB14_39;
	ld.shared.f32 	%f135, [shared+24];
	max.f32 	%f324, %f324, %f135;
	setp.eq.s32 	%p16, %r2, 7;
	@%p16 bra 	$L__BB14_39;
	ld.shared.f32 	%f136, [shared+28];
	max.f32 	%f324, %f324, %f136;
	setp.eq.s32 	%p17, %r2, 8;
	@%p17 bra 	$L__BB14_39;
	ld.shared.f32 	%f137, [shared+32];
	max.f32 	%f324, %f324, %f137;
	setp.eq.s32 	%p18, %r2, 9;
	@%p18 bra 	$L__BB14_39;
	ld.shared.f32 	%f138, [shared+36];
	max.f32 	%f324, %f324, %f138;
	setp.eq.s32 	%p19, %r2, 10;
	@%p19 bra 	$L__BB14_39;
	ld.shared.f32 	%f139, [shared+40];
	max.f32 	%f324, %f324, %f139;
	setp.eq.s32 	%p20, %r2, 11;
	@%p20 bra 	$L__BB14_39;
	ld.shared.f32 	%f140, [shared+44];
	max.f32 	%f324, %f324, %f140;
	setp.eq.s32 	%p21, %r2, 12;
	@%p21 bra 	$L__BB14_39;
	ld.shared.f32 	%f141, [shared+48];
	max.f32 	%f324, %f324, %f141;
	setp.eq.s32 	%p22, %r2, 13;
	@%p22 bra 	$L__BB14_39;
	ld.shared.f32 	%f142, [shared+52];
	max.f32 	%f324, %f324, %f142;
	setp.eq.s32 	%p23, %r2, 14;
	@%p23 bra 	$L__BB14_39;
	ld.shared.f32 	%f143, [shared+56];
	max.f32 	%f324, %f324, %f143;
	setp.eq.s32 	%p24, %r2, 15;
	@%p24 bra 	$L__BB14_39;
	ld.shared.f32 	%f144, [shared+60];
	max.f32 	%f324, %f324, %f144;
	setp.eq.s32 	%p25, %r2, 16;
	@%p25 bra 	$L__BB14_39;
	ld.shared.f32 	%f145, [shared+64];
	max.f32 	%f324, %f324, %f145;
	setp.eq.s32 	%p26, %r2, 17;
	@%p26 bra 	$L__BB14_39;
	ld.shared.f32 	%f146, [shared+68];
	max.f32 	%f324, %f324, %f146;
	setp.eq.s32 	%p27, %r2, 18;
	@%p27 bra 	$L__BB14_39;
	ld.shared.f32 	%f147, [shared+72];
	max.f32 	%f324, %f324, %f147;
	setp.eq.s32 	%p28, %r2, 19;
	@%p28 bra 	$L__BB14_39;
	ld.shared.f32 	%f148, [shared+76];
	max.f32 	%f324, %f324, %f148;
	setp.eq.s32 	%p29, %r2, 20;
	@%p29 bra 	$L__BB14_39;
	ld.shared.f32 	%f149, [shared+80];
	max.f32 	%f324, %f324, %f149;
	setp.eq.s32 	%p30, %r2, 21;
	@%p30 bra 	$L__BB14_39;
	ld.shared.f32 	%f150, [shared+84];
	max.f32 	%f324, %f324, %f150;
	setp.eq.s32 	%p31, %r2, 22;
	@%p31 bra 	$L__BB14_39;
	ld.shared.f32 	%f151, [shared+88];
	max.f32 	%f324, %f324, %f151;
	setp.eq.s32 	%p32, %r2, 23;
	@%p32 bra 	$L__BB14_39;
	ld.shared.f32 	%f152, [shared+92];
	max.f32 	%f324, %f324, %f152;
	setp.eq.s32 	%p33, %r2, 24;
	@%p33 bra 	$L__BB14_39;
	ld.shared.f32 	%f153, [shared+96];
	max.f32 	%f324, %f324, %f153;
	setp.eq.s32 	%p34, %r2, 25;
	@%p34 bra 	$L__BB14_39;
	ld.shared.f32 	%f154, [shared+100];
	max.f32 	%f324, %f324, %f154;
	setp.eq.s32 	%p35, %r2, 26;
	@%p35 bra 	$L__BB14_39;
	ld.shared.f32 	%f155, [shared+104];
	max.f32 	%f324, %f324, %f155;
	setp.eq.s32 	%p36, %r2, 27;
	@%p36 bra 	$L__BB14_39;
	ld.shared.f32 	%f156, [shared+108];
	max.f32 	%f324, %f324, %f156;
	setp.eq.s32 	%p37, %r2, 28;
	@%p37 bra 	$L__BB14_39;
	ld.shared.f32 	%f157, [shared+112];
	max.f32 	%f324, %f324, %f157;
	setp.eq.s32 	%p38, %r2, 29;
	@%p38 bra 	$L__BB14_39;
	ld.shared.f32 	%f158, [shared+116];
	max.f32 	%f324, %f324, %f158;
	setp.eq.s32 	%p39, %r2, 30;
	@%p39 bra 	$L__BB14_39;
	ld.shared.f32 	%f159, [shared+120];
	max.f32 	%f324, %f324, %f159;
	setp.eq.s32 	%p40, %r2, 31;
	@%p40 bra 	$L__BB14_39;
	ld.shared.f32 	%f160, [shared+124];
	max.f32 	%f324, %f324, %f160;
$L__BB14_39:
	st.shared.f32 	[shared], %f324;
$L__BB14_40:
	shl.b64 	%rd47, %rd3, 2;
	add.s64 	%rd4, %rd1, %rd47;
	bar.sync 	0;
	mov.f32 	%f326, 0f00000000;
	ld.shared.f32 	%f37, [shared];
	mov.u32 	%r114, %r115;
$L__BB14_41:
	ld.param.u64 	%rd121, [_Z23softmax_forward_kernel7PfPKfii_param_1];
	min.u32 	%r67, %r7, %r114;
	cvt.u64.u32 	%rd5, %r67;
	add.s64 	%rd56, %rd5, %rd3;
	shl.b64 	%rd57, %rd56, 2;
	add.s64 	%rd48, %rd121, %rd57;
	// begin inline asm
	ld.global.cs.f32 %f162, [%rd48];
	// end inline asm
	add.s32 	%r11, %r1, %r114;
	min.u32 	%r68, %r7, %r11;
	cvt.u64.u32 	%rd6, %r68;
	add.s64 	%rd58, %rd6, %rd3;
	shl.b64 	%rd59, %rd58, 2;
	add.s64 	%rd49, %rd121, %rd59;
	// begin inline asm
	ld.global.cs.f32 %f163, [%rd49];
	// end inline asm
	add.s32 	%r12, %r11, %r1;
	min.u32 	%r69, %r7, %r12;
	cvt.u64.u32 	%rd7, %r69;
	add.s64 	%rd60, %rd7, %rd3;
	shl.b64 	%rd61, %rd60, 2;
	add.s64 	%rd50, %rd121, %rd61;
	// begin inline asm
	ld.global.cs.f32 %f164, [%rd50];
	// end inline asm
	add.s32 	%r13, %r12, %r1;
	min.u32 	%r70, %r7, %r13;
	cvt.u64.u32 	%rd8, %r70;
	add.s64 	%rd62, %rd8, %rd3;
	shl.b64 	%rd63, %rd62, 2;
	add.s64 	%rd51, %rd121, %rd63;
	// begin inline asm
	ld.global.cs.f32 %f165, [%rd51];
	// end inline asm
	add.s32 	%r14, %r13, %r1;
	min.u32 	%r71, %r7, %r14;
	cvt.u64.u32 	%rd9, %r71;
	add.s64 	%rd64, %rd9, %rd3;
	shl.b64 	%rd65, %rd64, 2;
	add.s64 	%rd52, %rd121, %rd65;
	// begin inline asm
	ld.global.cs.f32 %f166, [%rd52];
	// end inline asm
	add.s32 	%r15, %r14, %r1;
	min.u32 	%r72, %r7, %r15;
	cvt.u64.u32 	%rd10, %r72;
	add.s64 	%rd66, %rd10, %rd3;
	shl.b64 	%rd67, %rd66, 2;
	add.s64 	%rd53, %rd121, %rd67;
	// begin inline asm
	ld.global.cs.f32 %f167, [%rd53];
	// end inline asm
	add.s32 	%r16, %r15, %r1;
	min.u32 	%r73, %r7, %r16;
	cvt.u64.u32 	%rd11, %r73;
	add.s64 	%rd68, %rd11, %rd3;
	shl.b64 	%rd69, %rd68, 2;
	add.s64 	%rd54, %rd121, %rd69;
	// begin inline asm
	ld.global.cs.f32 %f168, [%rd54];
	// end inline asm
	add.s32 	%r17, %r16, %r1;
	min.u32 	%r74, %r7, %r17;
	cvt.u64.u32 	%rd12, %r74;
	add.s64 	%rd70, %rd12, %rd3;
	shl.b64 	%rd71, %rd70, 2;
	add.s64 	%rd55, %rd121, %rd71;
	// begin inline asm
	ld.global.cs.f32 %f169, [%rd55];
	// end inline asm
	setp.ge.u32 	%p41, %r114, %r28;
	@%p41 bra 	$L__BB14_43;
	sub.f32 	%f170, %f162, %f37;
	fma.rn.f32 	%f171, %f170, 0f3BBB989D, 0f3F000000;
	cvt.sat.f32.f32 	%f172, %f171;
	mov.f32 	%f173, 0f4B400001;
	mov.f32 	%f174, 0f437C0000;
	fma.rm.f32 	%f175, %f172, %f174, %f173;
	add.f32 	%f176, %f175, 0fCB40007F;
	neg.f32 	%f177, %f176;
	fma.rn.f32 	%f178, %f170, 0f3FB8AA3B, %f177;
	fma.rn.f32 	%f179, %f170, 0f32A57060, %f178;
	mov.b32 	%r75, %f175;
	shl.b32 	%r76, %r75, 23;
	mov.b32 	%f180, %r76;
	ex2.approx.ftz.f32 	%f181, %f179;
	mul.f32 	%f182, %f181, %f180;
	shl.b64 	%rd72, %rd5, 2;
	add.s64 	%rd73, %rd4, %rd72;
	st.global.f32 	[%rd73], %f182;
	add.f32 	%f326, %f326, %f182;
$L__BB14_43:
	setp.ge.u32 	%p42, %r11, %r28;
	@%p42 bra 	$L__BB14_45;
	sub.f32 	%f183, %f163, %f37;
	fma.rn.f32 	%f184, %f183, 0f3BBB989D, 0f3F000000;
	cvt.sat.f32.f32 	%f185, %f184;
	mov.f32 	%f186, 0f4B400001;
	mov.f32 	%f187, 0f437C0000;
	fma.rm.f32 	%f188, %f185, %f187, %f186;
	add.f32 	%f189, %f188, 0fCB40007F;
	neg.f32 	%f190, %f189;
	fma.rn.f32 	%f191, %f183, 0f3FB8AA3B, %f190;
	fma.rn.f32 	%f192, %f183, 0f32A57060, %f191;
	mov.b32 	%r77, %f188;
	shl.b32 	%r78, %r77, 23;
	mov.b32 	%f193, %r78;
	ex2.approx.ftz.f32 	%f194, %f192;
	mul.f32 	%f195, %f194, %f193;
	shl.b64 	%rd74, %rd6, 2;
	add.s64 	%rd75, %rd4, %rd74;
	st.global.f32 	[%rd75], %f195;
	add.f32 	%f326, %f326, %f195;
$L__BB14_45:
	setp.ge.u32 	%p43, %r12, %r28;
	@%p43 bra 	$L__BB14_47;
	sub.f32 	%f196, %f164, %f37;
	fma.rn.f32 	%f197, %f196, 0f3BBB989D, 0f3F000000;
	cvt.sat.f32.f32 	%f198, %f197;
	mov.f32 	%f199, 0f4B400001;
	mov.f32 	%f200, 0f437C0000;
	fma.rm.f32 	%f201, %f198, %f200, %f199;
	add.f32 	%f202, %f201, 0fCB40007F;
	neg.f32 	%f203, %f202;
	fma.rn.f32 	%f204, %f196, 0f3FB8AA3B, %f203;
	fma.rn.f32 	%f205, %f196, 0f32A57060, %f204;
	mov.b32 	%r79, %f201;
	shl.b32 	%r80, %r79, 23;
	mov.b32 	%f206, %r80;
	ex2.approx.ftz.f32 	%f207, %f205;
	mul.f32 	%f208, %f207, %f206;
	shl.b64 	%rd76, %rd7, 2;
	add.s64 	%rd77, %rd4, %rd76;
	st.global.f32 	[%rd77], %f208;
	add.f32 	%f326, %f326, %f208;
$L__BB14_47:
	setp.ge.u32 	%p44, %r13, %r28;
	@%p44 bra 	$L__BB14_49;
	sub.f32 	%f209, %f165, %f37;
	fma.rn.f32 	%f210, %f209, 0f3BBB989D, 0f3F000000;
	cvt.sat.f32.f32 	%f211, %f210;
	mov.f32 	%f212, 0f4B400001;
	mov.f32 	%f213, 0f437C0000;
	fma.rm.f32 	%f214, %f211, %f213, %f212;
	add.f32 	%f215, %f214, 0fCB40007F;
	neg.f32 	%f216, %f215;
	fma.rn.f32 	%f217, %f209, 0f3FB8AA3B, %f216;
	fma.rn.f32 	%f218, %f209, 0f32A57060, %f217;
	mov.b32 	%r81, %f214;
	shl.b32 	%r82, %r81, 23;
	mov.b32 	%f219, %r82;
	ex2.approx.ftz.f32 	%f220, %f218;
	mul.f32 	%f221, %f220, %f219;
	shl.b64 	%rd78, %rd8, 2;
	add.s64 	%rd79, %rd4, %rd78;
	st.global.f32 	[%rd79], %f221;
	add.f32 	%f326, %f326, %f221;
$L__BB14_49:
	setp.ge.u32 	%p45, %r14, %r28;
	@%p45 bra 	$L__BB14_51;
	sub.f32 	%f222, %f166, %f37;
	fma.rn.f32 	%f223, %f222, 0f3BBB989D, 0f3F000000;
	cvt.sat.f32.f32 	%f224, %f223;
	mov.f32 	%f225, 0f4B400001;
	mov.f32 	%f226, 0f437C0000;
	fma.rm.f32 	%f227, %f224, %f226, %f225;
	add.f32 	%f228, %f227, 0fCB40007F;
	neg.f32 	%f229, %f228;
	fma.rn.f32 	%f230, %f222, 0f3FB8AA3B, %f229;
	fma.rn.f32 	%f231, %f222, 0f32A57060, %f230;
	mov.b32 	%r83, %f227;
	shl.b32 	%r84, %r83, 23;
	mov.b32 	%f232, %r84;
	ex2.approx.ftz.f32 	%f233, %f231;
	mul.f32 	%f234, %f233, %f232;
	shl.b64 	%rd80, %rd9, 2;
	add.s64 	%rd81, %rd4, %rd80;
	st.global.f32 	[%rd81], %f234;
	add.f32 	%f326, %f326, %f234;
$L__BB14_51:
	setp.ge.u32 	%p46, %r15, %r28;
	@%p46 bra 	$L__BB14_53;
	sub.f32 	%f235, %f167, %f37;
	fma.rn.f32 	%f236, %f235, 0f3BBB989D, 0f3F000000;
	cvt.sat.f32.f32 	%f237, %f236;
	mov.f32 	%f238, 0f4B400001;
	mov.f32 	%f239, 0f437C0000;
	fma.rm.f32 	%f240, %f237, %f239, %f238;
	add.f32 	%f241, %f240, 0fCB40007F;
	neg.f32 	%f242, %f241;
	fma.rn.f32 	%f243, %f235, 0f3FB8AA3B, %f242;
	fma.rn.f32 	%f244, %f235, 0f32A57060, %f243;
	mov.b32 	%r85, %f240;
	shl.b32 	%r86, %r85, 23;
	mov.b32 	%f245, %r86;
	ex2.approx.ftz.f32 	%f246, %f244;
	mul.f32 	%f247, %f246, %f245;
	shl.b64 	%rd82, %rd10, 2;
	add.s64 	%rd83, %rd4, %rd82;
	st.global.f32 	[%rd83], %f247;
	add.f32 	%f326, %f326, %f247;
$L__BB14_53:
	setp.ge.u32 	%p47, %r16, %r28;
	@%p47 bra 	$L__BB14_55;
	sub.f32 	%f248, %f168, %f37;
	fma.rn.f32 	%f249, %f248, 0f3BBB989D, 0f3F000000;
	cvt.sat.f32.f32 	%f250, %f249;
	mov.f32 	%f251, 0f4B400001;
	mov.f32 	%f252, 0f437C0000;
	fma.rm.f32 	%f253, %f250, %f252, %f251;
	add.f32 	%f254, %f253, 0fCB40007F;
	neg.f32 	%f255, %f254;
	fma.rn.f32 	%f256, %f248, 0f3FB8AA3B, %f255;
	fma.rn.f32 	%f257, %f248, 0f32A57060, %f256;
	mov.b32 	%r87, %f253;
	shl.b32 	%r88, %r87, 23;
	mov.b32 	%f258, %r88;
	ex2.approx.ftz.f32 	%f259, %f257;
	mul.f32 	%f260, %f259, %f258;
	shl.b64 	%rd84, %rd11, 2;
	add.s64 	%rd85, %rd4, %rd84;
	st.global.f32 	[%rd85], %f260;
	add.f32 	%f326, %f326, %f260;
$L__BB14_55:
	setp.ge.u32 	%p48, %r17, %r28;
	@%p48 bra 	$L__BB14_57;
	sub.f32 	%f261, %f169, %f37;
	fma.rn.f32 	%f262, %f261, 0f3BBB989D, 0f3F000000;
	cvt.sat.f32.f32 	%f263, %f262;
	mov.f32 	%f264, 0f4B400001;
	mov.f32 	%f265, 0f437C0000;
	fma.rm.f32 	%f266, %f263, %f265, %f264;
	add.f32 	%f267, %f266, 0fCB40007F;
	neg.f32 	%f268, %f267;
	fma.rn.f32 	%f269, %f261, 0f3FB8AA3B, %f268;
	fma.rn.f32 	%f270, %f261, 0f32A57060, %f269;
	mov.b32 	%r89, %f266;
	shl.b32 	%r90, %r89, 23;
	mov.b32 	%f271, %r90;
	ex2.approx.ftz.f32 	%f272, %f270;
	mul.f32 	%f273, %f272, %f271;
	shl.b64 	%rd86, %rd12, 2;
	add.s64 	%rd87, %rd4, %rd86;
	st.global.f32 	[%rd87], %f273;
	add.f32 	%f326, %f326, %f273;
$L__BB14_57:
	add.s32 	%r114, %r17, %r1;
	setp.lt.s32 	%p49, %r114, %r28;
	@%p49 bra 	$L__BB14_41;
	and.b32  	%r91, %r115, 31;
	setp.ne.s32 	%p50, %r91, 0;
	mov.b32 	%r92, %f326;
	shfl.sync.down.b32	%r93|%p51, %r92, 16, 31, -1;
	mov.b32 	%f274, %r93;
	add.f32 	%f275, %f326, %f274;
	mov.b32 	%r94, %f275;
	shfl.sync.down.b32	%r95|%p52, %r94, 8, 31, -1;
	mov.b32 	%f276, %r95;
	add.f32 	%f277, %f275, %f276;
	mov.b32 	%r96, %f277;
	shfl.sync.down.b32	%r97|%p53, %r96, 4, 31, -1;
	mov.b32 	%f278, %r97;
	add.f32 	%f279, %f277, %f278;
	mov.b32 	%r98, %f279;
	shfl.sync.down.b32	%r99|%p54, %r98, 2, 31, -1;
	mov.b32 	%f280, %r99;
	add.f32 	%f281, %f279, %f280;
	mov.b32 	%r100, %f281;
	shfl.sync.down.b32	%r101|%p55, %r100, 1, 31, -1;
	mov.b32 	%f282, %r101;
	add.f32 	%f63, %f281, %f282;
	@%p50 bra 	$L__BB14_60;
	shr.u32 	%r102, %r115, 3;
	and.b32  	%r103, %r102, 124;
	add.s32 	%r104, %r6, %r103;
	st.shared.f32 	[%r104], %f63;
$L__BB14_60:
	setp.ne.s32 	%p56, %r115, 0;
	bar.sync 	0;
	@%p56 bra 	$L__BB14_94;
	ld.shared.f32 	%f334, [%r6];
	setp.lt.u32 	%p57, %r1, 64;
	@%p57 bra 	$L__BB14_93;
	ld.shared.f32 	%f283, [%r6+4];
	add.f32 	%f334, %f334, %f283;
	setp.eq.s32 	%p58, %r2, 2;
	@%p58 bra 	$L__BB14_93;
	ld.shared.f32 	%f284, [%r6+8];
	add.f32 	%f334, %f334, %f284;
	setp.eq.s32 	%p59, %r2, 3;
	@%p59 bra 	$L__BB14_93;
	ld.shared.f32 	%f285, [%r6+12];
	add.f32 	%f334, %f334, %f285;
	setp.eq.s32 	%p60, %r2, 4;
	@%p60 bra 	$L__BB14_93;
	ld.shared.f32 	%f286, [%r6+16];
	add.f32 	%f334, %f334, %f286;
	setp.eq.s32 	%p61, %r2, 5;
	@%p61 bra 	$L__BB14_93;
	ld.shared.f32 	%f287, [%r6+20];
	add.f32 	%f334, %f334, %f287;
	setp.eq.s32 	%p62, %r2, 6;
	@%p62 bra 	$L__BB14_93;
	ld.shared.f32 	%f288, [%r6+24];
	add.f32 	%f334, %f334, %f288;
	setp.eq.s32 	%p63, %r2, 7;
	@%p63 bra 	$L__BB14_93;
	ld.shared.f32 	%f289, [%r6+28];
	add.f32 	%f334, %f334, %f289;
	setp.eq.s32 	%p64, %r2, 8;
	@%p64 bra 	$L__BB14_93;
	ld.shared.f32 	%f290, [%r6+32];
	add.f32 	%f334, %f334, %f290;
	setp.eq.s32 	%p65, %r2, 9;
	@%p65 bra 	$L__BB14_93;
	ld.shared.f32 	%f291, [%r6+36];
	add.f32 	%f334, %f334, %f291;
	setp.eq.s32 	%p66, %r2, 10;
	@%p66 bra 	$L__BB14_93;
	ld.shared.f32 	%f292, [%r6+40];
	add.f32 	%f334, %f334, %f292;
	setp.eq.s32 	%p67, %r2, 11;
	@%p67 bra 	$L__BB14_93;
	ld.shared.f32 	%f293, [%r6+44];
	add.f32 	%f334, %f334, %f293;
	setp.eq.s32 	%p68, %r2, 12;
	@%p68 bra 	$L__BB14_93;
	ld.shared.f32 	%f294, [%r6+48];
	add.f32 	%f334, %f334, %f294;
	setp.eq.s32 	%p69, %r2, 13;
	@%p69 bra 	$L__BB14_93;
	ld.shared.f32 	%f295, [%r6+52];
	add.f32 	%f334, %f334, %f295;
	setp.eq.s32 	%p70, %r2, 14;
	@%p70 bra 	$L__BB14_93;
	ld.shared.f32 	%f296, [%r6+56];
	add.f32 	%f334, %f334, %f296;
	setp.eq.s32 	%p71, %r2, 15;
	@%p71 bra 	$L__BB14_93;
	ld.shared.f32 	%f297, [%r6+60];
	add.f32 	%f334, %f334, %f297;
	setp.eq.s32 	%p72, %r2, 16;
	@%p72 bra 	$L__BB14_93;
	ld.shared.f32 	%f298, [%r6+64];
	add.f32 	%f334, %f334, %f298;
	setp.eq.s32 	%p73, %r2, 17;
	@%p73 bra 	$L__BB14_93;
	ld.shared.f32 	%f299, [%r6+68];
	add.f32 	%f334, %f334, %f299;
	setp.eq.s32 	%p74, %r2, 18;
	@%p74 bra 	$L__BB14_93;
	ld.shared.f32 	%f300, [%r6+72];
	add.f32 	%f334, %f334, %f300;
	setp.eq.s32 	%p75, %r2, 19;
	@%p75 bra 	$L__BB14_93;
	ld.shared.f32 	%f301, [%r6+76];
	add.f32 	%f334, %f334, %f301;
	setp.eq.s32 	%p76, %r2, 20;
	@%p76 bra 	$L__BB14_93;
	ld.shared.f32 	%f302, [%r6+80];
	add.f32 	%f334, %f334, %f302;
	setp.eq.s32 	%p77, %r2, 21;
	@%p77 bra 	$L__BB14_93;
	ld.shared.f32 	%f303, [%r6+84];
	add.f32 	%f334, %f334, %f303;
	setp.eq.s32 	%p78, %r2, 22;
	@%p78 bra 	$L__BB14_93;
	ld.shared.f32 	%f304, [%r6+88];
	add.f32 	%f334, %f334, %f304;
	setp.eq.s32 	%p79, %r2, 23;
	@%p79 bra 	$L__BB14_93;
	ld.shared.f32 	%f305, [%r6+92];
	add.f32 	%f334, %f334, %f305;
	setp.eq.s32 	%p80, %r2, 24;
	@%p80 bra 	$L__BB14_93;
	ld.shared.f32 	%f306, [%r6+96];
	add.f32 	%f334, %f334, %f306;
	setp.eq.s32 	%p81, %r2, 25;
	@%p81 bra 	$L__BB14_93;
	ld.shared.f32 	%f307, [%r6+100];
	add.f32 	%f334, %f334, %f307;
	setp.eq.s32 	%p82, %r2, 26;
	@%p82 bra 	$L__BB14_93;
	ld.shared.f32 	%f308, [%r6+104];
	add.f32 	%f334, %f334, %f308;
	setp.eq.s32 	%p83, %r2, 27;
	@%p83 bra 	$L__BB14_93;
	ld.shared.f32 	%f309, [%r6+108];
	add.f32 	%f334, %f334, %f309;
	setp.eq.s32 	%p84, %r2, 28;
	@%p84 bra 	$L__BB14_93;
	ld.shared.f32 	%f310, [%r6+112];
	add.f32 	%f334, %f334, %f310;
	setp.eq.s32 	%p85, %r2, 29;
	@%p85 bra 	$L__BB14_93;
	ld.shared.f32 	%f311, [%r6+116];
	add.f32 	%f334, %f334, %f311;
	setp.eq.s32 	%p86, %r2, 30;
	@%p86 bra 	$L__BB14_93;
	ld.shared.f32 	%f312, [%r6+120];
	add.f32 	%f334, %f334, %f312;
	setp.eq.s32 	%p87, %r2, 31;
	@%p87 bra 	$L__BB14_93;
	ld.shared.f32 	%f313, [%r6+124];
	add.f32 	%f334, %f334, %f313;
$L__BB14_93:
	st.shared.f32 	[%r6], %f334;
$L__BB14_94:
	bar.sync 	0;
	ld.shared.f32 	%f97, [%r6];
$L__BB14_95:
	add.s32 	%r20, %r1, %r115;
	min.u32 	%r105, %r7, %r20;
	mul.wide.u32 	%rd88, %r105, 4;
	add.s64 	%rd89, %rd4, %rd88;
	ld.global.f32 	%f98, [%rd89];
	add.s32 	%r21, %r20, %r1;
	min.u32 	%r106, %r7, %r21;
	mul.wide.u32 	%rd90, %r106, 4;
	add.s64 	%rd91, %rd4, %rd90;
	ld.global.f32 	%f99, [%rd91];
	add.s32 	%r22, %r21, %r1;
	min.u32 	%r107, %r7, %r22;
	mul.wide.u32 	%rd92, %r107, 4;
	add.s64 	%rd93, %rd4, %rd92;
	ld.global.f32 	%f100, [%rd93];
	add.s32 	%r23, %r22, %r1;
	min.u32 	%r108, %r7, %r23;
	mul.wide.u32 	%rd94, %r108, 4;
	add.s64 	%rd95, %rd4, %rd94;
	ld.global.f32 	%f101, [%rd95];
	add.s32 	%r24, %r23, %r1;
	min.u32 	%r109, %r7, %r24;
	mul.wide.u32 	%rd96, %r109, 4;
	add.s64 	%rd97, %rd4, %rd96;
	ld.global.f32 	%f102, [%rd97];
	add.s32 	%r25, %r24, %r1;
	min.u32 	%r110, %r7, %r25;
	mul.wide.u32 	%rd98, %r110, 4;
	add.s64 	%rd99, %rd4, %rd98;
	ld.global.f32 	%f103, [%rd99];
	add.s32 	%r26, %r25, %r1;
	min.u32 	%r111, %r7, %r26;
	mul.wide.u32 	%rd100, %r111, 4;
	add.s64 	%rd101, %rd4, %rd100;
	ld.global.f32 	%f104, [%rd101];
	setp.ge.u32 	%p88, %r115, %r28;
	@%p88 bra 	$L__BB14_97;
	min.u32 	%r112, %r7, %r115;
	mul.wide.u32 	%rd102, %r112, 4;
	add.s64 	%rd103, %rd4, %rd102;
	ld.global.f32 	%f314, [%rd103];
	div.rn.f32 	%f315, %f314, %f97;
	mul.wide.u32 	%rd104, %r115, 4;
	add.s64 	%rd105, %rd4, %rd104;
	st.global.f32 	[%rd105], %f315;
$L__BB14_97:
	setp.ge.u32 	%p89, %r20, %r28;
	@%p89 bra 	$L__BB14_99;
	div.rn.f32 	%f316, %f98, %f97;
	mul.wide.u32 	%rd106, %r20, 4;
	add.s64 	%rd107, %rd4, %rd106;
	st.global.f32 	[%rd107], %f316;
$L__BB14_99:
	setp.ge.u32 	%p90, %r21, %r28;
	@%p90 bra 	$L__BB14_101;
	div.rn.f32 	%f317, %f99, %f97;
	mul.wide.u32 	%rd108, %r21, 4;
	add.s64 	%rd109, %rd4, %rd108;
	st.global.f32 	[%rd109], %f317;
$L__BB14_101:
	setp.ge.u32 	%p91, %r22, %r28;
	@%p91 bra 	$L__BB14_103;
	div.rn.f32 	%f318, %f100, %f97;
	mul.wide.u32 	%rd110, %r22, 4;
	add.s64 	%rd111, %rd4, %rd110;
	st.global.f32 	[%rd111], %f318;
$L__BB14_103:
	setp.ge.u32 	%p92, %r23, %r28;
	@%p92 bra 	$L__BB14_105;
	div.rn.f32 	%f319, %f101, %f97;
	mul.wide.u32 	%rd112, %r23, 4;
	add.s64 	%rd113, %rd4, %rd112;
	st.global.f32 	[%rd113], %f319;
$L__BB14_105:
	setp.ge.u32 	%p93, %r24, %r28;
	@%p93 bra 	$L__BB14_107;
	div.rn.f32 	%f320, %f102, %f97;
	mul.wide.u32 	%rd114, %r24, 4;
	add.s64 	%rd115, %rd4, %rd114;
	st.global.f32 	[%rd115], %f320;
$L__BB14_107:
	setp.ge.u32 	%p94, %r25, %r28;
	@%p94 bra 	$L__BB14_109;
	div.rn.f32 	%f321, %f103, %f97;
	mul.wide.u32 	%rd116, %r25, 4;
	add.s64 	%rd117, %rd4, %rd116;
	st.global.f32 	[%rd117], %f321;
$L__BB14_109:
	setp.ge.u32 	%p95, %r26, %r28;
	@%p95 bra 	$L__BB14_111;
	div.rn.f32 	%f322, %f104, %f97;
	mul.wide.u32 	%rd118, %r26, 4;
	add.s64 	%rd119, %rd4, %rd118;
	st.global.f32 	[%rd119], %f322;
$L__BB14_111:
	add.s32 	%r115, %r26, %r1;
	setp.lt.s32 	%p96, %r115, %r28;
	@%p96 bra 	$L__BB14_95;
$L__BB14_112:
	ret;

}
	// .globl	_Z37crossentropy_softmax_backward_kernel1PfPKfS1_PKiiii
.visible .entry _Z37crossentropy_softmax_backward_kernel1PfPKfS1_PKiiii(
	.param .u64 .ptr .align 1 _Z37crossentropy_softmax_backward_kernel1PfPKfS1_PKiiii_param_0,
	.param .u64 .ptr .align 1 _Z37crossentropy_softmax_backward_kernel1PfPKfS1_PKiiii_param_1,
	.param .u64 .ptr .align 1 _Z37crossentropy_softmax_backward_kernel1PfPKfS1_PKiiii_param_2,
	.param .u64 .ptr .align 1 _Z37crossentropy_softmax_backward_kernel1PfPKfS1_PKiiii_param_3,
	.param .u32 _Z37crossentropy_softmax_backward_kernel1PfPKfS1_PKiiii_param_4,
	.param .u32 _Z37crossentropy_softmax_backward_kernel1PfPKfS1_PKiiii_param_5,
	.param .u32 _Z37crossentropy_softmax_backward_kernel1PfPKfS1_PKiiii_param_6
)
{
	.reg .pred 	%p<3>;
	.reg .b32 	%r<21>;
	.reg .b32 	%f<7>;
	.reg .b64 	%rd<20>;

	ld.param.u64 	%rd1, [_Z37crossentropy_softmax_backward_kernel1PfPKfS1_PKiiii_param_0];
	ld.param.u64 	%rd2, [_Z37crossentropy_softmax_backward_kernel1PfPKfS1_PKiiii_param_1];
	ld.param.u64 	%rd3, [_Z37crossentropy_softmax_backward_kernel1PfPKfS1_PKiiii_param_2];
	ld.param.u64 	%rd4, [_Z37crossentropy_softmax_backward_kernel1PfPKfS1_PKiiii_param_3];
	ld.param.u32 	%r4, [_Z37crossentropy_softmax_backward_kernel1PfPKfS1_PKiiii_param_4];
	ld.param.u32 	%r2, [_Z37crossentropy_softmax_backward_kernel1PfPKfS1_PKiiii_param_5];
	ld.param.u32 	%r3, [_Z37crossentropy_softmax_backward_kernel1PfPKfS1_PKiiii_param_6];
	mov.u32 	%r5, %ctaid.x;
	mov.u32 	%r6, %ntid.x;
	mov.u32 	%r7, %tid.x;
	mad.lo.s32 	%r1, %r5, %r6, %r7;
	mul.lo.s32 	%r8, %r2, %r4;
	mul.lo.s32 	%r9, %r8, %r3;
	setp.ge.s32 	%p1, %r1, %r9;
	@%p1 bra 	$L__BB15_2;
	cvta.to.global.u64 	%rd5, %rd2;
	cvta.to.global.u64 	%rd6, %rd4;
	cvta.to.global.u64 	%rd7, %rd3;
	cvta.to.global.u64 	%rd8, %rd1;
	mul.lo.s32 	%r10, %r3, %r2;
	div.s32 	%r11, %r1, %r10;
	div.s32 	%r12, %r1, %r3;
	rem.s32 	%r13, %r12, %r2;
	mul.lo.s32 	%r14, %r12, %r3;
	sub.s32 	%r15, %r1, %r14;
	mul.lo.s32 	%r16, %r11, %r2;
	mul.lo.s32 	%r17, %r16, %r3;
	cvt.s64.s32 	%rd9, %r17;
	mul.lo.s32 	%r18, %r13, %r3;
	cvt.s64.s32 	%rd10, %r18;
	add.s64 	%rd11, %rd10, %rd9;
	add.s32 	%r19, %r13, %r16;
	mul.wide.s32 	%rd12, %r19, 4;
	add.s64 	%rd13, %rd5, %rd12;
	ld.global.f32 	%f1, [%rd13];
	add.s64 	%rd14, %rd6, %rd12;
	ld.global.u32 	%r20, [%rd14];
	cvt.s64.s32 	%rd15, %r15;
	add.s64 	%rd16, %rd11, %rd15;
	shl.b64 	%rd17, %rd16, 2;
	add.s64 	%rd18, %rd7, %rd17;
	ld.global.f32 	%f2, [%rd18];
	setp.eq.s32 	%p2, %r15, %r20;
	selp.f32 	%f3, 0f3F800000, 0f00000000, %p2;
	sub.f32 	%f4, %f2, %f3;
	add.s64 	%rd19, %rd8, %rd17;
	ld.global.f32 	%f5, [%rd19];
	fma.rn.f32 	%f6, %f1, %f4, %f5;
	st.global.f32 	[%rd19], %f6;
$L__BB15_2:
	ret;

}
	// .globl	_Z34matmul_backward_bias_kernel_fasterPfPKfiii
.visible .entry _Z34matmul_backward_bias_kernel_fasterPfPKfiii(
	.param .u64 .ptr .align 1 _Z34matmul_backward_bias_kernel_fasterPfPKfiii_param_0,
	.param .u64 .ptr .align 1 _Z34matmul_backward_bias_kernel_fasterPfPKfiii_param_1,
	.param .u32 _Z34matmul_backward_bias_kernel_fasterPfPKfiii_param_2,
	.param .u32 _Z34matmul_backward_bias_kernel_fasterPfPKfiii_param_3,
	.param .u32 _Z34matmul_backward_bias_kernel_fasterPfPKfiii_param_4
)
{
	.reg .pred 	%p<11>;
	.reg .b32 	%r<50>;
	.reg .b32 	%f<14>;
	.reg .b64 	%rd<28>;
	.reg .b64 	%fd<24>;

	ld.param.u64 	%rd3, [_Z34matmul_backward_bias_kernel_fasterPfPKfiii_param_0];
	ld.param.u64 	%rd4, [_Z34matmul_backward_bias_kernel_fasterPfPKfiii_param_1];
	ld.param.u32 	%r21, [_Z34matmul_backward_bias_kernel_fasterPfPKfiii_param_2];
	ld.param.u32 	%r22, [_Z34matmul_backward_bias_kernel_fasterPfPKfiii_param_3];
	ld.param.u32 	%r20, [_Z34matmul_backward_bias_kernel_fasterPfPKfiii_param_4];
	cvta.to.global.u64 	%rd1, %rd4;
	mov.u32 	%r23, %ctaid.x;
	mov.u32 	%r1, %tid.x;
	mov.u32 	%r49, %ntid.x;
	cvt.u64.u32 	%rd2, %r23;
	mul.lo.s32 	%r3, %r22, %r21;
	setp.ge.s32 	%p1, %r1, %r3;
	mov.f32 	%f13, 0f00000000;
	@%p1 bra 	$L__BB16_7;
	add.s32 	%r24, %r1, %r49;
	max.u32 	%r25, %r3, %r24;
	setp.lt.u32 	%p2, %r24, %r3;
	selp.u32 	%r26, 1, 0, %p2;
	add.s32 	%r27, %r24, %r26;
	sub.s32 	%r28, %r25, %r27;
	div.u32 	%r29, %r28, %r49;
	add.s32 	%r4, %r29, %r26;
	and.b32  	%r30, %r4, 3;
	setp.eq.s32 	%p3, %r30, 3;
	mov.f64 	%fd23, 0d0000000000000000;
	mov.u32 	%r47, %r1;
	@%p3 bra 	$L__BB16_4;
	mul.lo.s32 	%r45, %r1, %r20;
	mul.lo.s32 	%r6, %r49, %r20;
	add.s32 	%r31, %r4, 1;
	and.b32  	%r32, %r31, 3;
	neg.s32 	%r44, %r32;
	mov.f64 	%fd23, 0d0000000000000000;
	mov.u32 	%r47, %r1;
$L__BB16_3:
	.pragma "nounroll";
	cvt.s64.s32 	%rd5, %r45;
	add.s64 	%rd6, %rd5, %rd2;
	shl.b64 	%rd7, %rd6, 2;
	add.s64 	%rd8, %rd1, %rd7;
	ld.global.f32 	%f4, [%rd8];
	cvt.f64.f32 	%fd11, %f4;
	add.f64 	%fd23, %fd23, %fd11;
	add.s32 	%r47, %r47, %r49;
	add.s32 	%r45, %r45, %r6;
	add.s32 	%r44, %r44, 1;
	setp.ne.s32 	%p4, %r44, 0;
	@%p4 bra 	$L__BB16_3;
$L__BB16_4:
	setp.lt.u32 	%p5, %r4, 3;
	@%p5 bra 	$L__BB16_6;
$L__BB16_5:
	mul.lo.s32 	%r33, %r47, %r20;
	cvt.s64.s32 	%rd9, %r33;
	add.s64 	%rd10, %rd9, %rd2;
	shl.b64 	%rd11, %rd10, 2;
	add.s64 	%rd12, %rd1, %rd11;
	ld.global.f32 	%f5, [%rd12];
	cvt.f64.f32 	%fd12, %f5;
	add.f64 	%fd13, %fd23, %fd12;
	add.s32 	%r34, %r47, %r49;
	mul.lo.s32 	%r35, %r34, %r20;
	cvt.s64.s32 	%rd13, %r35;
	add.s64 	%rd14, %rd13, %rd2;
	shl.b64 	%rd15, %rd14, 2;
	add.s64 	%rd16, %rd1, %rd15;
	ld.global.f32 	%f6, [%rd16];
	cvt.f64.f32 	%fd14, %f6;
	add.f64 	%fd15, %fd13, %fd14;
	add.s32 	%r36, %r34, %r49;
	mul.lo.s32 	%r37, %r36, %r20;
	cvt.s64.s32 	%rd17, %r37;
	add.s64 	%rd18, %rd17, %rd2;
	shl.b64 	%rd19, %rd18, 2;
	add.s64 	%rd20, %rd1, %rd19;
	ld.global.f32 	%f7, [%rd20];
	cvt.f64.f32 	%fd16, %f7;
	add.f64 	%fd17, %fd15, %fd16;
	add.s32 	%r38, %r36, %r49;
	mul.lo.s32 	%r39, %r38, %r20;
	cvt.s64.s32 	%rd21, %r39;
	add.s64 	%rd22, %rd21, %rd2;
	shl.b64 	%rd23, %rd22, 2;
	add.s64 	%rd24, %rd1, %rd23;
	ld.global.f32 	%f8, [%rd24];
	cvt.f64.f32 	%fd18, %f8;
	add.f64 	%fd23, %fd17, %fd18;
	add.s32 	%r47, %r38, %r49;
	setp.lt.s32 	%p6, %r47, %r3;
	@%p6 bra 	$L__BB16_5;
$L__BB16_6:
	cvt.rn.f32.f64 	%f13, %fd23;
$L__BB16_7:
	shl.b32 	%r40, %r1, 2;
	mov.u32 	%r41, shared;
	add.s32 	%r17, %r41, %r40;
	st.shared.f32 	[%r17], %f13;
	bar.sync 	0;
	setp.lt.u32 	%p7, %r49, 2;
	@%p7 bra 	$L__BB16_11;
$L__BB16_8:
	shr.u32 	%r19, %r49, 1;
	bar.sync 	0;
	setp.ge.u32 	%p8, %r1, %r19;
	@%p8 bra 	$L__BB16_10;
	shl.b32 	%r42, %r19, 2;
	add.s32 	%r43, %r17, %r42;
	ld.shared.f32 	%f9, [%r43];
	ld.shared.f32 	%f10, [%r17];
	add.f32 	%f11, %f9, %f10;
	st.shared.f32 	[%r17], %f11;
$L__BB16_10:
	setp.gt.u32 	%p9, %r49, 3;
	mov.u32 	%r49, %r19;
	@%p9 bra 	$L__BB16_8;
$L__BB16_11:
	setp.ne.s32 	%p10, %r1, 0;
	@%p10 bra 	$L__BB16_13;
	ld.shared.f32 	%f12, [shared];
	cvta.to.global.u64 	%rd25, %rd3;
	shl.b64 	%rd26, %rd2, 2;
	add.s64 	%rd27, %rd25, %rd26;
	st.global.f32 	[%rd27], %f12;
$L__BB16_13:
	ret;

}
	// .globl	_Z26layernorm_backward_kernel1PfS_S_S_S_S_S_S_iii
.visible .entry _Z26layernorm_backward_kernel1PfS_S_S_S_S_S_S_iii(
	.param .u64 .ptr .align 1 _Z26layernorm_backward_kernel1PfS_S_S_S_S_S_S_iii_param_0,
	.param .u64 .ptr .align 1 _Z26layernorm_backward_kernel1PfS_S_S_S_S_S_S_iii_param_1,
	.param .u64 .ptr .align 1 _Z26layernorm_backward_kernel1PfS_S_S_S_S_S_S_iii_param_2,
	.param .u64 .ptr .align 1 _Z26layernorm_backward_kernel1PfS_S_S_S_S_S_S_iii_param_3,
	.param .u64 .ptr .align 1 _Z26layernorm_backward_kernel1PfS_S_S_S_S_S_S_iii_param_4,
	.param .u64 .ptr .align 1 _Z26layernorm_backward_kernel1PfS_S_S_S_S_S_S_iii_param_5,
	.param .u64 .ptr .align 1 _Z26layernorm_backward_kernel1PfS_S_S_S_S_S_S_iii_param_6,
	.param .u64 .ptr .align 1 _Z26layernorm_backward_kernel1PfS_S_S_S_S_S_S_iii_param_7,
	.param .u32 _Z26layernorm_backward_kernel1PfS_S_S_S_S_S_S_iii_param_8,
	.param .u32 _Z26layernorm_backward_kernel1PfS_S_S_S_S_S_S_iii_param_9,
	.param .u32 _Z26layernorm_backward_kernel1PfS_S_S_S_S_S_S_iii_param_10
)
{
	.reg .pred 	%p<18>;
	.reg .b32 	%r<44>;
	.reg .b32 	%f<269>;
	.reg .b64 	%rd<107>;

	ld.param.u64 	%rd39, [_Z26layernorm_backward_kernel1PfS_S_S_S_S_S_S_iii_param_1];
	ld.param.u64 	%rd40, [_Z26layernorm_backward_kernel1PfS_S_S_S_S_S_S_iii_param_2];
	ld.param.u64 	%rd41, [_Z26layernorm_backward_kernel1PfS_S_S_S_S_S_S_iii_param_3];
	ld.param.u64 	%rd42, [_Z26layernorm_backward_kernel1PfS_S_S_S_S_S_S_iii_param_4];
	ld.param.u64 	%rd45, [_Z26layernorm_backward_kernel1PfS_S_S_S_S_S_S_iii_param_5];
	ld.param.u64 	%rd43, [_Z26layernorm_backward_kernel1PfS_S_S_S_S_S_S_iii_param_6];
	ld.param.u64 	%rd44, [_Z26layernorm_backward_kernel1PfS_S_S_S_S_S_S_iii_param_7];
	ld.param.u32 	%r23, [_Z26layernorm_backward_kernel1PfS_S_S_S_S_S_S_iii_param_8];
	ld.param.u32 	%r21, [_Z26layernorm_backward_kernel1PfS_S_S_S_S_S_S_iii_param_9];
	ld.param.u32 	%r22, [_Z26layernorm_backward_kernel1PfS_S_S_S_S_S_S_iii_param_10];
	cvta.to.global.u64 	%rd1, %rd39;
	cvta.to.global.u64 	%rd2, %rd40;
	cvta.to.global.u64 	%rd3, %rd45;
	mov.u32 	%r24, %ctaid.x;
	mov.u32 	%r25, %ntid.x;
	mov.u32 	%r26, %tid.x;
	mad.lo.s32 	%r1, %r24, %r25, %r26;
	mul.lo.s32 	%r27, %r21, %r23;
	setp.ge.s32 	%p1, %r1, %r27;
	@%p1 bra 	$L__BB17_22;
	cvta.to.global.u64 	%rd46, %rd43;
	cvta.to.global.u64 	%rd47, %rd44;
	cvta.to.global.u64 	%rd4, %rd42;
	cvta.to.global.u64 	%rd5, %rd41;
	rem.s32 	%r28, %r1, %r21;
	sub.s32 	%r29, %r1, %r28;
	mul.lo.s32 	%r30, %r29, %r22;
	cvt.s64.s32 	%rd48, %r30;
	mul.lo.s32 	%r31, %r28, %r22;
	cvt.s64.s32 	%rd49, %r31;
	add.s64 	%rd6, %rd48, %rd49;
	shl.b64 	%rd50, %rd6, 2;
	add.s64 	%rd7, %rd5, %rd50;
	add.s64 	%rd8, %rd4, %rd50;
	mul.wide.s32 	%rd51, %r1, 4;
	add.s64 	%rd52, %rd46, %rd51;
	ld.global.f32 	%f1, [%rd52];
	add.s64 	%rd53, %rd47, %rd51;
	ld.global.f32 	%f2, [%rd53];
	setp.lt.s32 	%p2, %r22, 1;
	mov.f32 	%f267, 0f00000000;
	mov.f32 	%f268, %f267;
	@%p2 bra 	$L__BB17_13;
	and.b32  	%r2, %r22, 7;
	setp.lt.u32 	%p3, %r22, 8;
	mov.f32 	%f268, 0f00000000;
	mov.b32 	%r39, 0;
	mov.f32 	%f267, %f268;
	@%p3 bra 	$L__BB17_5;
	and.b32  	%r39, %r22, 2147483640;
	neg.s32 	%r37, %r39;
	add.s64 	%rd55, %rd50, 16;
	add.s64 	%rd100, %rd4, %rd55;
	add.s64 	%rd99, %rd3, 16;
	add.s64 	%rd98, %rd5, %rd55;
	mov.f32 	%f268, 0f00000000;
$L__BB17_4:
	.pragma "nounroll";
	ld.global.f32 	%f33, [%rd100+-16];
	sub.f32 	%f34, %f33, %f1;
	mul.f32 	%f35, %f2, %f34;
	ld.global.f32 	%f36, [%rd99+-16];
	ld.global.f32 	%f37, [%rd98+-16];
	mul.f32 	%f38, %f36, %f37;
	add.f32 	%f39, %f267, %f38;
	fma.rn.f32 	%f40, %f35, %f38, %f268;
	ld.global.f32 	%f41, [%rd100+-12];
	sub.f32 	%f42, %f41, %f1;
	mul.f32 	%f43, %f2, %f42;
	ld.global.f32 	%f44, [%rd99+-12];
	ld.global.f32 	%f45, [%rd98+-12];
	mul.f32 	%f46, %f44, %f45;
	add.f32 	%f47, %f39, %f46;
	fma.rn.f32 	%f48, %f43, %f46, %f40;
	ld.global.f32 	%f49, [%rd100+-8];
	sub.f32 	%f50, %f49, %f1;
	mul.f32 	%f51, %f2, %f50;
	ld.global.f32 	%f52, [%rd99+-8];
	ld.global.f32 	%f53, [%rd98+-8];
	mul.f32 	%f54, %f52, %f53;
	add.f32 	%f55, %f47, %f54;
	fma.rn.f32 	%f56, %f51, %f54, %f48;
	ld.global.f32 	%f57, [%rd100+-4];
	sub.f32 	%f58, %f57, %f1;
	mul.f32 	%f59, %f2, %f58;
	ld.global.f32 	%f60, [%rd99+-4];
	ld.global.f32 	%f61, [%rd98+-4];
	mul.f32 	%f62, %f60, %f61;
	add.f32 	%f63, %f55, %f62;
	fma.rn.f32 	%f64, %f59, %f62, %f56;
	ld.global.f32 	%f65, [%rd100];
	sub.f32 	%f66, %f65, %f1;
	mul.f32 	%f67, %f2, %f66;
	ld.global.f32 	%f68, [%rd99];
	ld.global.f32 	%f69, [%rd98];
	mul.f32 	%f70, %f68, %f69;
	add.f32 	%f71, %f63, %f70;
	fma.rn.f32 	%f72, %f67, %f70, %f64;
	ld.global.f32 	%f73, [%rd100+4];
	sub.f32 	%f74, %f73, %f1;
	mul.f32 	%f75, %f2, %f74;
	ld.global.f32 	%f76, [%rd99+4];
	ld.global.f32 	%f77, [%rd98+4];
	mul.f32 	%f78, %f76, %f77;
	add.f32 	%f79, %f71, %f78;
	fma.rn.f32 	%f80, %f75, %f78, %f72;
	ld.global.f32 	%f81, [%rd100+8];
	sub.f32 	%f82, %f81, %f1;
	mul.f32 	%f83, %f2, %f82;
	ld.global.f32 	%f84, [%rd99+8];
	ld.global.f32 	%f85, [%rd98+8];
	mul.f32 	%f86, %f84, %f85;
	add.f32 	%f87, %f79, %f86;
	fma.rn.f32 	%f88, %f83, %f86, %f80;
	ld.global.f32 	%f89, [%rd100+12];
	sub.f32 	%f90, %f89, %f1;
	mul.f32 	%f91, %f2, %f90;
	ld.global.f32 	%f92, [%rd99+12];
	ld.global.f32 	%f93, [%rd98+12];
	mul.f32 	%f94, %f92, %f93;
	add.f32 	%f267, %f87, %f94;
	fma.rn.f32 	%f268, %f91, %f94, %f88;
	add.s32 	%r37, %r37, 8;
	add.s64 	%rd100, %rd100, 32;
	add.s64 	%rd99, %rd99, 32;
	add.s64 	%rd98, %rd98, 32;
	setp.ne.s32 	%p4, %r37, 0;
	@%p4 bra 	$L__BB17_4;
$L__BB17_5:
	setp.eq.s32 	%p5, %r2, 0;
	@%p5 bra 	$L__BB17_13;
	and.b32  	%r8, %r22, 3;
	setp.lt.u32 	%p6, %r2, 4;
	@%p6 bra 	$L__BB17_8;
	mul.wide.u32 	%rd56, %r39, 4;
	add.s64 	%rd57, %rd8, %rd56;
	ld.global.f32 	%f96, [%rd57];
	sub.f32 	%f97, %f96, %f1;
	mul.f32 	%f98, %f2, %f97;
	add.s64 	%rd58, %rd3, %rd56;
	ld.global.f32 	%f99, [%rd58];
	add.s64 	%rd59, %rd7, %rd56;
	ld.global.f32 	%f100, [%rd59];
	mul.f32 	%f101, %f99, %f100;
	add.f32 	%f102, %f267, %f101;
	fma.rn.f32 	%f103, %f98, %f101, %f268;
	ld.global.f32 	%f104, [%rd57+4];
	sub.f32 	%f105, %f104, %f1;
	mul.f32 	%f106, %f2, %f105;
	ld.global.f32 	%f107, [%rd58+4];
	ld.global.f32 	%f108, [%rd59+4];
	mul.f32 	%f109, %f107, %f108;
	add.f32 	%f110, %f102, %f109;
	fma.rn.f32 	%f111, %f106, %f109, %f103;
	ld.global.f32 	%f112, [%rd57+8];
	sub.f32 	%f113, %f112, %f1;
	mul.f32 	%f114, %f2, %f113;
	ld.global.f32 	%f115, [%rd58+8];
	ld.global.f32 	%f116, [%rd59+8];
	mul.f32 	%f117, %f115, %f116;
	add.f32 	%f118, %f110, %f117;
	fma.rn.f32 	%f119, %f114, %f117, %f111;
	ld.global.f32 	%f120, [%rd57+12];
	sub.f32 	%f121, %f120, %f1;
	mul.f32 	%f122, %f2, %f121;
	ld.global.f32 	%f123, [%rd58+12];
	ld.global.f32 	%f124, [%rd59+12];
	mul.f32 	%f125, %f123, %f124;
	add.f32 	%f267, %f118, %f125;
	fma.rn.f32 	%f268, %f122, %f125, %f119;
	add.s32 	%r39, %r39, 4;
$L__BB17_8:
	setp.eq.s32 	%p7, %r8, 0;
	@%p7 bra 	$L__BB17_13;
	setp.eq.s32 	%p8, %r8, 1;
	@%p8 bra 	$L__BB17_11;
	mul.wide.u32 	%rd60, %r39, 4;
	add.s64 	%rd61, %rd8, %rd60;
	ld.global.f32 	%f127, [%rd61];
	sub.f32 	%f128, %f127, %f1;
	mul.f32 	%f129, %f2, %f128;
	add.s64 	%rd62, %rd3, %rd60;
	ld.global.f32 	%f130, [%rd62];
	add.s64 	%rd63, %rd7, %rd60;
	ld.global.f32 	%f131, [%rd63];
	mul.f32 	%f132, %f130, %f131;
	add.f32 	%f133, %f267, %f132;
	fma.rn.f32 	%f134, %f129, %f132, %f268;
	ld.global.f32 	%f135, [%rd61+4];
	sub.f32 	%f136, %f135, %f1;
	mul.f32 	%f137, %f2, %f136;
	ld.global.f32 	%f138, [%rd62+4];
	ld.global.f32 	%f139, [%rd63+4];
	mul.f32 	%f140, %f138, %f139;
	add.f32 	%f267, %f133, %f140;
	fma.rn.f32 	%f268, %f137, %f140, %f134;
	add.s32 	%r39, %r39, 2;
$L__BB17_11:
	and.b32  	%r33, %r22, 1;
	setp.eq.b32 	%p9, %r33, 1;
	not.pred 	%p10, %p9;
	@%p10 bra 	$L__BB17_13;
	mul.wide.u32 	%rd64, %r39, 4;
	add.s64 	%rd65, %rd8, %rd64;
	ld.global.f32 	%f141, [%rd65];
	sub.f32 	%f142, %f141, %f1;
	mul.f32 	%f143, %f2, %f142;
	add.s64 	%rd66, %rd3, %rd64;
	ld.global.f32 	%f144, [%rd66];
	add.s64 	%rd67, %rd7, %rd64;
	ld.global.f32 	%f145, [%rd67];
	mul.f32 	%f146, %f144, %f145;
	add.f32 	%f267, %f267, %f146;
	fma.rn.f32 	%f268, %f143, %f146, %f268;
$L__BB17_13:
	setp.lt.s32 	%p11, %r22, 1;
	cvt.rn.f32.s32 	%f147, %r22;
	div.rn.f32 	%f27, %f267, %f147;
	div.rn.f32 	%f28, %f268, %f147;
	@%p11 bra 	$L__BB17_22;
	setp.lt.u32 	%p12, %r22, 4;
	mov.b32 	%r43, 0;
	@%p12 bra 	$L__BB17_17;
	ld.param.u64 	%rd93, [_Z26layernorm_backward_kernel1PfS_S_S_S_S_S_S_iii_param_0];
	and.b32  	%r43, %r22, 2147483644;
	neg.s32 	%r41, %r43;
	shl.b64 	%rd68, %rd6, 2;
	add.s64 	%rd69, %rd68, 8;
	add.s64 	%rd106, %rd4, %rd69;
	add.s64 	%rd105, %rd3, 8;
	add.s64 	%rd104, %rd5, %rd69;
	add.s64 	%rd103, %rd1, 8;
	cvta.to.global.u64 	%rd70, %rd93;
	add.s64 	%rd102, %rd70, %rd69;
	add.s64 	%rd101, %rd2, 8;
$L__BB17_16:
	.pragma "nounroll";
	ld.global.f32 	%f148, [%rd106+-8];
	sub.f32 	%f149, %f148, %f1;
	mul.f32 	%f150, %f2, %f149;
	ld.global.f32 	%f151, [%rd105+-8];
	ld.global.f32 	%f152, [%rd104+-8];
	atom.global.add.f32 	%f153, [%rd101+-8], %f152;
	ld.global.f32 	%f154, [%rd104+-8];
	mul.f32 	%f155, %f150, %f154;
	atom.global.add.f32 	%f156, [%rd103+-8], %f155;
	fma.rn.f32 	%f157, %f151, %f152, 0f00000000;
	sub.f32 	%f158, %f157, %f27;
	mul.f32 	%f159, %f28, %f150;
	sub.f32 	%f160, %f158, %f159;
	ld.global.f32 	%f161, [%rd102+-8];
	fma.rn.f32 	%f162, %f2, %f160, %f161;
	st.global.f32 	[%rd102+-8], %f162;
	ld.global.f32 	%f163, [%rd106+-4];
	sub.f32 	%f164, %f163, %f1;
	mul.f32 	%f165, %f2, %f164;
	ld.global.f32 	%f166, [%rd105+-4];
	ld.global.f32 	%f167, [%rd104+-4];
	atom.global.add.f32 	%f168, [%rd101+-4], %f167;
	ld.global.f32 	%f169, [%rd104+-4];
	mul.f32 	%f170, %f165, %f169;
	atom.global.add.f32 	%f171, [%rd103+-4], %f170;
	fma.rn.f32 	%f172, %f166, %f167, 0f00000000;
	sub.f32 	%f173, %f172, %f27;
	mul.f32 	%f174, %f28, %f165;
	sub.f32 	%f175, %f173, %f174;
	ld.global.f32 	%f176, [%rd102+-4];
	fma.rn.f32 	%f177, %f2, %f175, %f176;
	st.global.f32 	[%rd102+-4], %f177;
	ld.global.f32 	%f178, [%rd106];
	sub.f32 	%f179, %f178, %f1;
	mul.f32 	%f180, %f2, %f179;
	ld.global.f32 	%f181, [%rd105];
	ld.global.f32 	%f182, [%rd104];
	atom.global.add.f32 	%f183, [%rd101], %f182;
	ld.global.f32 	%f184, [%rd104];
	mul.f32 	%f185, %f180, %f184;
	atom.global.add.f32 	%f186, [%rd103], %f185;
	fma.rn.f32 	%f187, %f181, %f182, 0f00000000;
	sub.f32 	%f188, %f187, %f27;
	mul.f32 	%f189, %f28, %f180;
	sub.f32 	%f190, %f188, %f189;
	ld.global.f32 	%f191, [%rd102];
	fma.rn.f32 	%f192, %f2, %f190, %f191;
	st.global.f32 	[%rd102], %f192;
	ld.global.f32 	%f193, [%rd106+4];
	sub.f32 	%f194, %f193, %f1;
	mul.f32 	%f195, %f2, %f194;
	ld.global.f32 	%f196, [%rd105+4];
	ld.global.f32 	%f197, [%rd104+4];
	atom.global.add.f32 	%f198, [%rd101+4], %f197;
	ld.global.f32 	%f199, [%rd104+4];
	mul.f32 	%f200, %f195, %f199;
	atom.global.add.f32 	%f201, [%rd103+4], %f200;
	fma.rn.f32 	%f202, %f196, %f197, 0f00000000;
	sub.f32 	%f203, %f202, %f27;
	mul.f32 	%f204, %f28, %f195;
	sub.f32 	%f205, %f203, %f204;
	ld.global.f32 	%f206, [%rd102+4];
	fma.rn.f32 	%f207, %f2, %f205, %f206;
	st.global.f32 	[%rd102+4], %f207;
	add.s32 	%r41, %r41, 4;
	add.s64 	%rd106, %rd106, 16;
	add.s64 	%rd105, %rd105, 16;
	add.s64 	%rd104, %rd104, 16;
	add.s64 	%rd103, %rd103, 16;
	add.s64 	%rd102, %rd102, 16;
	add.s64 	%rd101, %rd101, 16;
	setp.ne.s32 	%p13, %r41, 0;
	@%p13 bra 	$L__BB17_16;
$L__BB17_17:
	and.b32  	%r18, %r22, 3;
	setp.eq.s32 	%p14, %r18, 0;
	@%p14 bra 	$L__BB17_22;
	ld.param.u64 	%rd97, [_Z26layernorm_backward_kernel1PfS_S_S_S_S_S_S_iii_param_2];
	ld.param.u64 	%rd96, [_Z26layernorm_backward_kernel1PfS_S_S_S_S_S_S_iii_param_1];
	cvta.to.global.u64 	%rd36, %rd97;
	cvta.to.global.u64 	%rd37, %rd96;
	setp.eq.s32 	%p15, %r18, 1;
	@%p15 bra 	$L__BB17_20;
	ld.param.u64 	%rd94, [_Z26layernorm_backward_kernel1PfS_S_S_S_S_S_S_iii_param_0];
	cvt.u64.u32 	%rd71, %r43;
	mul.wide.u32 	%rd72, %r43, 4;
	add.s64 	%rd73, %rd8, %rd72;
	ld.global.f32 	%f208, [%rd73];
	sub.f32 	%f209, %f208, %f1;
	mul.f32 	%f210, %f2, %f209;
	add.s64 	%rd74, %rd3, %rd72;
	ld.global.f32 	%f211, [%rd74];
	add.s64 	%rd75, %rd7, %rd72;
	ld.global.f32 	%f212, [%rd75];
	add.s64 	%rd76, %rd36, %rd72;
	atom.global.add.f32 	%f213, [%rd76], %f212;
	add.s64 	%rd77, %rd37, %rd72;
	ld.global.f32 	%f214, [%rd75];
	mul.f32 	%f215, %f210, %f214;
	atom.global.add.f32 	%f216, [%rd77], %f215;
	fma.rn.f32 	%f217, %f211, %f212, 0f00000000;
	sub.f32 	%f218, %f217, %f27;
	mul.f32 	%f219, %f28, %f210;
	sub.f32 	%f220, %f218, %f219;
	add.s64 	%rd78, %rd6, %rd71;
	cvta.to.global.u64 	%rd79, %rd94;
	shl.b64 	%rd80, %rd78, 2;
	add.s64 	%rd81, %rd79, %rd80;
	ld.global.f32 	%f221, [%rd81];
	fma.rn.f32 	%f222, %f2, %f220, %f221;
	st.global.f32 	[%rd81], %f222;
	ld.global.f32 	%f223, [%rd73+4];
	sub.f32 	%f224, %f223, %f1;
	mul.f32 	%f225, %f2, %f224;
	ld.global.f32 	%f226, [%rd74+4];
	ld.global.f32 	%f227, [%rd75+4];
	atom.global.add.f32 	%f228, [%rd76+4], %f227;
	ld.global.f32 	%f229, [%rd75+4];
	mul.f32 	%f230, %f225, %f229;
	atom.global.add.f32 	%f231, [%rd77+4], %f230;
	fma.rn.f32 	%f232, %f226, %f227, 0f00000000;
	sub.f32 	%f233, %f232, %f27;
	mul.f32 	%f234, %f28, %f225;
	sub.f32 	%f235, %f233, %f234;
	ld.global.f32 	%f236, [%rd81+4];
	fma.rn.f32 	%f237, %f2, %f235, %f236;
	st.global.f32 	[%rd81+4], %f237;
	add.s32 	%r43, %r43, 2;
$L__BB17_20:
	and.b32  	%r36, %r22, 1;
	setp.eq.b32 	%p16, %r36, 1;
	not.pred 	%p17, %p16;
	@%p17 bra 	$L__BB17_22;
	ld.param.u64 	%rd95, [_Z26layernorm_backward_kernel1PfS_S_S_S_S_S_S_iii_param_0];
	cvt.u64.u32 	%rd82, %r43;
	mul.wide.u32 	%rd83, %r43, 4;
	add.s64 	%rd84, %rd8, %rd83;
	ld.global.f32 	%f238, [%rd84];
	sub.f32 	%f239, %f238, %f1;
	mul.f32 	%f240, %f2, %f239;
	add.s64 	%rd85, %rd3, %rd83;
	ld.global.f32 	%f241, [%rd85];
	add.s64 	%rd86, %rd7, %rd83;
	ld.global.f32 	%f242, [%rd86];
	add.s64 	%rd87, %rd36, %rd83;
	atom.global.add.f32 	%f243, [%rd87], %f242;
	add.s64 	%rd88, %rd37, %rd83;
	ld.global.f32 	%f244, [%rd86];
	mul.f32 	%f245, %f240, %f244;
	atom.global.add.f32 	%f246, [%rd88], %f245;
	fma.rn.f32 	%f247, %f241, %f242, 0f00000000;
	sub.f32 	%f248, %f247, %f27;
	mul.f32 	%f249, %f28, %f240;
	sub.f32 	%f250, %f248, %f249;
	add.s64 	%rd89, %rd6, %rd82;
	cvta.to.global.u64 	%rd90, %rd95;
	shl.b64 	%rd91, %rd89, 2;
	add.s64 	%rd92, %rd90, %rd91;
	ld.global.f32 	%f251, [%rd92];
	fma.rn.f32 	%f252, %f2, %f250, %f251;
	st.global.f32 	[%rd92], %f252;
$L__BB17_22:
	ret;

}
	// .globl	_Z11setConstantPffi
.visible .entry _Z11setConstantPffi(
	.param .u64 .ptr .align 1 _Z11setConstantPffi_param_0,
	.param .f32 _Z11setConstantPffi_param_1,
	.param .u32 _Z11setConstantPffi_param_2
)
{
	.reg .pred 	%p<2>;
	.reg .b32 	%r<6>;
	.reg .b32 	%f<2>;
	.reg .b64 	%rd<5>;

	ld.param.u64 	%rd1, [_Z11setConstantPffi_param_0];
	ld.param.f32 	%f1, [_Z11setConstantPffi_param_1];
	ld.param.u32 	%r2, [_Z11setConstantPffi_param_2];
	mov.u32 	%r3, %ctaid.x;
	mov.u32 	%r4, %ntid.x;
	mov.u32 	%r5, %tid.x;
	mad.lo.s32 	%r1, %r3, %r4, %r5;
	setp.ge.s32 	%p1, %r1, %r2;
	@%p1 bra 	$L__BB18_2;
	cvta.to.global.u64 	%rd2, %rd1;
	mul.wide.s32 	%rd3, %r1, 4;
	add.s64 	%rd4, %rd2, %rd3;
	st.global.f32 	[%rd4], %f1;
$L__BB18_2:
	ret;

}
	// .globl	_Z38softmax_autoregressive_backward_kernelPfPKfS1_iiii
.visible .entry _Z38softmax_autoregressive_backward_kernelPfPKfS1_iiii(
	.param .u64 .ptr .align 1 _Z38softmax_autoregressive_backward_kernelPfPKfS1_iiii_param_0,
	.param .u64 .ptr .align 1 _Z38softmax_autoregressive_backward_kernelPfPKfS1_iiii_param_1,
	.param .u64 .ptr .align 1 _Z38softmax_autoregressive_backward_kernelPfPKfS1_iiii_param_2,
	.param .u32 _Z38softmax_autoregressive_backward_kernelPfPKfS1_iiii_param_3,
	.param .u32 _Z38softmax_autoregressive_backward_kernelPfPKfS1_iiii_param_4,
	.param .u32 _Z38softmax_autoregressive_backward_kernelPfPKfS1_iiii_param_5,
	.param .u32 _Z38softmax_autoregressive_backward_kernelPfPKfS1_iiii_param_6
)
{
	.reg .pred 	%p<27>;
	.reg .b16 	%rs<17>;
	.reg .b32 	%r<54>;
	.reg .b32 	%f<134>;
	.reg .b64 	%rd<47>;

	ld.param.u64 	%rd13, [_Z38softmax_autoregressive_backward_kernelPfPKfS1_iiii_param_0];
	ld.param.u64 	%rd14, [_Z38softmax_autoregressive_backward_kernelPfPKfS1_iiii_param_1];
	ld.param.u64 	%rd15, [_Z38softmax_autoregressive_backward_kernelPfPKfS1_iiii_param_2];
	ld.param.u32 	%r19, [_Z38softmax_autoregressive_backward_kernelPfPKfS1_iiii_param_4];
	ld.param.u32 	%r20, [_Z38softmax_autoregressive_backward_kernelPfPKfS1_iiii_param_5];
	ld.param.u32 	%r21, [_Z38softmax_autoregressive_backward_kernelPfPKfS1_iiii_param_6];
	cvta.to.global.u64 	%rd1, %rd14;
	cvta.to.global.u64 	%rd2, %rd15;
	mov.u32 	%r22, %ctaid.x;
	mov.u32 	%r23, %ntid.x;
	mov.u32 	%r24, %tid.x;
	mad.lo.s32 	%r1, %r22, %r23, %r24;
	setp.ge.s32 	%p1, %r1, %r19;
	@%p1 bra 	$L__BB19_15;
	div.s32 	%r25, %r20, %r21;
	cvt.rn.f32.s32 	%f15, %r25;
	sqrt.rn.f32 	%f16, %f15;
	rcp.rn.f32 	%f1, %f16;
	mov.u32 	%r26, %ctaid.y;
	mul.lo.s32 	%r27, %r19, %r26;
	mul.lo.s32 	%r28, %r27, %r19;
	cvt.s64.s32 	%rd3, %r28;
	add.s32 	%r47, %r1, 1;
	cvta.to.global.u64 	%rd4, %rd13;
	mov.b16 	%rs15, 0;
	cvt.s64.s32 	%rd41, %r1;
	mul.wide.s32 	%rd18, %r1, 4;
	mov.u16 	%rs16, %rs15;
	mov.u32 	%r48, %r1;
$L__BB19_2:
	mov.u32 	%r4, %r48;
	mul.lo.s32 	%r29, %r4, %r19;
	cvt.s64.s32 	%rd16, %r29;
	add.s64 	%rd5, %rd16, %rd3;
	setp.lt.s32 	%p2, %r4, 0;
	mov.f32 	%f133, 0f00000000;
	@%p2 bra 	$L__BB19_14;
	shl.b64 	%rd17, %rd5, 2;
	add.s64 	%rd6, %rd2, %rd17;
	add.s64 	%rd19, %rd6, %rd18;
	ld.global.f32 	%f2, [%rd19];
	setp.lt.u32 	%p3, %r4, 7;
	mov.f32 	%f133, 0f00000000;
	mov.b32 	%r52, 0;
	@%p3 bra 	$L__BB19_6;
	neg.s32 	%r49, %r1;
	shl.b64 	%rd20, %rd5, 2;
	add.s64 	%rd21, %rd2, %rd20;
	add.s64 	%rd46, %rd21, 16;
	add.s64 	%rd22, %rd1, %rd20;
	add.s64 	%rd45, %rd22, 16;
	mov.f32 	%f133, 0f00000000;
	mov.b32 	%r50, 0;
$L__BB19_5:
	.pragma "nounroll";
	setp.eq.s32 	%p4, %r49, 0;
	selp.f32 	%f21, 0f3F800000, 0f00000000, %p4;
	ld.global.f32 	%f22, [%rd46+-16];
	sub.f32 	%f23, %f21, %f2;
	mul.f32 	%f24, %f22, %f23;
	mul.f32 	%f25, %f1, %f24;
	ld.global.f32 	%f26, [%rd45+-16];
	fma.rn.f32 	%f27, %f26, %f25, %f133;
	add.s32 	%r32, %r50, 1;
	setp.eq.s32 	%p5, %r32, %r1;
	selp.f32 	%f28, 0f3F800000, 0f00000000, %p5;
	ld.global.f32 	%f29, [%rd46+-12];
	sub.f32 	%f30, %f28, %f2;
	mul.f32 	%f31, %f29, %f30;
	mul.f32 	%f32, %f1, %f31;
	ld.global.f32 	%f33, [%rd45+-12];
	fma.rn.f32 	%f34, %f33, %f32, %f27;
	add.s32 	%r33, %r50, 2;
	setp.eq.s32 	%p6, %r33, %r1;
	selp.f32 	%f35, 0f3F800000, 0f00000000, %p6;
	ld.global.f32 	%f36, [%rd46+-8];
	sub.f32 	%f37, %f35, %f2;
	mul.f32 	%f38, %f36, %f37;
	mul.f32 	%f39, %f1, %f38;
	ld.global.f32 	%f40, [%rd45+-8];
	fma.rn.f32 	%f41, %f40, %f39, %f34;
	add.s32 	%r34, %r50, 3;
	setp.eq.s32 	%p7, %r34, %r1;
	selp.f32 	%f42, 0f3F800000, 0f00000000, %p7;
	ld.global.f32 	%f43, [%rd46+-4];
	sub.f32 	%f44, %f42, %f2;
	mul.f32 	%f45, %f43, %f44;
	mul.f32 	%f46, %f1, %f45;
	ld.global.f32 	%f47, [%rd45+-4];
	fma.rn.f32 	%f48, %f47, %f46, %f41;
	add.s32 	%r35, %r50, 4;
	setp.eq.s32 	%p8, %r35, %r1;
	selp.f32 	%f49, 0f3F800000, 0f00000000, %p8;
	ld.global.f32 	%f50, [%rd46];
	sub.f32 	%f51, %f49, %f2;
	mul.f32 	%f52, %f50, %f51;
	mul.f32 	%f53, %f1, %f52;
	ld.global.f32 	%f54, [%rd45];
	fma.rn.f32 	%f55, %f54, %f53, %f48;
	add.s32 	%r36, %r50, 5;
	setp.eq.s32 	%p9, %r36, %r1;
	selp.f32 	%f56, 0f3F800000, 0f00000000, %p9;
	ld.global.f32 	%f57, [%rd46+4];
	sub.f32 	%f58, %f56, %f2;
	mul.f32 	%f59, %f57, %f58;
	mul.f32 	%f60, %f1, %f59;
	ld.global.f32 	%f61, [%rd45+4];
	fma.rn.f32 	%f62, %f61, %f60, %f55;
	add.s32 	%r37, %r50, 6;
	setp.eq.s32 	%p10, %r37, %r1;
	selp.f32 	%f63, 0f3F800000, 0f00000000, %p10;
	ld.global.f32 	%f64, [%rd46+8];
	sub.f32 	%f65, %f63, %f2;
	mul.f32 	%f66, %f64, %f65;
	mul.f32 	%f67, %f1, %f66;
	ld.global.f32 	%f68, [%rd45+8];
	fma.rn.f32 	%f69, %f68, %f67, %f62;
	add.s32 	%r38, %r50, 7;
	setp.eq.s32 	%p11, %r38, %r1;
	selp.f32 	%f70, 0f3F800000, 0f00000000, %p11;
	ld.global.f32 	%f71, [%rd46+12];
	sub.f32 	%f72, %f70, %f2;
	mul.f32 	%f73, %f71, %f72;
	mul.f32 	%f74, %f1, %f73;
	ld.global.f32 	%f75, [%rd45+12];
	fma.rn.f32 	%f133, %f75, %f74, %f69;
	add.s32 	%r50, %r50, 8;
	add.s32 	%r49, %r49, 8;
	add.s64 	%rd46, %rd46, 32;
	add.s64 	%rd45, %rd45, 32;
	and.b32  	%r52, %r47, -8;
	setp.ne.s32 	%p12, %r50, %r52;
	@%p12 bra 	$L__BB19_5;
$L__BB19_6:
	and.b32  	%r39, %r47, 7;
	setp.eq.s32 	%p13, %r39, 0;
	@%p13 bra 	$L__BB19_14;
	cvt.u16.u32 	%rs8, %r1;
	add.s16 	%rs9, %rs8, %rs16;
	add.s16 	%rs10, %rs9, 1;
	cvt.u32.u16 	%r40, %rs10;
	and.b32  	%r12, %r40, 7;
	add.s32 	%r41, %r12, -1;
	setp.lt.u32 	%p14, %r41, 3;
	@%p14 bra 	$L__BB19_9;
	setp.eq.s32 	%p15, %r52, %r1;
	selp.f32 	%f77, 0f3F800000, 0f00000000, %p15;
	cvt.u64.u32 	%rd23, %r52;
	mul.wide.u32 	%rd24, %r52, 4;
	add.s64 	%rd25, %rd6, %rd24;
	ld.global.f32 	%f78, [%rd25];
	sub.f32 	%f79, %f77, %f2;
	mul.f32 	%f80, %f78, %f79;
	mul.f32 	%f81, %f1, %f80;
	add.s64 	%rd26, %rd5, %rd23;
	shl.b64 	%rd27, %rd26, 2;
	add.s64 	%rd28, %rd1, %rd27;
	ld.global.f32 	%f82, [%rd28];
	fma.rn.f32 	%f83, %f82, %f81, %f133;
	add.s32 	%r42, %r52, 1;
	setp.eq.s32 	%p16, %r42, %r1;
	selp.f32 	%f84, 0f3F800000, 0f00000000, %p16;
	ld.global.f32 	%f85, [%rd25+4];
	sub.f32 	%f86, %f84, %f2;
	mul.f32 	%f87, %f85, %f86;
	mul.f32 	%f88, %f1, %f87;
	ld.global.f32 	%f89, [%rd28+4];
	fma.rn.f32 	%f90, %f89, %f88, %f83;
	add.s32 	%r43, %r52, 2;
	setp.eq.s32 	%p17, %r43, %r1;
	selp.f32 	%f91, 0f3F800000, 0f00000000, %p17;
	ld.global.f32 	%f92, [%rd25+8];
	sub.f32 	%f93, %f91, %f2;
	mul.f32 	%f94, %f92, %f93;
	mul.f32 	%f95, %f1, %f94;
	ld.global.f32 	%f96, [%rd28+8];
	fma.rn.f32 	%f97, %f96, %f95, %f90;
	add.s32 	%r44, %r52, 3;
	setp.eq.s32 	%p18, %r44, %r1;
	selp.f32 	%f98, 0f3F800000, 0f00000000, %p18;
	ld.global.f32 	%f99, [%rd25+12];
	sub.f32 	%f100, %f98, %f2;
	mul.f32 	%f101, %f99, %f100;
	mul.f32 	%f102, %f1, %f101;
	ld.global.f32 	%f103, [%rd28+12];
	fma.rn.f32 	%f133, %f103, %f102, %f97;
	add.s32 	%r52, %r52, 4;
$L__BB19_9:
	and.b32  	%r45, %r12, 3;
	setp.eq.s32 	%p19, %r45, 0;
	@%p19 bra 	$L__BB19_14;
	cvt.u16.u32 	%rs11, %r1;
	add.s16 	%rs12, %rs11, %rs15;
	add.s16 	%rs3, %rs12, 1;
	and.b16  	%rs13, %rs3, 3;
	setp.eq.s16 	%p20, %rs13, 1;
	@%p20 bra 	$L__BB19_12;
	setp.eq.s32 	%p21, %r52, %r1;
	selp.f32 	%f105, 0f3F800000, 0f00000000, %p21;
	cvt.u64.u32 	%rd29, %r52;
	mul.wide.u32 	%rd30, %r52, 4;
	add.s64 	%rd31, %rd6, %rd30;
	ld.global.f32 	%f106, [%rd31];
	sub.f32 	%f107, %f105, %f2;
	mul.f32 	%f108, %f106, %f107;
	mul.f32 	%f109, %f1, %f108;
	add.s64 	%rd32, %rd5, %rd29;
	shl.b64 	%rd33, %rd32, 2;
	add.s64 	%rd34, %rd1, %rd33;
	ld.global.f32 	%f110, [%rd34];
	fma.rn.f32 	%f111, %f110, %f109, %f133;
	add.s32 	%r46, %r52, 1;
	setp.eq.s32 	%p22, %r46, %r1;
	selp.f32 	%f112, 0f3F800000, 0f00000000, %p22;
	ld.global.f32 	%f113, [%rd31+4];
	sub.f32 	%f114, %f112, %f2;
	mul.f32 	%f115, %f113, %f114;
	mul.f32 	%f116, %f1, %f115;
	ld.global.f32 	%f117, [%rd34+4];
	fma.rn.f32 	%f133, %f117, %f116, %f111;
	add.s32 	%r52, %r52, 2;
$L__BB19_12:
	and.b16  	%rs14, %rs3, 1;
	setp.eq.b16 	%p23, %rs14, 1;
	not.pred 	%p24, %p23;
	@%p24 bra 	$L__BB19_14;
	setp.eq.s32 	%p25, %r52, %r1;
	selp.f32 	%f118, 0f3F800000, 0f00000000, %p25;
	cvt.u64.u32 	%rd35, %r52;
	mul.wide.u32 	%rd36, %r52, 4;
	add.s64 	%rd37, %rd6, %rd36;
	ld.global.f32 	%f119, [%rd37];
	sub.f32 	%f120, %f118, %f2;
	mul.f32 	%f121, %f119, %f120;
	mul.f32 	%f122, %f1, %f121;
	add.s64 	%rd38, %rd5, %rd35;
	shl.b64 	%rd39, %rd38, 2;
	add.s64 	%rd40, %rd1, %rd39;
	ld.global.f32 	%f123, [%rd40];
	fma.rn.f32 	%f133, %f123, %f122, %f133;
$L__BB19_14:
	add.s64 	%rd42, %rd5, %rd41;
	shl.b64 	%rd43, %rd42, 2;
	add.s64 	%rd44, %rd4, %rd43;
	ld.global.f32 	%f124, [%rd44];
	add.f32 	%f125, %f133, %f124;
	st.global.f32 	[%rd44], %f125;
	add.s32 	%r48, %r4, 1;
	setp.lt.s32 	%p26, %r48, %r19;
	add.s32 	%r47, %r4, 2;
	add.s16 	%rs16, %rs16, 1;
	add.s16 	%rs15, %rs15, 1;
	@%p26 bra 	$L__BB19_2;
$L__BB19_15:
	ret;

}
	// .globl	_Z13adamw_kernel2PfS_S_S_lfffffff
.visible .entry _Z13adamw_kernel2PfS_S_S_lfffffff(
	.param .u64 .ptr .align 1 _Z13adamw_kernel2PfS_S_S_lfffffff_param_0,
	.param .u64 .ptr .align 1 _Z13adamw_kernel2PfS_S_S_lfffffff_param_1,
	.param .u64 .ptr .align 1 _Z13adamw_kernel2PfS_S_S_lfffffff_param_2,
	.param .u64 .ptr .align 1 _Z13adamw_kernel2PfS_S_S_lfffffff_param_3,
	.param .u64 _Z13adamw_kernel2PfS_S_S_lfffffff_param_4,
	.param .f32 _Z13adamw_kernel2PfS_S_S_lfffffff_param_5,
	.param .f32 _Z13adamw_kernel2PfS_S_S_lfffffff_param_6,
	.param .f32 _Z13adamw_kernel2PfS_S_S_lfffffff_param_7,
	.param .f32 _Z13adamw_kernel2PfS_S_S_lfffffff_param_8,
	.param .f32 _Z13adamw_kernel2PfS_S_S_lfffffff_param_9,
	.param .f32 _Z13adamw_kernel2PfS_S_S_lfffffff_param_10,
	.param .f32 _Z13adamw_kernel2PfS_S_S_lfffffff_param_11
)
{
	.reg .pred 	%p<2>;
	.reg .b32 	%r<5>;
	.reg .b32 	%f<27>;
	.reg .b64 	%rd<16>;

	ld.param.u64 	%rd2, [_Z13adamw_kernel2PfS_S_S_lfffffff_param_0];
	ld.param.u64 	%rd3, [_Z13adamw_kernel2PfS_S_S_lfffffff_param_1];
	ld.param.u64 	%rd4, [_Z13adamw_kernel2PfS_S_S_lfffffff_param_2];
	ld.param.u64 	%rd5, [_Z13adamw_kernel2PfS_S_S_lfffffff_param_3];
	ld.param.u64 	%rd6, [_Z13adamw_kernel2PfS_S_S_lfffffff_param_4];
	ld.param.f32 	%f1, [_Z13adamw_kernel2PfS_S_S_lfffffff_param_5];
	ld.param.f32 	%f2, [_Z13adamw_kernel2PfS_S_S_lfffffff_param_6];
	ld.param.f32 	%f3, [_Z13adamw_kernel2PfS_S_S_lfffffff_param_7];
	ld.param.f32 	%f4, [_Z13adamw_kernel2PfS_S_S_lfffffff_param_8];
	ld.param.f32 	%f5, [_Z13adamw_kernel2PfS_S_S_lfffffff_param_9];
	ld.param.f32 	%f6, [_Z13adamw_kernel2PfS_S_S_lfffffff_param_10];
	ld.param.f32 	%f7, [_Z13adamw_kernel2PfS_S_S_lfffffff_param_11];
	mov.u32 	%r1, %ctaid.x;
	mov.u32 	%r2, %ntid.x;
	mov.u32 	%r3, %tid.x;
	mad.lo.s32 	%r4, %r1, %r2, %r3;
	cvt.s64.s32 	%rd1, %r4;
	setp.le.s64 	%p1, %rd6, %rd1;
	@%p1 bra 	$L__BB20_2;
	cvta.to.global.u64 	%rd7, %rd3;
	cvta.to.global.u64 	%rd8, %rd4;
	cvta.to.global.u64 	%rd9, %rd5;
	cvta.to.global.u64 	%rd10, %rd2;
	shl.b64 	%rd11, %rd1, 2;
	add.s64 	%rd12, %rd7, %rd11;
	ld.global.f32 	%f8, [%rd12];
	add.s64 	%rd13, %rd8, %rd11;
	ld.global.f32 	%f9, [%rd13];
	add.s64 	%rd14, %rd9, %rd11;
	ld.global.f32 	%f10, [%rd14];
	neg.f32 	%f11, %f2;
	fma.rn.f32 	%f12, %f11, %f8, %f8;
	fma.rn.f32 	%f13, %f2, %f9, %f12;
	st.global.f32 	[%rd13], %f13;
	mul.f32 	%f14, %f8, %f8;
	neg.f32 	%f15, %f3;
	fma.rn.f32 	%f16, %f15, %f14, %f14;
	fma.rn.f32 	%f17, %f3, %f10, %f16;
	st.global.f32 	[%rd14], %f17;
	div.rn.f32 	%f18, %f13, %f4;
	div.rn.f32 	%f19, %f17, %f5;
	sqrt.rn.f32 	%f20, %f19;
	add.f32 	%f21, %f6, %f20;
	div.rn.f32 	%f22, %f18, %f21;
	add.s64 	%rd15, %rd10, %rd11;
	ld.global.f32 	%f23, [%rd15];
	fma.rn.f32 	%f24, %f7, %f23, %f22;
	mul.f32 	%f25, %f1, %f24;
	sub.f32 	%f26, %f23, %f25;
	st.global.f32 	[%rd15], %f26;
$L__BB20_2:
	ret;

}


// ===== COMPILED SASS (sm_100) =====

	.target	sm_100

	.elftype	@"ET_EXEC"


//--------------------- .note.nv.tkinfo           --------------------------
	.section	.note.nv.tkinfo,"",@"SHT_NOTE"
	.sectionflags	@"SHF_NOTE_NV_TKINFO"
	.tkinfo
        /*0018*/ 	.word	0x00000002
        /*0030*/ 	.string	""
        /*0030*/ 	.string	"ptxas"
        /*0030*/ 	.string	"Cuda compilation tools, release 13.0, V13.0.88"
        /*0030*/ 	.string	"Build cuda_13.0.r13.0/compiler.36424714_0"
        /*0030*/ 	.string	"-arch sm_100 -m 64 "



//--------------------- .note.nv.cuinfo           --------------------------
	.section	.note.nv.cuinfo,"",@"SHT_NOTE"
	.sectionflags	@"SHF_NOTE_NV_CUINFO"
        /*0018*/ 	.short	0x0002
        /*001a*/ 	.short	0x0064
        /*001c*/ 	.short	0x0082
	.zero		2


//--------------------- .nv.info                  --------------------------
	.section	.nv.info,"",@"SHT_CUDA_INFO"
	.align	4


	//----- nvinfo : EIATTR_REGCOUNT
	.align		4
        /*0000*/ 	.byte	0x04, 0x2f
        /*0002*/ 	.short	(.L_14 - .L_13)
	.align		4
.L_13:
        /*0004*/ 	.word	index@(_Z23encoder_forward_kernel2PfPiS_S_iii)
        /*0008*/ 	.word	0x00000010


	//----- nvinfo : EIATTR_FRAME_SIZE
	.align		4
.L_14:
        /*000c*/ 	.byte	0x04, 0x11
        /*000e*/ 	.short	(.L_16 - .L_15)
	.align		4
.L_15:
        /*0010*/ 	.word	index@(_Z23encoder_forward_kernel2PfPiS_S_iii)
        /*0014*/ 	.word	0x00000000


	//----- nvinfo : EIATTR_REGCOUNT
	.align		4
.L_16:
        /*0018*/ 	.byte	0x04, 0x2f
        /*001a*/ 	.short	(.L_18 - .L_17)
	.align		4
.L_17:
        /*001c*/ 	.word	index@(_Z23encoder_backward_kernelPfS_PKfPKiiii)
        /*0020*/ 	.word	0x00000010


	//----- nvinfo : EIATTR_FRAME_SIZE
	.align		4
.L_18:
        /*0024*/ 	.byte	0x04, 0x11
        /*0026*/ 	.short	(.L_20 - .L_19)
	.align		4
.L_19:
        /*0028*/ 	.word	index@(_Z23encoder_backward_kernelPfS_PKfPKiiii)
        /*002c*/ 	.word	0x00000000


	//----- nvinfo : EIATTR_REGCOUNT
	.align		4
.L_20:
        /*0030*/ 	.byte	0x04, 0x2f
        /*0032*/ 	.short	(.L_22 - .L_21)
	.align		4
.L_21:
        /*0034*/ 	.word	index@(_Z25layernorm_forward_kernel3PfS_S_PKfS1_S1_ii)
        /*0038*/ 	.word	0x0000001f


	//----- nvinfo : EIATTR_FRAME_SIZE
	.align		4
.L_22:
        /*003c*/ 	.byte	0x04, 0x11
        /*003e*/ 	.short	(.L_24 - .L_23)
	.align		4
.L_23:
        /*0040*/ 	.word	index@($__internal_8_$__cuda_sm3x_div_rn_noftz_f32_slowpath)
        /*0044*/ 	.word	0x00000000


	//----- nvinfo : EIATTR_FRAME_SIZE
	.align		4
.L_24:
        /*0048*/ 	.byte	0x04, 0x11
        /*004a*/ 	.short	(.L_26 - .L_25)
	.align		4
.L_25:
        /*004c*/ 	.word	index@(_Z25layernorm_forward_kernel3PfS_S_PKfS1_S1_ii)
        /*0050*/ 	.word	0x00000000


	//----- nvinfo : EIATTR_REGCOUNT
	.align		4
.L_26:
        /*0054*/ 	.byte	0x04, 0x2f
        /*0056*/ 	.short	(.L_28 - .L_27)
	.align		4
.L_27:
        /*0058*/ 	.word	index@(_Z8add_biasPfS_iii)
        /*005c*/ 	.word	0x0000001c


	//----- nvinfo : EIATTR_FRAME_SIZE
	.align		4
.L_28:
        /*0060*/ 	.byte	0x04, 0x11
        /*0062*/ 	.short	(.L_30 - .L_29)
	.align		4
.L_29:
        /*0064*/ 	.word	index@(_Z8add_biasPfS_iii)
        /*0068*/ 	.word	0x00000000


	//----- nvinfo : EIATTR_REGCOUNT
	.align		4
.L_30:
        /*006c*/ 	.byte	0x04, 0x2f
        /*006e*/ 	.short	(.L_32 - .L_31)
	.align		4
.L_31:
        /*0070*/ 	.word	index@(_Z14permute_kernelPfS_S_PKfiiii)
        /*0074*/ 	.word	0x00000012


	//----- nvinfo : EIATTR_FRAME_SIZE
	.align		4
.L_32:
        /*0078*/ 	.byte	0x04, 0x11
        /*007a*/ 	.short	(.L_34 - .L_33)
	.align		4
.L_33:
        /*007c*/ 	.word	index@(_Z14permute_kernelPfS_S_PKfiiii)
        /*0080*/ 	.word	0x00000000


	//----- nvinfo : EIATTR_REGCOUNT
	.align		4
.L_34:
        /*0084*/ 	.byte	0x04, 0x2f
        /*0086*/ 	.short	(.L_36 - .L_35)
	.align		4
.L_35:
        /*0088*/ 	.word	index@(_Z23permute_kernel_backwardPfPKfS1_S1_iiii)
        /*008c*/ 	.word	0x00000014


	//----- nvinfo : EIATTR_FRAME_SIZE
	.align		4
.L_36:
        /*0090*/ 	.byte	0x04, 0x11
        /*0092*/ 	.short	(.L_38 - .L_37)
	.align		4
.L_37:
        /*0094*/ 	.word	index@(_Z23permute_kernel_backwardPfPKfS1_S1_iiii)
        /*0098*/ 	.word	0x00000000


	//----- nvinfo : EIATTR_REGCOUNT
	.align		4
.L_38:
        /*009c*/ 	.byte	0x04, 0x2f
        /*009e*/ 	.short	(.L_40 - .L_39)
	.align		4
.L_39:
        /*00a0*/ 	.word	index@(_Z16unpermute_kernelPfS_iiii)
        /*00a4*/ 	.word	0x00000012


	//----- nvinfo : EIATTR_FRAME_SIZE
	.align		4
.L_40:
        /*00a8*/ 	.byte	0x04, 0x11
        /*00aa*/ 	.short	(.L_42 - .L_41)
	.align		4
.L_41:
        /*00ac*/ 	.word	index@(_Z16unpermute_kernelPfS_iiii)
        /*00b0*/ 	.word	0x00000000


	//----- nvinfo : EIATTR_REGCOUNT
	.align		4
.L_42:
        /*00b4*/ 	.byte	0x04, 0x2f
        /*00b6*/ 	.short	(.L_44 - .L_43)
	.align		4
.L_43:
        /*00b8*/ 	.word	index@(_Z25unpermute_kernel_backwardPfPKfiiii)
        /*00bc*/ 	.word	0x00000011


	//----- nvinfo : EIATTR_FRAME_SIZE
	.align		4
.L_44:
        /*00c0*/ 	.byte	0x04, 0x11
        /*00c2*/ 	.short	(.L_46 - .L_45)
	.align		4
.L_45:
        /*00c4*/ 	.word	index@(_Z25unpermute_kernel_backwardPfPKfiiii)
        /*00c8*/ 	.word	0x00000000


	//----- nvinfo : EIATTR_REGCOUNT
	.align		4
.L_46:
        /*00cc*/ 	.byte	0x04, 0x2f
        /*00ce*/ 	.short	(.L_48 - .L_47)
	.align		4
.L_47:
        /*00d0*/ 	.word	index@(_Z23softmax_forward_kernel5PffPKfii)
        /*00d4*/ 	.word	0x00000020


	//----- nvinfo : EIATTR_FRAME_SIZE
	.align		4
.L_48:
        /*00d8*/ 	.byte	0x04, 0x11
        /*00da*/ 	.short	(.L_50 - .L_49)
	.align		4
.L_49:
        /*00dc*/ 	.word	index@($__internal_7_$__cuda_sm20_rcp_rn_f32_slowpath)
        /*00e0*/ 	.word	0x00000000


	//----- nvinfo : EIATTR_FRAME_SIZE
	.align		4
.L_50:
        /*00e4*/ 	.byte	0x04, 0x11
        /*00e6*/ 	.short	(.L_52 - .L_51)
	.align		4
.L_51:
        /*00e8*/ 	.word	index@(_Z23softmax_forward_kernel5PffPKfii)
        /*00ec*/ 	.word	0x00000000


	//----- nvinfo : EIATTR_REGCOUNT
	.align		4
.L_52:
        /*00f0*/ 	.byte	0x04, 0x2f
        /*00f2*/ 	.short	(.L_54 - .L_53)
	.align		4
.L_53:
        /*00f4*/ 	.word	index@(_Z23residual_forward_kernelPfS_S_i)
        /*00f8*/ 	.word	0x0000000c


	//----- nvinfo : EIATTR_FRAME_SIZE
	.align		4
.L_54:
        /*00fc*/ 	.byte	0x04, 0x11
        /*00fe*/ 	.short	(.L_56 - .L_55)
	.align		4
.L_55:
        /*0100*/ 	.word	index@(_Z23residual_forward_kernelPfS_S_i)
        /*0104*/ 	.word	0x00000000


	//----- nvinfo : EIATTR_REGCOUNT
	.align		4
.L_56:
        /*0108*/ 	.byte	0x04, 0x2f
        /*010a*/ 	.short	(.L_58 - .L_57)
	.align		4
.L_57:
        /*010c*/ 	.word	index@(_Z24residual_backward_kernelPfS_S_i)
        /*0110*/ 	.word	0x0000000e


	//----- nvinfo : EIATTR_FRAME_SIZE
	.align		4
.L_58:
        /*0114*/ 	.byte	0x04, 0x11
        /*0116*/ 	.short	(.L_60 - .L_59)
	.align		4
.L_59:
        /*0118*/ 	.word	index@(_Z24residual_backward_kernelPfS_S_i)
        /*011c*/ 	.word	0x00000000


	//----- nvinfo : EIATTR_REGCOUNT
	.align		4
.L_60:
        /*0120*/ 	.byte	0x04, 0x2f
        /*0122*/ 	.short	(.L_62 - .L_61)
	.align		4
.L_61:
        /*0124*/ 	.word	index@(_Z19gelu_forward_kernelPfPKfi)
        /*0128*/ 	.word	0x0000000e


	//----- nvinfo : EIATTR_FRAME_SIZE
	.align		4
.L_62:
        /*012c*/ 	.byte	0x04, 0x11
        /*012e*/ 	.short	(.L_64 - .L_63)
	.align		4
.L_63:
        /*0130*/ 	.word	index@(_Z19gelu_forward_kernelPfPKfi)
        /*0134*/ 	.word	0x00000000


	//----- nvinfo : EIATTR_REGCOUNT
	.align		4
.L_64:
        /*0138*/ 	.byte	0x04, 0x2f
        /*013a*/ 	.short	(.L_66 - .L_65)
	.align		4
.L_65:
        /*013c*/ 	.word	index@(_Z20gelu_backward_kernelPfPKfS1_i)
        /*0140*/ 	.word	0x00000010


	//----- nvinfo : EIATTR_FRAME_SIZE
	.align		4
.L_66:
        /*0144*/ 	.byte	0x04, 0x11
        /*0146*/ 	.short	(.L_68 - .L_67)
	.align		4
.L_67:
        /*0148*/ 	.word	index@($__internal_6_$__cuda_sm20_rcp_rn_f32_slowpath)
        /*014c*/ 	.word	0x00000000


	//----- nvinfo : EIATTR_FRAME_SIZE
	.align		4
.L_68:
        /*0150*/ 	.byte	0x04, 0x11
        /*0152*/ 	.short	(.L_70 - .L_69)
	.align		4
.L_69:
        /*0154*/ 	.word	index@(_Z20gelu_backward_kernelPfPKfS1_i)
        /*0158*/ 	.word	0x00000000


	//----- nvinfo : EIATTR_REGCOUNT
	.align		4
.L_70:
        /*015c*/ 	.byte	0x04, 0x2f
        /*015e*/ 	.short	(.L_72 - .L_71)
	.align		4
.L_71:
        /*0160*/ 	.word	index@(_Z28crossentropy_forward_kernel1PfS_Piiii)
        /*0164*/ 	.word	0x0000000e


	//----- nvinfo : EIATTR_FRAME_SIZE
	.align		4
.L_72:
        /*0168*/ 	.byte	0x04, 0x11
        /*016a*/ 	.short	(.L_74 - .L_73)
	.align		4
.L_73:
        /*016c*/ 	.word	index@(_Z28crossentropy_forward_kernel1PfS_Piiii)
        /*0170*/ 	.word	0x00000000


	//----- nvinfo : EIATTR_REGCOUNT
	.align		4
.L_74:
        /*0174*/ 	.byte	0x04, 0x2f
        /*0176*/ 	.short	(.L_76 - .L_75)
	.align		4
.L_75:
        /*0178*/ 	.word	index@(_Z23softmax_forward_kernel7PfPKfii)
        /*017c*/ 	.word	0x00000028


	//----- nvinfo : EIATTR_FRAME_SIZE
	.align		4
.L_76:
        /*0180*/ 	.byte	0x04, 0x11
        /*0182*/ 	.short	(.L_78 - .L_77)
	.align		4
.L_77:
        /*0184*/ 	.word	index@($__internal_5_$__cuda_sm3x_div_rn_noftz_f32_slowpath)
        /*0188*/ 	.word	0x00000000


	//----- nvinfo : EIATTR_FRAME_SIZE
	.align		4
.L_78:
        /*018c*/ 	.byte	0x04, 0x11
        /*018e*/ 	.short	(.L_80 - .L_79)
	.align		4
.L_79:
        /*0190*/ 	.word	index@(_Z23softmax_forward_kernel7PfPKfii)
        /*0194*/ 	.word	0x00000000


	//----- nvinfo : EIATTR_REGCOUNT
	.align		4
.L_80:
        /*0198*/ 	.byte	0x04, 0x2f
        /*019a*/ 	.short	(.L_82 - .L_81)
	.align		4
.L_81:
        /*019c*/ 	.word	index@(_Z37crossentropy_softmax_backward_kernel1PfPKfS1_PKiiii)
        /*01a0*/ 	.word	0x00000014


	//----- nvinfo : EIATTR_FRAME_SIZE
	.align		4
.L_82:
        /*01a4*/ 	.byte	0x04, 0x11
        /*01a6*/ 	.short	(.L_84 - .L_83)
	.align		4
.L_83:
        /*01a8*/ 	.word	index@(_Z37crossentropy_softmax_backward_kernel1PfPKfS1_PKiiii)
        /*01ac*/ 	.word	0x00000000


	//----- nvinfo : EIATTR_REGCOUNT
	.align		4
.L_84:
        /*01b0*/ 	.byte	0x04, 0x2f
        /*01b2*/ 	.short	(.L_86 - .L_85)
	.align		4
.L_85:
        /*01b4*/ 	.word	index@(_Z34matmul_backward_bias_kernel_fasterPfPKfiii)
        /*01b8*/ 	.word	0x00000013


	//----- nvinfo : EIATTR_FRAME_SIZE
	.align		4
.L_86:
        /*01bc*/ 	.byte	0x04, 0x11
        /*01be*/ 	.short	(.L_88 - .L_87)
	.align		4
.L_87:
        /*01c0*/ 	.word	index@(_Z34matmul_backward_bias_kernel_fasterPfPKfiii)
        /*01c4*/ 	.word	0x00000000


	//----- nvinfo : EIATTR_REGCOUNT
	.align		4
.L_88:
        /*01c8*/ 	.byte	0x04, 0x2f
        /*01ca*/ 	.short	(.L_90 - .L_89)
	.align		4
.L_89:
        /*01cc*/ 	.word	index@(_Z26layernorm_backward_kernel1PfS_S_S_S_S_S_S_iii)
        /*01d0*/ 	.word	0x00000028


	//----- nvinfo : EIATTR_FRAME_SIZE
	.align		4
.L_90:
        /*01d4*/ 	.byte	0x04, 0x11
        /*01d6*/ 	.short	(.L_92 - .L_91)
	.align		4
.L_91:
        /*01d8*/ 	.word	index@($__internal_4_$__cuda_sm3x_div_rn_noftz_f32_slowpath)
        /*01dc*/ 	.word	0x00000000


	//----- nvinfo : EIATTR_FRAME_SIZE
	.align		4
.L_92:
        /*01e0*/ 	.byte	0x04, 0x11
        /*01e2*/ 	.short	(.L_94 - .L_93)
	.align		4
.L_93:
        /*01e4*/ 	.word	index@(_Z26layernorm_backward_kernel1PfS_S_S_S_S_S_S_iii)
        /*01e8*/ 	.word	0x00000000


	//----- nvinfo : EIATTR_REGCOUNT
	.align		4
.L_94:
        /*01ec*/ 	.byte	0x04, 0x2f
        /*01ee*/ 	.short	(.L_96 - .L_95)
	.align		4
.L_95:
        /*01f0*/ 	.word	index@(_Z11setConstantPffi)
        /*01f4*/ 	.word	0x0000000a


	//----- nvinfo : EIATTR_FRAME_SIZE
	.align		4
.L_96:
        /*01f8*/ 	.byte	0x04, 0x11
        /*01fa*/ 	.short	(.L_98 - .L_97)
	.align		4
.L_97:
        /*01fc*/ 	.word	index@(_Z11setConstantPffi)
        /*0200*/ 	.word	0x00000000


	//----- nvinfo : EIATTR_REGCOUNT
	.align		4
.L_98:
        /*0204*/ 	.byte	0x04, 0x2f
        /*0206*/ 	.short	(.L_100 - .L_99)
	.align		4
.L_99:
        /*0208*/ 	.word	index@(_Z38softmax_autoregressive_backward_kernelPfPKfS1_iiii)
        /*020c*/ 	.word	0x00000020


	//----- nvinfo : EIATTR_FRAME_SIZE
	.align		4
.L_100:
        /*0210*/ 	.byte	0x04, 0x11
        /*0212*/ 	.short	(.L_102 - .L_101)
	.align		4
.L_101:
        /*0214*/ 	.word	index@($__internal_3_$__cuda_sm20_sqrt_rn_f32_slowpath)
        /*0218*/ 	.word	0x00000000


	//----- nvinfo : EIATTR_FRAME_SIZE
	.align		4
.L_102:
        /*021c*/ 	.byte	0x04, 0x11
        /*021e*/ 	.short	(.L_104 - .L_103)
	.align		4
.L_103:
        /*0220*/ 	.word	index@($__internal_2_$__cuda_sm20_rcp_rn_f32_slowpath)
        /*0224*/ 	.word	0x00000000


	//----- nvinfo : EIATTR_FRAME_SIZE
	.align		4
.L_104:
        /*0228*/ 	.byte	0x04, 0x11
        /*022a*/ 	.short	(.L_106 - .L_105)
	.align		4
.L_105:
        /*022c*/ 	.word	index@(_Z38softmax_autoregressive_backward_kernelPfPKfS1_iiii)
        /*0230*/ 	.word	0x00000000


	//----- nvinfo : EIATTR_REGCOUNT
	.align		4
.L_106:
        /*0234*/ 	.byte	0x04, 0x2f
        /*0236*/ 	.short	(.L_108 - .L_107)
	.align		4
.L_107:
        /*0238*/ 	.word	index@(_Z13adamw_kernel2PfS_S_S_lfffffff)
        /*023c*/ 	.word	0x00000014


	//----- nvinfo : EIATTR_FRAME_SIZE
	.align		4
.L_108:
        /*0240*/ 	.byte	0x04, 0x11
        /*0242*/ 	.short	(.L_110 - .L_109)
	.align		4
.L_109:
        /*0244*/ 	.word	index@($__internal_1_$__cuda_sm3x_div_rn_noftz_f32_slowpath)
        /*0248*/ 	.word	0x00000000


	//----- nvinfo : EIATTR_FRAME_SIZE
	.align		4
.L_110:
        /*024c*/ 	.byte	0x04, 0x11
        /*024e*/ 	.short	(.L_112 - .L_111)
	.align		4
.L_111:
        /*0250*/ 	.word	index@($__internal_0_$__cuda_sm20_sqrt_rn_f32_slowpath)
        /*0254*/ 	.word	0x00000000


	//----- nvinfo : EIATTR_FRAME_SIZE
	.align		4
.L_112:
        /*0258*/ 	.byte	0x04, 0x11
        /*025a*/ 	.short	(.L_114 - .L_113)
	.align		4
.L_113:
        /*025c*/ 	.word	index@(_Z13adamw_kernel2PfS_S_S_lfffffff)
        /*0260*/ 	.word	0x00000000


	//----- nvinfo : EIATTR_MIN_STACK_SIZE
	.align		4
.L_114:
        /*0264*/ 	.byte	0x04, 0x12
        /*0266*/ 	.short	(.L_116 - .L_115)
	.align		4
.L_115:
        /*0268*/ 	.word	index@(_Z13adamw_kernel2PfS_S_S_lfffffff)
        /*026c*/ 	.word	0x00000000


	//----- nvinfo : EIATTR_MIN_STACK_SIZE
	.align		4
.L_116:
        /*0270*/ 	.byte	0x04, 0x12
        /*0272*/ 	.short	(.L_118 - .L_117)
	.align		4
.L_117:
        /*0274*/ 	.word	index@(_Z38softmax_autoregressive_backward_kernelPfPKfS1_iiii)
        /*0278*/ 	.word	0x00000000


	//----- nvinfo : EIATTR_MIN_STACK_SIZE
	.align		4
.L_118:
        /*027c*/ 	.byte	0x04, 0x12
        /*027e*/ 	.short	(.L_120 - .L_119)
	.align		4
.L_119:
        /*0280*/ 	.word	index@(_Z11setConstantPffi)
        /*0284*/ 	.word	0x00000000


	//----- nvinfo : EIATTR_MIN_STACK_SIZE
	.align		4
.L_120:
        /*0288*/ 	.byte	0x04, 0x12
        /*028a*/ 	.short	(.L_122 - .L_121)
	.align		4
.L_121:
        /*028c*/ 	.word	index@(_Z26layernorm_backward_kernel1PfS_S_S_S_S_S_S_iii)
        /*0290*/ 	.word	0x00000000


	//----- nvinfo : EIATTR_MIN_STACK_SIZE
	.align		4
.L_122:
        /*0294*/ 	.byte	0x04, 0x12
        /*0296*/ 	.short	(.L_124 - .L_123)
	.align		4
.L_123:
        /*0298*/ 	.word	index@(_Z34matmul_backward_bias_kernel_fasterPfPKfiii)
        /*029c*/ 	.word	0x00000000


	//----- nvinfo : EIATTR_MIN_STACK_SIZE
	.align		4
.L_124:
        /*02a0*/ 	.byte	0x04, 0x12
        /*02a2*/ 	.short	(.L_126 - .L_125)
	.align		4
.L_125:
        /*02a4*/ 	.word	index@(_Z37crossentropy_softmax_backward_kernel1PfPKfS1_PKiiii)
        /*02a8*/ 	.word	0x00000000


	//----- nvinfo : EIATTR_MIN_STACK_SIZE
	.align		4
.L_126:
        /*02ac*/ 	.byte	0x04, 0x12
        /*02ae*/ 	.short	(.L_128 - .L_127)
	.align		4
.L_127:
        /*02b0*/ 	.word	index@(_Z23softmax_forward_kernel7PfPKfii)
        /*02b4*/ 	.word	0x00000000


	//----- nvinfo : EIATTR_MIN_STACK_SIZE
	.align		4
.L_128:
        /*02b8*/ 	.byte	0x04, 0x12
        /*02ba*/ 	.short	(.L_130 - .L_129)
	.align		4
.L_129:
        /*02bc*/ 	.word	index@(_Z28crossentropy_forward_kernel1PfS_Piiii)
        /*02c0*/ 	.word	0x00000000


	//----- nvinfo : EIATTR_MIN_STACK_SIZE
	.align		4
.L_130:
        /*02c4*/ 	.byte	0x04, 0x12
        /*02c6*/ 	.short	(.L_132 - .L_131)
	.align		4
.L_131:
        /*02c8*/ 	.word	index@(_Z20gelu_backward_kernelPfPKfS1_i)
        /*02cc*/ 	.word	0x00000000


	//----- nvinfo : EIATTR_MIN_STACK_SIZE
	.align		4
.L_132:
        /*02d0*/ 	.byte	0x04, 0x12
        /*02d2*/ 	.short	(.L_134 - .L_133)
	.align		4
.L_133:
        /*02d4*/ 	.word	index@(_Z19gelu_forward_kernelPfPKfi)
        /*02d8*/ 	.word	0x00000000


	//----- nvinfo : EIATTR_MIN_STACK_SIZE
	.align		4
.L_134:
        /*02dc*/ 	.byte	0x04, 0x12
        /*02de*/ 	.short	(.L_136 - .L_135)
	.align		4
.L_135:
        /*02e0*/ 	.word	index@(_Z24residual_backward_kernelPfS_S_i)
        /*02e4*/ 	.word	0x00000000


	//----- nvinfo : EIATTR_MIN_STACK_SIZE
	.align		4
.L_136:
        /*02e8*/ 	.byte	0x04, 0x12
        /*02ea*/ 	.short	(.L_138 - .L_137)
	.align		4
.L_137:
        /*02ec*/ 	.word	index@(_Z23residual_forward_kernelPfS_S_i)
        /*02f0*/ 	.word	0x00000000


	//----- nvinfo : EIATTR_MIN_STACK_SIZE
	.align		4
.L_138:
        /*02f4*/ 	.byte	0x04, 0x12
        /*02f6*/ 	.short	(.L_140 - .L_139)
	.align		4
.L_139:
        /*02f8*/ 	.word	index@(_Z23softmax_forward_kernel5PffPKfii)
        /*02fc*/ 	.word	0x00000000


	//----- nvinfo : EIATTR_MIN_STACK_SIZE
	.align		4
.L_140:
        /*0300*/ 	.byte	0x04, 0x12
        /*0302*/ 	.short	(.L_142 - .L_141)
	.align		4
.L_141:
        /*0304*/ 	.word	index@(_Z25unpermute_kernel_backwardPfPKfiiii)
        /*0308*/ 	.word	0x00000000


	//----- nvinfo : EIATTR_MIN_STACK_SIZE
	.align		4
.L_142:
        /*030c*/ 	.byte	0x04, 0x12
        /*030e*/ 	.short	(.L_144 - .L_143)
	.align		4
.L_143:
        /*0310*/ 	.word	index@(_Z16unpermute_kernelPfS_iiii)
        /*0314*/ 	.word	0x00000000


	//----- nvinfo : EIATTR_MIN_STACK_SIZE
	.align		4
.L_144:
        /*0318*/ 	.byte	0x04, 0x12
        /*031a*/ 	.short	(.L_146 - .L_145)
	.align		4
.L_145:
        /*031c*/ 	.word	index@(_Z23permute_kernel_backwardPfPKfS1_S1_iiii)
        /*0320*/ 	.word	0x00000000


	//----- nvinfo : EIATTR_MIN_STACK_SIZE
	.align		4
.L_146:
        /*0324*/ 	.byte	0x04, 0x12
        /*0326*/ 	.short	(.L_148 - .L_147)
	.align		4
.L_147:
        /*0328*/ 	.word	index@(_Z14permute_kernelPfS_S_PKfiiii)
        /*032c*/ 	.word	0x00000000


	//----- nvinfo : EIATTR_MIN_STACK_SIZE
	.align		4
.L_148:
        /*0330*/ 	.byte	0x04, 0x12
        /*0332*/ 	.short	(.L_150 - .L_149)
	.align		4
.L_149:
        /*0334*/ 	.word	index@(_Z8add_biasPfS_iii)
        /*0338*/ 	.word	0x00000000


	//----- nvinfo : EIATTR_MIN_STACK_SIZE
	.align		4
.L_150:
        /*033c*/ 	.byte	0x04, 0x12
        /*033e*/ 	.short	(.L_152 - .L_151)
	.align		4
.L_151:
        /*0340*/ 	.word	index@(_Z25layernorm_forward_kernel3PfS_S_PKfS1_S1_ii)
        /*0344*/ 	.word	0x00000000


	//----- nvinfo : EIATTR_MIN_STACK_SIZE
	.align		4
.L_152:
        /*0348*/ 	.byte	0x04, 0x12
        /*034a*/ 	.short	(.L_154 - .L_153)
	.align		4
.L_153:
        /*034c*/ 	.word	index@(_Z23encoder_backward_kernelPfS_PKfPKiiii)
        /*0350*/ 	.word	0x00000000


	//----- nvinfo : EIATTR_MIN_STACK_SIZE
	.align		4
.L_154:
        /*0354*/ 	.byte	0x04, 0x12
        /*0356*/ 	.short	(.L_156 - .L_155)
	.align		4
.L_155:
        /*0358*/ 	.word	index@(_Z23encoder_forward_kernel2PfPiS_S_iii)
        /*035c*/ 	.word	0x00000000
.L_156:


//--------------------- .nv.compat                --------------------------
	.section	.nv.compat,"",@"SHT_CUDA_COMPAT_INFO"
	.align	4
        /*0000*/ 	.byte	0x02, 0x09, 0x00, 0x00, 0x02, 0x02, 0x01, 0x00, 0x02, 0x05, 0x05, 0x00, 0x03, 0x07, 0x01, 0x01
        /*0010*/ 	.byte	0x02, 0x03, 0x00, 0x00, 0x02, 0x06, 0x01, 0x00, 0x04, 0x0b, 0x08, 0x00, 0x01, 0x00, 0x00, 0x00
        /*0020*/ 	.byte	0x00, 0x00, 0x00, 0x00


//--------------------- .nv.info._Z13adamw_kernel2PfS_S_S_lfffffff --------------------------
	.section	.nv.info._Z13adamw_kernel2PfS_S_S_lfffffff,"",@"SHT_CUDA_INFO"
	.sectionflags	@""
	.align	4


	//----- nvinfo : EIATTR_CUDA_API_VERSION
	.align		4
        /*0000*/ 	.byte	0x04, 0x37
        /*0002*/ 	.short	(.L_158 - .L_157)
.L_157:
        /*0004*/ 	.word	0x00000082


	//----- nvinfo : EIATTR_KPARAM_INFO
	.align		4
.L_158:
        /*0008*/ 	.byte	0x04, 0x17
        /*000a*/ 	.short	(.L_160 - .L_159)
.L_159:
        /*000c*/ 	.word	0x00000000
        /*0010*/ 	.short	0x000b
        /*0012*/ 	.short	0x0040
        /*0014*/ 	.byte	0x00, 0xf0, 0x11, 0x00


	//----- nvinfo : EIATTR_KPARAM_INFO
	.align		4
.L_160:
        /*0018*/ 	.byte	0x04, 0x17
        /*001a*/ 	.short	(.L_162 - .L_161)
.L_161:
        /*001c*/ 	.word	0x00000000
        /*0020*/ 	.short	0x000a
        /*0022*/ 	.short	0x003c
        /*0024*/ 	.byte	0x00, 0xf0, 0x11, 0x00


	//----- nvinfo : EIATTR_KPARAM_INFO
	.align		4
.L_162:
        /*0028*/ 	.byte	0x04, 0x17
        /*002a*/ 	.short	(.L_164 - .L_163)
.L_163:
        /*002c*/ 	.word	0x00000000
        /*0030*/ 	.short	0x0009
        /*0032*/ 	.short	0x0038
        /*0034*/ 	.byte	0x00, 0xf0, 0x11, 0x00


	//----- nvinfo : EIATTR_KPARAM_INFO
	.align		4
.L_164:
        /*0038*/ 	.byte	0x04, 0x17
        /*003a*/ 	.short	(.L_166 - .L_165)
.L_165:
        /*003c*/ 	.word	0x00000000
        /*0040*/ 	.short	0x0008
        /*0042*/ 	.short	0x0034
        /*0044*/ 	.byte	0x00, 0xf0, 0x11, 0x00


	//----- nvinfo : EIATTR_KPARAM_INFO
	.align		4
.L_166:
        /*0048*/ 	.byte	0x04, 0x17
        /*004a*/ 	.short	(.L_168 - .L_167)
.L_167:
        /*004c*/ 	.word	0x00000000
        /*0050*/ 	.short	0x0007
        /*0052*/ 	.short	0x0030
        /*0054*/ 	.byte	0x00, 0xf0, 0x11, 0x00


	//----- nvinfo : EIATTR_KPARAM_INFO
	.align		4
.L_168:
        /*0058*/ 	.byte	0x04, 0x17
        /*005a*/ 	.short	(.L_170 - .L_169)
.L_169:
        /*005c*/ 	.word	0x00000000
        /*0060*/ 	.short	0x0006
        /*0062*/ 	.short	0x002c
        /*0064*/ 	.byte	0x00, 0xf0, 0x11, 0x00


	//----- nvinfo : EIATTR_KPARAM_INFO
	.align		4
.L_170:
        /*0068*/ 	.byte	0x04, 0x17
        /*006a*/ 	.short	(.L_172 - .L_171)
.L_171:
        /*006c*/ 	.word	0x00000000
        /*0070*/ 	.short	0x0005
        /*0072*/ 	.short	0x0028
        /*0074*/ 	.byte	0x00, 0xf0, 0x11, 0x00


	//----- nvinfo : EIATTR_KPARAM_INFO
	.align		4
.L_172:
        /*0078*/ 	.byte	0x04, 0x17
        /*007a*/ 	.short	(.L_174 - .L_173)
.L_173:
        /*007c*/ 	.word	0x00000000
        /*0080*/ 	.short	0x0004
        /*0082*/ 	.short	0x0020
        /*0084*/ 	.byte	0x00, 0xf0, 0x21, 0x00


	//----- nvinfo : EIATTR_KPARAM_INFO
	.align		4
.L_174:
        /*0088*/ 	.byte	0x04, 0x17
        /*008a*/ 	.short	(.L_176 - .L_175)
.L_175:
        /*008c*/ 	.word	0x00000000
        /*0090*/ 	.short	0x0003
        /*0092*/ 	.short	0x0018
        /*0094*/ 	.byte	0x00, 0xf5, 0x21, 0x00


	//----- nvinfo : EIATTR_KPARAM_INFO
	.align		4
.L_176:
        /*0098*/ 	.byte	0x04, 0x17
        /*009a*/ 	.short	(.L_178 - .L_177)
.L_177:
        /*009c*/ 	.word	0x00000000
        /*00a0*/ 	.short	0x0002
        /*00a2*/ 	.short	0x0010
        /*00a4*/ 	.byte	0x00, 0xf5, 0x21, 0x00


	//----- nvinfo : EIATTR_KPARAM_INFO
	.align		4
.L_178:
        /*00a8*/ 	.byte	0x04, 0x17
        /*00aa*/ 	.short	(.L_180 - .L_179)
.L_179:
        /*00ac*/ 	.word	0x00000000
        /*00b0*/ 	.short	0x0001
        /*00b2*/ 	.short	0x0008
        /*00b4*/ 	.byte	0x00, 0xf5, 0x21, 0x00


	//----- nvinfo : EIATTR_KPARAM_INFO
	.align		4
.L_180:
        /*00b8*/ 	.byte	0x04, 0x17
        /*00ba*/ 	.short	(.L_182 - .L_181)
.L_181:
        /*00bc*/ 	.word	0x00000000
        /*00c0*/ 	.short	0x0000
        /*00c2*/ 	.short	0x0000
        /*00c4*/ 	.byte	0x00, 0xf5, 0x21, 0x00


	//----- nvinfo : EIATTR_SPARSE_MMA_MASK
	.align		4
.L_182:
        /*00c8*/ 	.byte	0x03, 0x50
        /*00ca*/ 	.short	0x0000


	//----- nvinfo : EIATTR_MAXREG_COUNT
	.align		4
        /*00cc*/ 	.byte	0x03, 0x1b
        /*00ce*/ 	.short	0x00ff


	//----- nvinfo : EIATTR_MERCURY_ISA_VERSION
	.align		4
        /*00d0*/ 	.byte	0x03, 0x5f
        /*00d2*/ 	.short	0x0101


	//----- nvinfo : EIATTR_VRC_CTA_INIT_COUNT
	.align		4
        /*00d4*/ 	.byte	0x02, 0x4a
	.zero		1
	.zero		1


	//----- nvinfo : EIATTR_EXIT_INSTR_OFFSETS
	.align		4
        /*00d8*/ 	.byte	0x04, 0x1c
        /*00da*/ 	.short	(.L_184 - .L_183)


	//   ....[0]....
.L_183:
        /*00dc*/ 	.word	0x00000090


	//   ....[1]....
        /*00e0*/ 	.word	0x00000680


	//----- nvinfo : EIATTR_CRS_STACK_SIZE
	.align		4
.L_184:
        /*00e4*/ 	.byte	0x04, 0x1e
        /*00e6*/ 	.short	(.L_186 - .L_185)
.L_185:
        /*00e8*/ 	.word	0x00000000


	//----- nvinfo : EIATTR_CBANK_PARAM_SIZE
	.align		4
.L_186:
        /*00ec*/ 	.byte	0x03, 0x19
        /*00ee*/ 	.short	0x0044


	//----- nvinfo : EIATTR_PARAM_CBANK
	.align		4
        /*00f0*/ 	.byte	0x04, 0x0a
        /*00f2*/ 	.short	(.L_188 - .L_187)
	.align		4
.L_187:
        /*00f4*/ 	.word	index@(.nv.constant0._Z13adamw_kernel2PfS_S_S_lfffffff)
        /*00f8*/ 	.short	0x0380
        /*00fa*/ 	.short	0x0044


	//----- nvinfo : EIATTR_SW_WAR
	.align		4
.L_188:
        /*00fc*/ 	.byte	0x04, 0x36
        /*00fe*/ 	.short	(.L_190 - .L_189)
.L_189:
        /*0100*/ 	.word	0x00000008
.L_190:


//--------------------- .nv.info._Z38softmax_autoregressive_backward_kernelPfPKfS1_iiii --------------------------
	.section	.nv.info._Z38softmax_autoregressive_backward_kernelPfPKfS1_iiii,"",@"SHT_CUDA_INFO"
	.sectionflags	@""
	.align	4


	//----- nvinfo : EIATTR_CUDA_API_VERSION
	.align		4
        /*0000*/ 	.byte	0x04, 0x37
        /*0002*/ 	.short	(.L_192 - .L_191)
.L_191:
        /*0004*/ 	.word	0x00000082


	//----- nvinfo : EIATTR_KPARAM_INFO
	.align		4
.L_192:
        /*0008*/ 	.byte	0x04, 0x17
        /*000a*/ 	.short	(.L_194 - .L_193)
.L_193:
        /*000c*/ 	.word	0x00000000
        /*0010*/ 	.short	0x0006
        /*0012*/ 	.short	0x0024
        /*0014*/ 	.byte	0x00, 0xf0, 0x11, 0x00


	//----- nvinfo : EIATTR_KPARAM_INFO
	.align		4
.L_194:
        /*0018*/ 	.byte	0x04, 0x17
        /*001a*/ 	.short	(.L_196 - .L_195)
.L_195:
        /*001c*/ 	.word	0x00000000
        /*0020*/ 	.short	0x0005
        /*0022*/ 	.short	0x0020
        /*0024*/ 	.byte	0x00, 0xf0, 0x11, 0x00


	//----- nvinfo : EIATTR_KPARAM_INFO
	.align		4
.L_196:
        /*0028*/ 	.byte	0x04, 0x17
        /*002a*/ 	.short	(.L_198 - .L_197)
.L_197:
        /*002c*/ 	.word	0x00000000
        /*0030*/ 	.short	0x0004
        /*0032*/ 	.short	0x001c
        /*0034*/ 	.byte	0x00, 0xf0, 0x11, 0x00


	//----- nvinfo : EIATTR_KPARAM_INFO
	.align		4
.L_198:
        /*0038*/ 	.byte	0x04, 0x17
        /*003a*/ 	.short	(.L_200 - .L_199)
.L_199:
        /*003c*/ 	.word	0x00000000
        /*0040*/ 	.short	0x0003
        /*0042*/ 	.short	0x0018
        /*0044*/ 	.byte	0x00, 0xf0, 0x11, 0x00


	//----- nvinfo : EIATTR_KPARAM_INFO
	.align		4
.L_200:
        /*0048*/ 	.byte	0x04, 0x17
        /*004a*/ 	.short	(.L_202 - .L_201)
.L_201:
        /*004c*/ 	.word	0x00000000
        /*0050*/ 	.short	0x0002
        /*0052*/ 	.short	0x0010
        /*0054*/ 	.byte	0x00, 0xf5, 0x21, 0x00


	//----- nvinfo : EIATTR_KPARAM_INFO
	.align		4
.L_202:
        /*0058*/ 	.byte	0x04, 0x17
        /*005a*/ 	.short	(.L_204 - .L_203)
.L_203:
        /*005c*/ 	.word	0x00000000
        /*0060*/ 	.short	0x0001
        /*0062*/ 	.short	0x0008
        /*0064*/ 	.byte	0x00, 0xf5, 0x21, 0x00


	//----- nvinfo : EIATTR_KPARAM_INFO
	.align		4
.L_204:
        /*0068*/ 	.byte	0x04, 0x17
        /*006a*/ 	.short	(.L_206 - .L_205)
.L_205:
        /*006c*/ 	.word	0x00000000
        /*0070*/ 	.short	0x0000
        /*0072*/ 	.short	0x0000
        /*0074*/ 	.byte	0x00, 0xf5, 0x21, 0x00


	//----- nvinfo : EIATTR_SPARSE_MMA_MASK
	.align		4
.L_206:
        /*0078*/ 	.byte	0x03, 0x50
        /*007a*/ 	.short	0x0000


	//----- nvinfo : EIATTR_MAXREG_COUNT
	.align		4
        /*007c*/ 	.byte	0x03, 0x1b
        /*007e*/ 	.short	0x00ff


	//----- nvinfo : EIATTR_MERCURY_ISA_VERSION
	.align		4
        /*0080*/ 	.byte	0x03, 0x5f
        /*0082*/ 	.short	0x0101


	//----- nvinfo : EIATTR_VRC_CTA_INIT_COUNT
	.align		4
        /*0084*/ 	.byte	0x02, 0x4a
	.zero		1
	.zero		1


	//----- nvinfo : EIATTR_EXIT_INSTR_OFFSETS
	.align		4
        /*0088*/ 	.byte	0x04, 0x1c
        /*008a*/ 	.short	(.L_208 - .L_207)


	//   ....[0]....
.L_207:
        /*008c*/ 	.word	0x00000070


	//   ....[1]....
        /*0090*/ 	.word	0x00001250


	//----- nvinfo : EIATTR_CRS_STACK_SIZE
	.align		4
.L_208:
        /*0094*/ 	.byte	0x04, 0x1e
        /*0096*/ 	.short	(.L_210 - .L_209)
.L_209:
        /*0098*/ 	.word	0x00000000


	//----- nvinfo : EIATTR_CBANK_PARAM_SIZE
	.align		4
.L_210:
        /*009c*/ 	.byte	0x03, 0x19
        /*009e*/ 	.short	0x0028


	//----- nvinfo : EIATTR_PARAM_CBANK
	.align		4
        /*00a0*/ 	.byte	0x04, 0x0a
        /*00a2*/ 	.short	(.L_212 - .L_211)
	.align		4
.L_211:
        /*00a4*/ 	.word	index@(.nv.constant0._Z38softmax_autoregressive_backward_kernelPfPKfS1_iiii)
        /*00a8*/ 	.short	0x0380
        /*00aa*/ 	.short	0x0028


	//----- nvinfo : EIATTR_SW_WAR
	.align		4
.L_212:
        /*00ac*/ 	.byte	0x04, 0x36
        /*00ae*/ 	.short	(.L_214 - .L_213)
.L_213:
        /*00b0*/ 	.word	0x00000008
.L_214:


//--------------------- .nv.info._Z11setConstantPffi --------------------------
	.section	.nv.info._Z11setConstantPffi,"",@"SHT_CUDA_INFO"
	.sectionflags	@""
	.align	4


	//----- nvinfo : EIATTR_CUDA_API_VERSION
	.align		4
        /*0000*/ 	.byte	0x04, 0x37
        /*0002*/ 	.short	(.L_216 - .L_215)
.L_215:
        /*0004*/ 	.word	0x00000082


	//----- nvinfo : EIATTR_KPARAM_INFO
	.align		4
.L_216:
        /*0008*/ 	.byte	0x04, 0x17
        /*000a*/ 	.short	(.L_218 - .L_217)
.L_217:
        /*000c*/ 	.word	0x00000000
        /*0010*/ 	.short	0x0002
        /*0012*/ 	.short	0x000c
        /*0014*/ 	.byte	0x00, 0xf0, 0x11, 0x00


	//----- nvinfo : EIATTR_KPARAM_INFO
	.align		4
.L_218:
        /*0018*/ 	.byte	0x04, 0x17
        /*001a*/ 	.short	(.L_220 - .L_219)
.L_219:
        /*001c*/ 	.word	0x00000000
        /*0020*/ 	.short	0x0001
        /*0022*/ 	.short	0x0008
        /*0024*/ 	.byte	0x00, 0xf0, 0x11, 0x00


	//----- nvinfo : EIATTR_KPARAM_INFO
	.align		4
.L_220:
        /*0028*/ 	.byte	0x04, 0x17
        /*002a*/ 	.short	(.L_222 - .L_221)
.L_221:
        /*002c*/ 	.word	0x00000000
        /*0030*/ 	.short	0x0000
        /*0032*/ 	.short	0x0000
        /*0034*/ 	.byte	0x00, 0xf5, 0x21, 0x00


	//----- nvinfo : EIATTR_SPARSE_MMA_MASK
	.align		4
.L_222:
        /*0038*/ 	.byte	0x03, 0x50
        /*003a*/ 	.short	0x0000


	//----- nvinfo : EIATTR_MAXREG_COUNT
	.align		4
        /*003c*/ 	.byte	0x03, 0x1b
        /*003e*/ 	.short	0x00ff


	//----- nvinfo : EIATTR_MERCURY_ISA_VERSION
	.align		4
        /*0040*/ 	.byte	0x03, 0x5f
        /*0042*/ 	.short	0x0101


	//----- nvinfo : EIATTR_VRC_CTA_INIT_COUNT
	.align		4
        /*0044*/ 	.byte	0x02, 0x4a
	.zero		1
	.zero		1


	//----- nvinfo : EIATTR_EXIT_INSTR_OFFSETS
	.align		4
        /*0048*/ 	.byte	0x04, 0x1c
        /*004a*/ 	.short	(.L_224 - .L_223)


	//   ....[0]....
.L_223:
        /*004c*/ 	.word	0x00000070


	//   ....[1]....
        /*0050*/ 	.word	0x000000d0


	//----- nvinfo : EIATTR_CBANK_PARAM_SIZE
	.align		4
.L_224:
        /*0054*/ 	.byte	0x03, 0x19
        /*0056*/ 	.short	0x0010


	//----- nvinfo : EIATTR_PARAM_CBANK
	.align		4
        /*0058*/ 	.byte	0x04, 0x0a
        /*005a*/ 	.short	(.L_226 - .L_225)
	.align		4
.L_225:
        /*005c*/ 	.word	index@(.nv.constant0._Z11setConstantPffi)
        /*0060*/ 	.short	0x0380
        /*0062*/ 	.short	0x0010


	//----- nvinfo : EIATTR_SW_WAR
	.align		4
.L_226:
        /*0064*/ 	.byte	0x04, 0x36
        /*0066*/ 	.short	(.L_228 - .L_227)
.L_227:
        /*0068*/ 	.word	0x00000008
.L_228:


//--------------------- .nv.info._Z26layernorm_backward_kernel1PfS_S_S_S_S_S_S_iii --------------------------
	.section	.nv.info._Z26layernorm_backward_kernel1PfS_S_S_S_S_S_S_iii,"",@"SHT_CUDA_INFO"
	.sectionflags	@""
	.align	4


	//----- nvinfo : EIATTR_CUDA_API_VERSION
	.align		4
        /*0000*/ 	.byte	0x04, 0x37
        /*0002*/ 	.short	(.L_230 - .L_229)
.L_229:
        /*0004*/ 	.word	0x00000082


	//----- nvinfo : EIATTR_KPARAM_INFO
	.align		4
.L_230:
        /*0008*/ 	.byte	0x04, 0x17
        /*000a*/ 	.short	(.L_232 - .L_231)
.L_231:
        /*000c*/ 	.word	0x00000000
        /*0010*/ 	.short	0x000a
        /*0012*/ 	.short	0x0048
        /*0014*/ 	.byte	0x00, 0xf0, 0x11, 0x00


	//----- nvinfo : EIATTR_KPARAM_INFO
	.align		4
.L_232:
        /*0018*/ 	.byte	0x04, 0x17
        /*001a*/ 	.short	(.L_234 - .L_233)
.L_233:
        /*001c*/ 	.word	0x00000000
        /*0020*/ 	.short	0x0009
        /*0022*/ 	.short	0x0044
        /*0024*/ 	.byte	0x00, 0xf0, 0x11, 0x00


	//----- nvinfo : EIATTR_KPARAM_INFO
	.align		4
.L_234:
        /*0028*/ 	.byte	0x04, 0x17
        /*002a*/ 	.short	(.L_236 - .L_235)
.L_235:
        /*002c*/ 	.word	0x00000000
        /*0030*/ 	.short	0x0008
        /*0032*/ 	.short	0x0040
        /*0034*/ 	.byte	0x00, 0xf0, 0x11, 0x00


	//----- nvinfo : EIATTR_KPARAM_INFO
	.align		4
.L_236:
        /*0038*/ 	.byte	0x04, 0x17
        /*003a*/ 	.short	(.L_238 - .L_237)
.L_237:
        /*003c*/ 	.word	0x00000000
        /*0040*/ 	.short	0x0007
        /*0042*/ 	.short	0x0038
        /*0044*/ 	.byte	0x00, 0xf5, 0x21, 0x00


	//----- nvinfo : EIATTR_KPARAM_INFO
	.align		4
.L_238:
        /*0048*/ 	.byte	0x04, 0x17
        /*004a*/ 	.short	(.L_240 - .L_239)
.L_239:
        /*004c*/ 	.word	0x00000000
        /*0050*/ 	.short	0x0006
        /*0052*/ 	.short	0x0030
        /*0054*/ 	.byte	0x00, 0xf5, 0x21, 0x00


	//----- nvinfo : EIATTR_KPARAM_INFO
	.align		4
.L_240:
        /*0058*/ 	.byte	0x04, 0x17
        /*005a*/ 	.short	(.L_242 - .L_241)
.L_241:
        /*005c*/ 	.word	0x00000000
        /*0060*/ 	.short	0x0005
        /*0062*/ 	.short	0x0028
        /*0064*/ 	.byte	0x00, 0xf5, 0x21, 0x00


	//----- nvinfo : EIATTR_KPARAM_INFO
	.align		4
.L_242:
        /*0068*/ 	.byte	0x04, 0x17
        /*006a*/ 	.short	(.L_244 - .L_243)
.L_243:
        /*006c*/ 	.word	0x00000000
        /*0070*/ 	.short	0x0004
        /*0072*/ 	.short	0x0020
        /*0074*/ 	.byte	0x00, 0xf5, 0x21, 0x00


	//----- nvinfo : EIATTR_KPARAM_INFO
	.align		4
.L_244:
        /*0078*/ 	.byte	0x04, 0x17
        /*007a*/ 	.short	(.L_246 - .L_245)
.L_245:
        /*007c*/ 	.word	0x00000000
        /*0080*/ 	.short	0x0003
        /*0082*/ 	.short	0x0018
        /*0084*/ 	.byte	0x00, 0xf5, 0x21, 0x00


	//----- nvinfo : EIATTR_KPARAM_INFO
	.align		4
.L_246:
        /*0088*/ 	.byte	0x04, 0x17
        /*008a*/ 	.short	(.L_248 - .L_247)
.L_247:
        /*008c*/ 	.word	0x00000000
        /*0090*/ 	.short	0x0002
        /*0092*/ 	.short	0x0010
        /*0094*/ 	.byte	0x00, 0xf5, 0x21, 0x00


	//----- nvinfo : EIATTR_KPARAM_INFO
	.align		4
.L_248:
        /*0098*/ 	.byte	0x04, 0x17
        /*009a*/ 	.short	(.L_250 - .L_249)
.L_249:
        /*009c*/ 	.word	0x00000000
        /*00a0*/ 	.short	0x0001
        /*00a2*/ 	.short	0x0008
        /*00a4*/ 	.byte	0x00, 0xf5, 0x21, 0x00


	//----- nvinfo : EIATTR_KPARAM_INFO
	.align		4
.L_250:
        /*00a8*/ 	.byte	0x04, 0x17
        /*00aa*/ 	.short	(.L_252 - .L_251)
.L_251:
        /*00ac*/ 	.word	0x00000000
        /*00b0*/ 	.short	0x0000
        /*00b2*/ 	.short	0x0000
        /*00b4*/ 	.byte	0x00, 0xf5, 0x21, 0x00


	//----- nvinfo : EIATTR_SPARSE_MMA_MASK
	.align		4
.L_252:
        /*00b8*/ 	.byte	0x03, 0x50
        /*00ba*/ 	.short	0x0000


	//----- nvinfo : EIATTR_MAXREG_COUNT
	.align		4
        /*00bc*/ 	.byte	0x03, 0x1b
        /*00be*/ 	.short	0x00ff


	//----- nvinfo : EIATTR_MERCURY_ISA_VERSION
	.align		4
        /*00c0*/ 	.byte	0x03, 0x5f
        /*00c2*/ 	.short	0x0101


	//----- nvinfo : EIATTR_VRC_CTA_INIT_COUNT
	.align		4
        /*00c4*/ 	.byte	0x02, 0x4a
	.zero		1
	.zero		1


	//----- nvinfo : EIATTR_EXIT_INSTR_OFFSETS
	.align		4
        /*00c8*/ 	.byte	0x04, 0x1c
        /*00ca*/ 	.short	(.L_254 - .L_253)


	//   ....[0]....
.L_253:
        /*00cc*/ 	.word	0x00000080


	//   ....[1]....
        /*00d0*/ 	.word	0x00001060


	//   ....[2]....
        /*00d4*/ 	.word	0x00001710


	//   ....[3]....
        /*00d8*/ 	.word	0x00001a20


	//   ....[4]....
        /*00dc*/ 	.word	0x00001bf0


	//----- nvinfo : EIATTR_CRS_STACK_SIZE
	.align		4
.L_254:
        /*00e0*/ 	.byte	0x04, 0x1e
        /*00e2*/ 	.short	(.L_256 - .L_255)
.L_255:
        /*00e4*/ 	.word	0x00000000


	//----- nvinfo : EIATTR_CBANK_PARAM_SIZE
	.align		4
.L_256:
        /*00e8*/ 	.byte	0x03, 0x19
        /*00ea*/ 	.short	0x004c


	//----- nvinfo : EIATTR_PARAM_CBANK
	.align		4
        /*00ec*/ 	.byte	0x04, 0x0a
        /*00ee*/ 	.short	(.L_258 - .L_257)
	.align		4
.L_257:
        /*00f0*/ 	.word	index@(.nv.constant0._Z26layernorm_backward_kernel1PfS_S_S_S_S_S_S_iii)
        /*00f4*/ 	.short	0x0380
        /*00f6*/ 	.short	0x004c


	//----- nvinfo : EIATTR_SW_WAR
	.align		4
.L_258:
        /*00f8*/ 	.byte	0x04, 0x36
        /*00fa*/ 	.short	(.L_260 - .L_259)
.L_259:
        /*00fc*/ 	.word	0x00000008
.L_260:


//--------------------- .nv.info._Z34matmul_backward_bias_kernel_fasterPfPKfiii --------------------------
	.section	.nv.info._Z34matmul_backward_bias_kernel_fasterPfPKfiii,"",@"SHT_CUDA_INFO"
	.sectionflags	@""
	.align	4


	//----- nvinfo : EIATTR_CUDA_API_VERSION
	.align		4
        /*0000*/ 	.byte	0x04, 0x37
        /*0002*/ 	.short	(.L_262 - .L_261)
.L_261:
        /*0004*/ 	.word	0x00000082


	//----- nvinfo : EIATTR_KPARAM_INFO
	.align		4
.L_262:
        /*0008*/ 	.byte	0x04, 0x17
        /*000a*/ 	.short	(.L_264 - .L_263)
.L_263:
        /*000c*/ 	.word	0x00000000
        /*0010*/ 	.short	0x0004
        /*0012*/ 	.short	0x0018
        /*0014*/ 	.byte	0x00, 0xf0, 0x11, 0x00


	//----- nvinfo : EIATTR_KPARAM_INFO
	.align		4
.L_264:
        /*0018*/ 	.byte	0x04, 0x17
        /*001a*/ 	.short	(.L_266 - .L_265)
.L_265:
        /*001c*/ 	.word	0x00000000
        /*0020*/ 	.short	0x0003
        /*0022*/ 	.short	0x0014
        /*0024*/ 	.byte	0x00, 0xf0, 0x11, 0x00


	//----- nvinfo : EIATTR_KPARAM_INFO
	.align		4
.L_266:
        /*0028*/ 	.byte	0x04, 0x17
        /*002a*/ 	.short	(.L_268 - .L_267)
.L_267:
        /*002c*/ 	.word	0x00000000
        /*0030*/ 	.short	0x0002
        /*0032*/ 	.short	0x0010
        /*0034*/ 	.byte	0x00, 0xf0, 0x11, 0x00


	//----- nvinfo : EIATTR_KPARAM_INFO
	.align		4
.L_268:
        /*0038*/ 	.byte	0x04, 0x17
        /*003a*/ 	.short	(.L_270 - .L_269)
.L_269:
        /*003c*/ 	.word	0x00000000
        /*0040*/ 	.short	0x0001
        /*0042*/ 	.short	0x0008
        /*0044*/ 	.byte	0x00, 0xf5, 0x21, 0x00


	//----- nvinfo : EIATTR_KPARAM_INFO
	.align		4
.L_270:
        /*0048*/ 	.byte	0x04, 0x17
        /*004a*/ 	.short	(.L_272 - .L_271)
.L_271:
        /*004c*/ 	.word	0x00000000
        /*0050*/ 	.short	0x0000
        /*0052*/ 	.short	0x0000
        /*0054*/ 	.byte	0x00, 0xf5, 0x21, 0x00


	//----- nvinfo : EIATTR_SPARSE_MMA_MASK
	.align		4
.L_272:
        /*0058*/ 	.byte	0x03, 0x50
        /*005a*/ 	.short	0x0000


	//----- nvinfo : EIATTR_MAXREG_COUNT
	.align		4
        /*005c*/ 	.byte	0x03, 0x1b
        /*005e*/ 	.short	0x00ff


	//----- nvinfo : EIATTR_NUM_BARRIERS
	.align		4
        /*0060*/ 	.byte	0x02, 0x4c
        /*0062*/ 	.byte	0x01
	.zero		1


	//----- nvinfo : EIATTR_MERCURY_ISA_VERSION
	.align		4
        /*0064*/ 	.byte	0x03, 0x5f
        /*0066*/ 	.short	0x0101


	//----- nvinfo : EIATTR_VRC_CTA_INIT_COUNT
	.align		4
        /*0068*/ 	.byte	0x02, 0x4a
	.zero		1
	.zero		1


	//----- nvinfo : EIATTR_EXIT_INSTR_OFFSETS
	.align		4
        /*006c*/ 	.byte	0x04, 0x1c
        /*006e*/ 	.short	(.L_274 - .L_273)


	//   ....[0]....
.L_273:
        /*0070*/ 	.word	0x00000810


	//   ....[1]....
        /*0074*/ 	.word	0x000008c0


	//----- nvinfo : EIATTR_CRS_STACK_SIZE
	.align		4
.L_274:
        /*0078*/ 	.byte	0x04, 0x1e
        /*007a*/ 	.short	(.L_276 - .L_275)
.L_275:
        /*007c*/ 	.word	0x00000000


	//----- nvinfo : EIATTR_CBANK_PARAM_SIZE
	.align		4
.L_276:
        /*0080*/ 	.byte	0x03, 0x19
        /*0082*/ 	.short	0x001c


	//----- nvinfo : EIATTR_PARAM_CBANK
	.align		4
        /*0084*/ 	.byte	0x04, 0x0a
        /*0086*/ 	.short	(.L_278 - .L_277)
	.align		4
.L_277:
        /*0088*/ 	.word	index@(.nv.constant0._Z34matmul_backward_bias_kernel_fasterPfPKfiii)
        /*008c*/ 	.short	0x0380
        /*008e*/ 	.short	0x001c


	//----- nvinfo : EIATTR_SW_WAR
	.align		4
.L_278:
        /*0090*/ 	.byte	0x04, 0x36
        /*0092*/ 	.short	(.L_280 - .L_279)
.L_279:
        /*0094*/ 	.word	0x00000008
.L_280:


//--------------------- .nv.info._Z37crossentropy_softmax_backward_kernel1PfPKfS1_PKiiii --------------------------
	.section	.nv.info._Z37crossentropy_softmax_backward_kernel1PfPKfS1_PKiiii,"",@"SHT_CUDA_INFO"
	.sectionflags	@""
	.align	4


	//----- nvinfo : EIATTR_CUDA_API_VERSION
	.align		4
        /*0000*/ 	.byte	0x04, 0x37
        /*0002*/ 	.short	(.L_282 - .L_281)
.L_281:
        /*0004*/ 	.word	0x00000082


	//----- nvinfo : EIATTR_KPARAM_INFO
	.align		4
.L_282:
        /*0008*/ 	.byte	0x04, 0x17
        /*000a*/ 	.short	(.L_284 - .L_283)
.L_283:
        /*000c*/ 	.word	0x00000000
        /*0010*/ 	.short	0x0006
        /*0012*/ 	.short	0x0028
        /*0014*/ 	.byte	0x00, 0xf0, 0x11, 0x00


	//----- nvinfo : EIATTR_KPARAM_INFO
	.align		4
.L_284:
        /*0018*/ 	.byte	0x04, 0x17
        /*001a*/ 	.short	(.L_286 - .L_285)
.L_285:
        /*001c*/ 	.word	0x00000000
        /*0020*/ 	.short	0x0005
        /*0022*/ 	.short	0x0024
        /*0024*/ 	.byte	0x00, 0xf0, 0x11, 0x00


	//----- nvinfo : EIATTR_KPARAM_INFO
	.align		4
.L_286:
        /*0028*/ 	.byte	0x04, 0x17
        /*002a*/ 	.short	(.L_288 - .L_287)
.L_287:
        /*002c*/ 	.word	0x00000000
        /*0030*/ 	.short	0x0004
        /*0032*/ 	.short	0x0020
        /*0034*/ 	.byte	0x00, 0xf0, 0x11, 0x00


	//----- nvinfo : EIATTR_KPARAM_INFO
	.align		4
.L_288:
        /*0038*/ 	.byte	0x04, 0x17
        /*003a*/ 	.short	(.L_290 - .L_289)
.L_289:
        /*003c*/ 	.word	0x00000000
        /*0040*/ 	.short	0x0003
        /*0042*/ 	.short	0x0018
        /*0044*/ 	.byte	0x00, 0xf5, 0x21, 0x00


	//----- nvinfo : EIATTR_KPARAM_INFO
	.align		4
.L_290:
        /*0048*/ 	.byte	0x04, 0x17
        /*004a*/ 	.short	(.L_292 - .L_291)
.L_291:
        /*004c*/ 	.word	0x00000000
        /*0050*/ 	.short	0x0002
        /*0052*/ 	.short	0x0010
        /*0054*/ 	.byte	0x00, 0xf5, 0x21, 0x00


	//----- nvinfo : EIATTR_KPARAM_INFO
	.align		4
.L_292:
        /*0058*/ 	.byte	0x04, 0x17
        /*005a*/ 	.short	(.L_294 - .L_293)
.L_293:
        /*005c*/ 	.word	0x00000000
        /*0060*/ 	.short	0x0001
        /*0062*/ 	.short	0x0008
        /*0064*/ 	.byte	0x00, 0xf5, 0x21, 0x00


	//----- nvinfo : EIATTR_KPARAM_INFO
	.align		4
.L_294:
        /*0068*/ 	.byte	0x04, 0x17
        /*006a*/ 	.short	(.L_296 - .L_295)
.L_295:
        /*006c*/ 	.word	0x00000000
        /*0070*/ 	.short	0x0000
        /*0072*/ 	.short	0x0000
        /*0074*/ 	.byte	0x00, 0xf5, 0x21, 0x00


	//----- nvinfo : EIATTR_SPARSE_MMA_MASK
	.align		4
.L_296:
        /*0078*/ 	.byte	0x03, 0x50
        /*007a*/ 	.short	0x0000


	//----- nvinfo : EIATTR_MAXREG_COUNT
	.align		4
        /*007c*/ 	.byte	0x03, 0x1b
        /*007e*/ 	.short	0x00ff


	//----- nvinfo : EIATTR_MERCURY_ISA_VERSION
	.align		4
        /*0080*/ 	.byte	0x03, 0x5f
        /*0082*/ 	.short	0x0101


	//----- nvinfo : EIATTR_VRC_CTA_INIT_COUNT
	.align		4
        /*0084*/ 	.byte	0x02, 0x4a
	.zero		1
	.zero		1


	//----- nvinfo : EIATTR_EXIT_INSTR_OFFSETS
	.align		4
        /*0088*/ 	.byte	0x04, 0x1c
        /*008a*/ 	.short	(.L_298 - .L_297)


	//   ....[0]....
.L_297:
        /*008c*/ 	.word	0x000000a0


	//   ....[1]....
        /*0090*/ 	.word	0x00000740


	//----- nvinfo : EIATTR_CBANK_PARAM_SIZE
	.align		4
.L_298:
        /*0094*/ 	.byte	0x03, 0x19
        /*0096*/ 	.short	0x002c


	//----- nvinfo : EIATTR_PARAM_CBANK
	.align		4
        /*0098*/ 	.byte	0x04, 0x0a
        /*009a*/ 	.short	(.L_300 - .L_299)
	.align		4
.L_299:
        /*009c*/ 	.word	index@(.nv.constant0._Z37crossentropy_softmax_backward_kernel1PfPKfS1_PKiiii)
        /*00a0*/ 	.short	0x0380
        /*00a2*/ 	.short	0x002c


	//----- nvinfo : EIATTR_SW_WAR
	.align		4
.L_300:
        /*00a4*/ 	.byte	0x04, 0x36
        /*00a6*/ 	.short	(.L_302 - .L_301)
.L_301:
        /*00a8*/ 	.word	0x00000008
.L_302:


//--------------------- .nv.info._Z23softmax_forward_kernel7PfPKfii --------------------------
	.section	.nv.info._Z23softmax_forward_kernel7PfPKfii,"",@"SHT_CUDA_INFO"
	.sectionflags	@""
	.align	4


	//----- nvinfo : EIATTR_CUDA_API_VERSION
	.align		4
        /*0000*/ 	.byte	0x04, 0x37
        /*0002*/ 	.short	(.L_304 - .L_303)
.L_303:
        /*0004*/ 	.word	0x00000082


	//----- nvinfo : EIATTR_KPARAM_INFO
	.align		4
.L_304:
        /*0008*/ 	.byte	0x04, 0x17
        /*000a*/ 	.short	(.L_306 - .L_305)
.L_305:
        /*000c*/ 	.word	0x00000000
        /*0010*/ 	.short	0x0003
        /*0012*/ 	.short	0x0014
        /*0014*/ 	.byte	0x00, 0xf0, 0x11, 0x00


	//----- nvinfo : EIATTR_KPARAM_INFO
	.align		4
.L_306:
        /*0018*/ 	.byte	0x04, 0x17
        /*001a*/ 	.short	(.L_308 - .L_307)
.L_307:
        /*001c*/ 	.word	0x00000000
        /*0020*/ 	.short	0x0002
        /*0022*/ 	.short	0x0010
        /*0024*/ 	.byte	0x00, 0xf0, 0x11, 0x00


	//----- nvinfo : EIATTR_KPARAM_INFO
	.align		4
.L_308:
        /*0028*/ 	.byte	0x04, 0x17
        /*002a*/ 	.short	(.L_310 - .L_309)
.L_309:
        /*002c*/ 	.word	0x00000000
        /*0030*/ 	.short	0x0001
        /*0032*/ 	.short	0x0008
        /*0034*/ 	.byte	0x00, 0xf5, 0x21, 0x00


	//----- nvinfo : EIATTR_KPARAM_INFO
	.align		4
.L_310:
        /*0038*/ 	.byte	0x04, 0x17
        /*003a*/ 	.short	(.L_312 - .L_311)
.L_311:
        /*003c*/ 	.word	0x00000000
        /*0040*/ 	.short	0x0000
        /*0042*/ 	.short	0x0000
        /*0044*/ 	.byte	0x00, 0xf5, 0x21, 0x00


	//----- nvinfo : EIATTR_SPARSE_MMA_MASK
	.align		4
.L_312:
        /*0048*/ 	.byte	0x03, 0x50
        /*004a*/ 	.short	0x0000


	//----- nvinfo : EIATTR_MAXREG_COUNT
	.align		4
        /*004c*/ 	.byte	0x03, 0x1b
        /*004e*/ 	.short	0x00ff


	//----- nvinfo : EIATTR_NUM_BARRIERS
	.align		4
        /*0050*/ 	.byte	0x02, 0x4c
        /*0052*/ 	.byte	0x01
	.zero		1


	//----- nvinfo : EIATTR_MERCURY_ISA_VERSION
	.align		4
        /*0054*/ 	.byte	0x03, 0x5f
        /*0056*/ 	.short	0x0101


	//----- nvinfo : EIATTR_COOP_GROUP_MASK_REGIDS
	.align		4
        /*0058*/ 	.byte	0x04, 0x29
        /*005a*/ 	.short	(.L_314 - .L_313)


	//   ....[0]....
.L_313:
        /*005c*/ 	.word	0xffffffff


	//   ....[1]....
        /*0060*/ 	.word	0xffffffff


	//   ....[2]....
        /*0064*/ 	.word	0xffffffff


	//   ....[3]....
        /*0068*/ 	.word	0xffffffff


	//   ....[4]....
        /*006c*/ 	.word	0xffffffff


	//   ....[5]....
        /*0070*/ 	.word	0xffffffff


	//   ....[6]....
        /*0074*/ 	.word	0xffffffff


	//   ....[7]....
        /*0078*/ 	.word	0xffffffff


	//   ....[8]....
        /*007c*/ 	.word	0xffffffff


	//   ....[9]....
        /*0080*/ 	.word	0xffffffff


	//----- nvinfo : EIATTR_COOP_GROUP_INSTR_OFFSETS
	.align		4
.L_314:
        /*0084*/ 	.byte	0x04, 0x28
        /*0086*/ 	.short	(.L_316 - .L_315)


	//   ....[0]....
.L_315:
        /*0088*/ 	.word	0x00000580


	//   ....[1]....
        /*008c*/ 	.word	0x000005d0


	//   ....[2]....
        /*0090*/ 	.word	0x000005f0


	//   ....[3]....
        /*0094*/ 	.word	0x00000610


	//   ....[4]....
        /*0098*/ 	.word	0x00000630


	//   ....[5]....
        /*009c*/ 	.word	0x00001b10


	//   ....[6]....
        /*00a0*/ 	.word	0x00001b70


	//   ....[7]....
        /*00a4*/ 	.word	0x00001bd0


	//   ....[8]....
        /*00a8*/ 	.word	0x00001c10


	//   ....[9]....
        /*00ac*/ 	.word	0x00001c30


	//----- nvinfo : EIATTR_VRC_CTA_INIT_COUNT
	.align		4
.L_316:
        /*00b0*/ 	.byte	0x02, 0x4a
	.zero		1
	.zero		1


	//----- nvinfo : EIATTR_EXIT_INSTR_OFFSETS
	.align		4
        /*00b4*/ 	.byte	0x04, 0x1c
        /*00b6*/ 	.short	(.L_318 - .L_317)


	//   ....[0]....
.L_317:
        /*00b8*/ 	.word	0x00000100


	//   ....[1]....
        /*00bc*/ 	.word	0x00003120


	//----- nvinfo : EIATTR_CRS_STACK_SIZE
	.align		4
.L_318:
        /*00c0*/ 	.byte	0x04, 0x1e
        /*00c2*/ 	.short	(.L_320 - .L_319)
.L_319:
        /*00c4*/ 	.word	0x00000000


	//----- nvinfo : EIATTR_CBANK_PARAM_SIZE
	.align		4
.L_320:
        /*00c8*/ 	.byte	0x03, 0x19
        /*00ca*/ 	.short	0x0018


	//----- nvinfo : EIATTR_PARAM_CBANK
	.align		4
        /*00cc*/ 	.byte	0x04, 0x0a
        /*00ce*/ 	.short	(.L_322 - .L_321)
	.align		4
.L_321:
        /*00d0*/ 	.word	index@(.nv.constant0._Z23softmax_forward_kernel7PfPKfii)
        /*00d4*/ 	.short	0x0380
        /*00d6*/ 	.short	0x0018


	//----- nvinfo : EIATTR_SW_WAR
	.align		4
.L_322:
        /*00d8*/ 	.byte	0x04, 0x36
        /*00da*/ 	.short	(.L_324 - .L_323)
.L_323:
        /*00dc*/ 	.word	0x00000008
.L_324:


//--------------------- .nv.info._Z28crossentropy_forward_kernel1PfS_Piiii --------------------------
	.section	.nv.info._Z28crossentropy_forward_kernel1PfS_Piiii,"",@"SHT_CUDA_INFO"
	.sectionflags	@""
	.align	4


	//----- nvinfo : EIATTR_CUDA_API_VERSION
	.align		4
        /*0000*/ 	.byte	0x04, 0x37
        /*0002*/ 	.short	(.L_326 - .L_325)
.L_325:
        /*0004*/ 	.word	0x00000082


	//----- nvinfo : EIATTR_KPARAM_INFO
	.align		4
.L_326:
        /*0008*/ 	.byte	0x04, 0x17
        /*000a*/ 	.short	(.L_328 - .L_327)
.L_327:
        /*000c*/ 	.word	0x00000000
        /*0010*/ 	.short	0x0005
        /*0012*/ 	.short	0x0020
        /*0014*/ 	.byte	0x00, 0xf0, 0x11, 0x00


	//----- nvinfo : EIATTR_KPARAM_INFO
	.align		4
.L_328:
        /*0018*/ 	.byte	0x04, 0x17
        /*001a*/ 	.short	(.L_330 - .L_329)
.L_329:
        /*001c*/ 	.word	0x00000000
        /*0020*/ 	.short	0x0004
        /*0022*/ 	.short	0x001c
        /*0024*/ 	.byte	0x00, 0xf0, 0x11, 0x00


	//----- nvinfo : EIATTR_KPARAM_INFO
	.align		4
.L_330:
        /*0028*/ 	.byte	0x04, 0x17
        /*002a*/ 	.short	(.L_332 - .L_331)
.L_331:
        /*002c*/ 	.word	0x00000000
        /*0030*/ 	.short	0x0003
        /*0032*/ 	.short	0x0018
        /*0034*/ 	.byte	0x00, 0xf0, 0x11, 0x00


	//----- nvinfo : EIATTR_KPARAM_INFO
	.align		4
.L_332:
        /*0038*/ 	.byte	0x04, 0x17
        /*003a*/ 	.short	(.L_334 - .L_333)
.L_333:
        /*003c*/ 	.word	0x00000000
        /*0040*/ 	.short	0x0002
        /*0042*/ 	.short	0x0010
        /*0044*/ 	.byte	0x00, 0xf5, 0x21, 0x00


	//----- nvinfo : EIATTR_KPARAM_INFO
	.align		4
.L_334:
        /*0048*/ 	.byte	0x04, 0x17
        /*004a*/ 	.short	(.L_336 - .L_335)
.L_335:
        /*004c*/ 	.word	0x00000000
        /*0050*/ 	.short	0x0001
        /*0052*/ 	.short	0x0008
        /*0054*/ 	.byte	0x00, 0xf5, 0x21, 0x00


	//----- nvinfo : EIATTR_KPARAM_INFO
	.align		4
.L_336:
        /*0058*/ 	.byte	0x04, 0x17
        /*005a*/ 	.short	(.L_338 - .L_337)
.L_337:
        /*005c*/ 	.word	0x00000000
        /*0060*/ 	.short	0x0000
        /*0062*/ 	.short	0x0000
        /*0064*/ 	.byte	0x00, 0xf5, 0x21, 0x00


	//----- nvinfo : EIATTR_SPARSE_MMA_MASK
	.align		4
.L_338:
        /*0068*/ 	.byte	0x03, 0x50
        /*006a*/ 	.short	0x0000


	//----- nvinfo : EIATTR_MAXREG_COUNT
	.align		4
        /*006c*/ 	.byte	0x03, 0x1b
        /*006e*/ 	.short	0x00ff


	//----- nvinfo : EIATTR_MERCURY_ISA_VERSION
	.align		4
        /*0070*/ 	.byte	0x03, 0x5f
        /*0072*/ 	.short	0x0101


	//----- nvinfo : EIATTR_VRC_CTA_INIT_COUNT
	.align		4
        /*0074*/ 	.byte	0x02, 0x4a
	.zero		1
	.zero		1


	//----- nvinfo : EIATTR_EXIT_INSTR_OFFSETS
	.align		4
        /*0078*/ 	.byte	0x04, 0x1c
        /*007a*/ 	.short	(.L_340 - .L_339)


	//   ....[0]....
.L_339:
        /*007c*/ 	.word	0x00000080


	//   ....[1]....
        /*0080*/ 	.word	0x000004c0


	//----- nvinfo : EIATTR_CBANK_PARAM_SIZE
	.align		4
.L_340:
        /*0084*/ 	.byte	0x03, 0x19
        /*0086*/ 	.short	0x0024


	//----- nvinfo : EIATTR_PARAM_CBANK
	.align		4
        /*0088*/ 	.byte	0x04, 0x0a
        /*008a*/ 	.short	(.L_342 - .L_341)
	.align		4
.L_341:
        /*008c*/ 	.word	index@(.nv.constant0._Z28crossentropy_forward_kernel1PfS_Piiii)
        /*0090*/ 	.short	0x0380
        /*0092*/ 	.short	0x0024


	//----- nvinfo : EIATTR_SW_WAR
	.align		4
.L_342:
        /*0094*/ 	.byte	0x04, 0x36
        /*0096*/ 	.short	(.L_344 - .L_343)
.L_343:
        /*0098*/ 	.word	0x00000008
.L_344:


//--------------------- .nv.info._Z20gelu_backward_kernelPfPKfS1_i --------------------------
	.section	.nv.info._Z20gelu_backward_kernelPfPKfS1_i,"",@"SHT_CUDA_INFO"
	.sectionflags	@""
	.align	4


	//----- nvinfo : EIATTR_CUDA_API_VERSION
	.align		4
        /*0000*/ 	.byte	0x04, 0x37
        /*0002*/ 	.short	(.L_346 - .L_345)
.L_345:
        /*0004*/ 	.word	0x00000082


	//----- nvinfo : EIATTR_KPARAM_INFO
	.align		4
.L_346:
        /*0008*/ 	.byte	0x04, 0x17
        /*000a*/ 	.short	(.L_348 - .L_347)
.L_347:
        /*000c*/ 	.word	0x00000000
        /*0010*/ 	.short	0x0003
        /*0012*/ 	.short	0x0018
        /*0014*/ 	.byte	0x00, 0xf0, 0x11, 0x00


	//----- nvinfo : EIATTR_KPARAM_INFO
	.align		4
.L_348:
        /*0018*/ 	.byte	0x04, 0x17
        /*001a*/ 	.short	(.L_350 - .L_349)
.L_349:
        /*001c*/ 	.word	0x00000000
        /*0020*/ 	.short	0x0002
        /*0022*/ 	.short	0x0010
        /*0024*/ 	.byte	0x00, 0xf5, 0x21, 0x00


	//----- nvinfo : EIATTR_KPARAM_INFO
	.align		4
.L_350:
        /*0028*/ 	.byte	0x04, 0x17
        /*002a*/ 	.short	(.L_352 - .L_351)
.L_351:
        /*002c*/ 	.word	0x00000000
        /*0030*/ 	.short	0x0001
        /*0032*/ 	.short	0x0008
        /*0034*/ 	.byte	0x00, 0xf5, 0x21, 0x00


	//----- nvinfo : EIATTR_KPARAM_INFO
	.align		4
.L_352:
        /*0038*/ 	.byte	0x04, 0x17
        /*003a*/ 	.short	(.L_354 - .L_353)
.L_353:
        /*003c*/ 	.word	0x00000000
        /*0040*/ 	.short	0x0000
        /*0042*/ 	.short	0x0000
        /*0044*/ 	.byte	0x00, 0xf5, 0x21, 0x00


	//----- nvinfo : EIATTR_SPARSE_MMA_MASK
	.align		4
.L_354:
        /*0048*/ 	.byte	0x03, 0x50
        /*004a*/ 	.short	0x0000


	//----- nvinfo : EIATTR_MAXREG_COUNT
	.align		4
        /*004c*/ 	.byte	0x03, 0x1b
        /*004e*/ 	.short	0x00ff


	//----- nvinfo : EIATTR_MERCURY_ISA_VERSION
	.align		4
        /*0050*/ 	.byte	0x03, 0x5f
        /*0052*/ 	.short	0x0101


	//----- nvinfo : EIATTR_VRC_CTA_INIT_COUNT
	.align		4
        /*0054*/ 	.byte	0x02, 0x4a
	.zero		1
	.zero		1


	//----- nvinfo : EIATTR_EXIT_INSTR_OFFSETS
	.align		4
        /*0058*/ 	.byte	0x04, 0x1c
        /*005a*/ 	.short	(.L_356 - .L_355)


	//   ....[0]....
.L_355:
        /*005c*/ 	.word	0x00000070


	//   ....[1]....
        /*0060*/ 	.word	0x000004f0


	//----- nvinfo : EIATTR_CRS_STACK_SIZE
	.align		4
.L_356:
        /*0064*/ 	.byte	0x04, 0x1e
        /*0066*/ 	.short	(.L_358 - .L_357)
.L_357:
        /*0068*/ 	.word	0x00000000


	//----- nvinfo : EIATTR_CBANK_PARAM_SIZE
	.align		4
.L_358:
        /*006c*/ 	.byte	0x03, 0x19
        /*006e*/ 	.short	0x001c


	//----- nvinfo : EIATTR_PARAM_CBANK
	.align		4
        /*0070*/ 	.byte	0x04, 0x0a
        /*0072*/ 	.short	(.L_360 - .L_359)
	.align		4
.L_359:
        /*0074*/ 	.word	index@(.nv.constant0._Z20gelu_backward_kernelPfPKfS1_i)
        /*0078*/ 	.short	0x0380
        /*007a*/ 	.short	0x001c


	//----- nvinfo : EIATTR_SW_WAR
	.align		4
.L_360:
        /*007c*/ 	.byte	0x04, 0x36
        /*007e*/ 	.short	(.L_362 - .L_361)
.L_361:
        /*0080*/ 	.word	0x00000008
.L_362:


//--------------------- .nv.info._Z19gelu_forward_kernelPfPKfi --------------------------
	.section	.nv.info._Z19gelu_forward_kernelPfPKfi,"",@"SHT_CUDA_INFO"
	.sectionflags	@""
	.align	4


	//----- nvinfo : EIATTR_CUDA_API_VERSION
	.align		4
        /*0000*/ 	.byte	0x04, 0x37
        /*0002*/ 	.short	(.L_364 - .L_363)
.L_363:
        /*0004*/ 	.word	0x00000082


	//----- nvinfo : EIATTR_KPARAM_INFO
	.align		4
.L_364:
        /*0008*/ 	.byte	0x04, 0x17
        /*000a*/ 	.short	(.L_366 - .L_365)
.L_365:
        /*000c*/ 	.word	0x00000000
        /*0010*/ 	.short	0x0002
        /*0012*/ 	.short	0x0010
        /*0014*/ 	.byte	0x00, 0xf0, 0x11, 0x00


	//----- nvinfo : EIATTR_KPARAM_INFO
	.align		4
.L_366:
        /*0018*/ 	.byte	0x04, 0x17
        /*001a*/ 	.short	(.L_368 - .L_367)
.L_367:
        /*001c*/ 	.word	0x00000000
        /*0020*/ 	.short	0x0001
        /*0022*/ 	.short	0x0008
        /*0024*/ 	.byte	0x00, 0xf5, 0x21, 0x00


	//----- nvinfo : EIATTR_KPARAM_INFO
	.align		4
.L_368:
        /*0028*/ 	.byte	0x04, 0x17
        /*002a*/ 	.short	(.L_370 - .L_369)
.L_369:
        /*002c*/ 	.word	0x00000000
        /*0030*/ 	.short	0x0000
        /*0032*/ 	.short	0x0000
        /*0034*/ 	.byte	0x00, 0xf5, 0x21, 0x00


	//----- nvinfo : EIATTR_SPARSE_MMA_MASK
	.align		4
.L_370:
        /*0038*/ 	.byte	0x03, 0x50
        /*003a*/ 	.short	0x0000


	//----- nvinfo : EIATTR_MAXREG_COUNT
	.align		4
        /*003c*/ 	.byte	0x03, 0x1b
        /*003e*/ 	.short	0x00ff


	//----- nvinfo : EIATTR_MERCURY_ISA_VERSION
	.align		4
        /*0040*/ 	.byte	0x03, 0x5f
        /*0042*/ 	.short	0x0101


	//----- nvinfo : EIATTR_VRC_CTA_INIT_COUNT
	.align		4
        /*0044*/ 	.byte	0x02, 0x4a
	.zero		1
	.zero		1


	//----- nvinfo : EIATTR_EXIT_INSTR_OFFSETS
	.align		4
        /*0048*/ 	.byte	0x04, 0x1c
        /*004a*/ 	.short	(.L_372 - .L_371)


	//   ....[0]....
.L_371:
        /*004c*/ 	.word	0x00000070


	//   ....[1]....
        /*0050*/ 	.word	0x00000270


	//----- nvinfo : EIATTR_CBANK_PARAM_SIZE
	.align		4
.L_372:
        /*0054*/ 	.byte	0x03, 0x19
        /*0056*/ 	.short	0x0014


	//----- nvinfo : EIATTR_PARAM_CBANK
	.align		4
        /*0058*/ 	.byte	0x04, 0x0a
        /*005a*/ 	.short	(.L_374 - .L_373)
	.align		4
.L_373:
        /*005c*/ 	.word	index@(.nv.constant0._Z19gelu_forward_kernelPfPKfi)
        /*0060*/ 	.short	0x0380
        /*0062*/ 	.short	0x0014


	//----- nvinfo : EIATTR_SW_WAR
	.align		4
.L_374:
        /*0064*/ 	.byte	0x04, 0x36
        /*0066*/ 	.short	(.L_376 - .L_375)
.L_375:
        /*0068*/ 	.word	0x00000008
.L_376:


//--------------------- .nv.info._Z24residual_backward_kernelPfS_S_i --------------------------
	.section	.nv.info._Z24residual_backward_kernelPfS_S_i,"",@"SHT_CUDA_INFO"
	.sectionflags	@""
	.align	4


	//----- nvinfo : EIATTR_CUDA_API_VERSION
	.align		4
        /*0000*/ 	.byte	0x04, 0x37
        /*0002*/ 	.short	(.L_378 - .L_377)
.L_377:
        /*0004*/ 	.word	0x00000082


	//----- nvinfo : EIATTR_KPARAM_INFO
	.align		4
.L_378:
        /*0008*/ 	.byte	0x04, 0x17
        /*000a*/ 	.short	(.L_380 - .L_379)
.L_379:
        /*000c*/ 	.word	0x00000000
        /*0010*/ 	.short	0x0003
        /*0012*/ 	.short	0x0018
        /*0014*/ 	.byte	0x00, 0xf0, 0x11, 0x00


	//----- nvinfo : EIATTR_KPARAM_INFO
	.align		4
.L_380:
        /*0018*/ 	.byte	0x04, 0x17
        /*001a*/ 	.short	(.L_382 - .L_381)
.L_381:
        /*001c*/ 	.word	0x00000000
        /*0020*/ 	.short	0x0002
        /*0022*/ 	.short	0x0010
        /*0024*/ 	.byte	0x00, 0xf5, 0x21, 0x00


	//----- nvinfo : EIATTR_KPARAM_INFO
	.align		4
.L_382:
        /*0028*/ 	.byte	0x04, 0x17
        /*002a*/ 	.short	(.L_384 - .L_383)
.L_383:
        /*002c*/ 	.word	0x00000000
        /*0030*/ 	.short	0x0001
        /*0032*/ 	.short	0x0008
        /*0034*/ 	.byte	0x00, 0xf5, 0x21, 0x00


	//----- nvinfo : EIATTR_KPARAM_INFO
	.align		4
.L_384:
        /*0038*/ 	.byte	0x04, 0x17
        /*003a*/ 	.short	(.L_386 - .L_385)
.L_385:
        /*003c*/ 	.word	0x00000000
        /*0040*/ 	.short	0x0000
        /*0042*/ 	.short	0x0000
        /*0044*/ 	.byte	0x00, 0xf5, 0x21, 0x00


	//----- nvinfo : EIATTR_SPARSE_MMA_MASK
	.align		4
.L_386:
        /*0048*/ 	.byte	0x03, 0x50
        /*004a*/ 	.short	0x0000


	//----- nvinfo : EIATTR_MAXREG_COUNT
	.align		4
        /*004c*/ 	.byte	0x03, 0x1b
        /*004e*/ 	.short	0x00ff


	//----- nvinfo : EIATTR_MERCURY_ISA_VERSION
	.align		4
        /*0050*/ 	.byte	0x03, 0x5f
        /*0052*/ 	.short	0x0101


	//----- nvinfo : EIATTR_VRC_CTA_INIT_COUNT
	.align		4
        /*0054*/ 	.byte	0x02, 0x4a
	.zero		1
	.zero		1


	//----- nvinfo : EIATTR_EXIT_INSTR_OFFSETS
	.align		4
        /*0058*/ 	.byte	0x04, 0x1c
        /*005a*/ 	.short	(.L_388 - .L_387)


	//   ....[0]....
.L_387:
        /*005c*/ 	.word	0x00000070


	//   ....[1]....
        /*0060*/ 	.word	0x00000170


	//----- nvinfo : EIATTR_CBANK_PARAM_SIZE
	.align		4
.L_388:
        /*0064*/ 	.byte	0x03, 0x19
        /*0066*/ 	.short	0x001c


	//----- nvinfo : EIATTR_PARAM_CBANK
	.align		4
        /*0068*/ 	.byte	0x04, 0x0a
        /*006a*/ 	.short	(.L_390 - .L_389)
	.align		4
.L_389:
        /*006c*/ 	.word	index@(.nv.constant0._Z24residual_backward_kernelPfS_S_i)
        /*0070*/ 	.short	0x0380
        /*0072*/ 	.short	0x001c


	//----- nvinfo : EIATTR_SW_WAR
	.align		4
.L_390:
        /*0074*/ 	.byte	0x04, 0x36
        /*0076*/ 	.short	(.L_392 - .L_391)
.L_391:
        /*0078*/ 	.word	0x00000008
.L_392:


//--------------------- .nv.info._Z23residual_forward_kernelPfS_S_i --------------------------
	.section	.nv.info._Z23residual_forward_kernelPfS_S_i,"",@"SHT_CUDA_INFO"
	.sectionflags	@""
	.align	4


	//----- nvinfo : EIATTR_CUDA_API_VERSION
	.align		4
        /*0000*/ 	.byte	0x04, 0x37
        /*0002*/ 	.short	(.L_394 - .L_393)
.L_393:
        /*0004*/ 	.word	0x00000082


	//----- nvinfo : EIATTR_KPARAM_INFO
	.align		4
.L_394:
        /*0008*/ 	.byte	0x04, 0x17
        /*000a*/ 	.short	(.L_396 - .L_395)
.L_395:
        /*000c*/ 	.word	0x00000000
        /*0010*/ 	.short	0x0003
        /*0012*/ 	.short	0x0018
        /*0014*/ 	.byte	0x00, 0xf0, 0x11, 0x00


	//----- nvinfo : EIATTR_KPARAM_INFO
	.align		4
.L_396:
        /*0018*/ 	.byte	0x04, 0x17
        /*001a*/ 	.short	(.L_398 - .L_397)
.L_397:
        /*001c*/ 	.word	0x00000000
        /*0020*/ 	.short	0x0002
        /*0022*/ 	.short	0x0010
        /*0024*/ 	.byte	0x00, 0xf5, 0x21, 0x00


	//----- nvinfo : EIATTR_KPARAM_INFO
	.align		4
.L_398:
        /*0028*/ 	.byte	0x04, 0x17
        /*002a*/ 	.short	(.L_400 - .L_399)
.L_399:
        /*002c*/ 	.word	0x00000000
        /*0030*/ 	.short	0x0001
        /*0032*/ 	.short	0x0008
        /*0034*/ 	.byte	0x00, 0xf5, 0x21, 0x00


	//----- nvinfo : EIATTR_KPARAM_INFO
	.align		4
.L_400:
        /*0038*/ 	.byte	0x04, 0x17
        /*003a*/ 	.short	(.L_402 - .L_401)
.L_401:
        /*003c*/ 	.word	0x00000000
        /*0040*/ 	.short	0x0000
        /*0042*/ 	.short	0x0000
        /*0044*/ 	.byte	0x00, 0xf5, 0x21, 0x00


	//----- nvinfo : EIATTR_SPARSE_MMA_MASK
	.align		4
.L_402:
        /*0048*/ 	.byte	0x03, 0x50
        /*004a*/ 	.short	0x0000


	//----- nvinfo : EIATTR_MAXREG_COUNT
	.align		4
        /*004c*/ 	.byte	0x03, 0x1b
        /*004e*/ 	.short	0x00ff


	//----- nvinfo : EIATTR_MERCURY_ISA_VERSION
	.align		4
        /*0050*/ 	.byte	0x03, 0x5f
        /*0052*/ 	.short	0x0101


	//----- nvinfo : EIATTR_VRC_CTA_INIT_COUNT
	.align		4
        /*0054*/ 	.byte	0x02, 0x4a
	.zero		1
	.zero		1


	//----- nvinfo : EIATTR_EXIT_INSTR_OFFSETS
	.align		4
        /*0058*/ 	.byte	0x04, 0x1c
        /*005a*/ 	.short	(.L_404 - .L_403)


	//   ....[0]....
.L_403:
        /*005c*/ 	.word	0x00000070


	//   ....[1]....
        /*0060*/ 	.word	0x00000130


	//----- nvinfo : EIATTR_CBANK_PARAM_SIZE
	.align		4
.L_404:
        /*0064*/ 	.byte	0x03, 0x19
        /*0066*/ 	.short	0x001c


	//----- nvinfo : EIATTR_PARAM_CBANK
	.align		4
        /*0068*/ 	.byte	0x04, 0x0a
        /*006a*/ 	.short	(.L_406 - .L_405)
	.align		4
.L_405:
        /*006c*/ 	.word	index@(.nv.constant0._Z23residual_forward_kernelPfS_S_i)
        /*0070*/ 	.short	0x0380
        /*0072*/ 	.short	0x001c


	//----- nvinfo : EIATTR_SW_WAR
	.align		4
.L_406:
        /*0074*/ 	.byte	0x04, 0x36
        /*0076*/ 	.short	(.L_408 - .L_407)
.L_407:
        /*0078*/ 	.word	0x00000008
.L_408:


//--------------------- .nv.info._Z23softmax_forward_kernel5PffPKfii --------------------------
	.section	.nv.info._Z23softmax_forward_kernel5PffPKfii,"",@"SHT_CUDA_INFO"
	.sectionflags	@""
	.align	4


	//----- nvinfo : EIATTR_CUDA_API_VERSION
	.align		4
        /*0000*/ 	.byte	0x04, 0x37
        /*0002*/ 	.short	(.L_410 - .L_409)
.L_409:
        /*0004*/ 	.word	0x00000082


	//----- nvinfo : EIATTR_KPARAM_INFO
	.align		4
.L_410:
        /*0008*/ 	.byte	0x04, 0x17
        /*000a*/ 	.short	(.L_412 - .L_411)
.L_411:
        /*000c*/ 	.word	0x00000000
        /*0010*/ 	.short	0x0004
        /*0012*/ 	.short	0x001c
        /*0014*/ 	.byte	0x00, 0xf0, 0x11, 0x00


	//----- nvinfo : EIATTR_KPARAM_INFO
	.align		4
.L_412:
        /*0018*/ 	.byte	0x04, 0x17
        /*001a*/ 	.short	(.L_414 - .L_413)
.L_413:
        /*001c*/ 	.word	0x00000000
        /*0020*/ 	.short	0x0003
        /*0022*/ 	.short	0x0018
        /*0024*/ 	.byte	0x00, 0xf0, 0x11, 0x00


	//----- nvinfo : EIATTR_KPARAM_INFO
	.align		4
.L_414:
        /*0028*/ 	.byte	0x04, 0x17
        /*002a*/ 	.short	(.L_416 - .L_415)
.L_415:
        /*002c*/ 	.word	0x00000000
        /*0030*/ 	.short	0x0002
        /*0032*/ 	.short	0x0010
        /*0034*/ 	.byte	0x00, 0xf5, 0x21, 0x00


	//----- nvinfo : EIATTR_KPARAM_INFO
	.align		4
.L_416:
        /*0038*/ 	.byte	0x04, 0x17
        /*003a*/ 	.short	(.L_418 - .L_417)
.L_417:
        /*003c*/ 	.word	0x00000000
        /*0040*/ 	.short	0x0001
        /*0042*/ 	.short	0x0008
        /*0044*/ 	.byte	0x00, 0xf0, 0x11, 0x00


	//----- nvinfo : EIATTR_KPARAM_INFO
	.align		4
.L_418:
        /*0048*/ 	.byte	0x04, 0x17
        /*004a*/ 	.short	(.L_420 - .L_419)
.L_419:
        /*004c*/ 	.word	0x00000000
        /*0050*/ 	.short	0x0000
        /*0052*/ 	.short	0x0000
        /*0054*/ 	.byte	0x00, 0xf5, 0x21, 0x00


	//----- nvinfo : EIATTR_SPARSE_MMA_MASK
	.align		4
.L_420:
        /*0058*/ 	.byte	0x03, 0x50
        /*005a*/ 	.short	0x0000


	//----- nvinfo : EIATTR_MAXREG_COUNT
	.align		4
        /*005c*/ 	.byte	0x03, 0x1b
        /*005e*/ 	.short	0x00ff


	//----- nvinfo : EIATTR_EXTERNS
	.align		4
        /*0060*/ 	.byte	0x04, 0x0f
        /*0062*/ 	.short	(.L_422 - .L_421)


	//   ....[0]....
	.align		4
.L_421:
        /*0064*/ 	.word	index@(__assertfail)


	//----- nvinfo : EIATTR_MERCURY_ISA_VERSION
	.align		4
.L_422:
        /*0068*/ 	.byte	0x03, 0x5f
        /*006a*/ 	.short	0x0101


	//----- nvinfo : EIATTR_COOP_GROUP_MASK_REGIDS
	.align		4
        /*006c*/ 	.byte	0x04, 0x29
        /*006e*/ 	.short	(.L_424 - .L_423)


	//   ....[0]....
.L_423:
        /*0070*/ 	.word	0xffffffff


	//   ....[1]....
        /*0074*/ 	.word	0xffffffff


	//   ....[2]....
        /*0078*/ 	.word	0xffffffff


	//   ....[3]....
        /*007c*/ 	.word	0xffffffff


	//   ....[4]....
        /*0080*/ 	.word	0xffffffff


	//   ....[5]....
        /*0084*/ 	.word	0xffffffff


	//   ....[6]....
        /*0088*/ 	.word	0xffffffff


	//   ....[7]....
        /*008c*/ 	.word	0xffffffff


	//   ....[8]....
        /*0090*/ 	.word	0xffffffff


	//   ....[9]....
        /*0094*/ 	.word	0xffffffff


	//   ....[10]....
        /*0098*/ 	.word	0x0500000f


	//   ....[11]....
        /*009c*/ 	.word	0x0500000f


	//   ....[12]....
        /*00a0*/ 	.word	0x0500000f


	//   ....[13]....
        /*00a4*/ 	.word	0x0500000f


	//   ....[14]....
        /*00a8*/ 	.word	0x0500000f


	//   ....[15]....
        /*00ac*/ 	.word	0x0500000f


	//   ....[16]....
        /*00b0*/ 	.word	0x0500000f


	//   ....[17]....
        /*00b4*/ 	.word	0x0500000f


	//   ....[18]....
        /*00b8*/ 	.word	0x0500000f


	//   ....[19]....
        /*00bc*/ 	.word	0x0500000f


	//----- nvinfo : EIATTR_COOP_GROUP_INSTR_OFFSETS
	.align		4
.L_424:
        /*00c0*/ 	.byte	0x04, 0x28
        /*00c2*/ 	.short	(.L_426 - .L_425)


	//   ....[0]....
.L_425:
        /*00c4*/ 	.word	0x00001360


	//   ....[1]....
        /*00c8*/ 	.word	0x000013c0


	//   ....[2]....
        /*00cc*/ 	.word	0x000013f0


	//   ....[3]....
        /*00d0*/ 	.word	0x00001420


	//   ....[4]....
        /*00d4*/ 	.word	0x00001450


	//   ....[5]....
        /*00d8*/ 	.word	0x00001530


	//   ....[6]....
        /*00dc*/ 	.word	0x00001550


	//   ....[7]....
        /*00e0*/ 	.word	0x00001570


	//   ....[8]....
        /*00e4*/ 	.word	0x00001590


	//   ....[9]....
        /*00e8*/ 	.word	0x000015b0


	//   ....[10]....
        /*00ec*/ 	.word	0x00001910


	//   ....[11]....
        /*00f0*/ 	.word	0x00001980


	//   ....[12]....
        /*00f4*/ 	.word	0x00001a00


	//   ....[13]....
        /*00f8*/ 	.word	0x00001a70


	//   ....[14]....
        /*00fc*/ 	.word	0x00001af0


	//   ....[15]....
        /*0100*/ 	.word	0x00001c10


	//   ....[16]....
        /*0104*/ 	.word	0x00001c70


	//   ....[17]....
        /*0108*/ 	.word	0x00001cd0


	//   ....[18]....
        /*010c*/ 	.word	0x00001d30


	//   ....[19]....
        /*0110*/ 	.word	0x00001d90


	//----- nvinfo : EIATTR_VRC_CTA_INIT_COUNT
	.align		4
.L_426:
        /*0114*/ 	.byte	0x02, 0x4a
	.zero		1
	.zero		1


	//----- nvinfo : EIATTR_SYSCALL_OFFSETS
	.align		4
        /*0118*/ 	.byte	0x04, 0x46
        /*011a*/ 	.short	(.L_428 - .L_427)


	//   ....[0]....
.L_427:
        /*011c*/ 	.word	0x00000130


	//----- nvinfo : EIATTR_EXIT_INSTR_OFFSETS
	.align		4
.L_428:
        /*0120*/ 	.byte	0x04, 0x1c
        /*0122*/ 	.short	(.L_430 - .L_429)


	//   ....[0]....
.L_429:
        /*0124*/ 	.word	0x00000270


	//   ....[1]....
        /*0128*/ 	.word	0x000015e0


	//   ....[2]....
        /*012c*/ 	.word	0x000018b0


	//----- nvinfo : EIATTR_CRS_STACK_SIZE
	.align		4
.L_430:
        /*0130*/ 	.byte	0x04, 0x1e
        /*0132*/ 	.short	(.L_432 - .L_431)
.L_431:
        /*0134*/ 	.word	0x00000000


	//----- nvinfo : EIATTR_CBANK_PARAM_SIZE
	.align		4
.L_432:
        /*0138*/ 	.byte	0x03, 0x19
        /*013a*/ 	.short	0x0020


	//----- nvinfo : EIATTR_PARAM_CBANK
	.align		4
        /*013c*/ 	.byte	0x04, 0x0a
        /*013e*/ 	.short	(.L_434 - .L_433)
	.align		4
.L_433:
        /*0140*/ 	.word	index@(.nv.constant0._Z23softmax_forward_kernel5PffPKfii)
        /*0144*/ 	.short	0x0380
        /*0146*/ 	.short	0x0020


	//----- nvinfo : EIATTR_SW_WAR
	.align		4
.L_434:
        /*0148*/ 	.byte	0x04, 0x36
        /*014a*/ 	.short	(.L_436 - .L_435)
.L_435:
        /*014c*/ 	.word	0x00000008
.L_436:


//--------------------- .nv.info._Z25unpermute_kernel_backwardPfPKfiiii --------------------------
	.section	.nv.info._Z25unpermute_kernel_backwardPfPKfiiii,"",@"SHT_CUDA_INFO"
	.sectionflags	@""
	.align	4


	//----- nvinfo : EIATTR_CUDA_API_VERSION
	.align		4
        /*0000*/ 	.byte	0x04, 0x37
        /*0002*/ 	.short	(.L_438 - .L_437)
.L_437:
        /*0004*/ 	.word	0x00000082


	//----- nvinfo : EIATTR_KPARAM_INFO
	.align		4
.L_438:
        /*0008*/ 	.byte	0x04, 0x17
        /*000a*/ 	.short	(.L_440 - .L_439)
.L_439:
        /*000c*/ 	.word	0x00000000
        /*0010*/ 	.short	0x0005
        /*0012*/ 	.short	0x001c
        /*0014*/ 	.byte	0x00, 0xf0, 0x11, 0x00


	//----- nvinfo : EIATTR_KPARAM_INFO
	.align		4
.L_440:
        /*0018*/ 	.byte	0x04, 0x17
        /*001a*/ 	.short	(.L_442 - .L_441)
.L_441:
        /*001c*/ 	.word	0x00000000
        /*0020*/ 	.short	0x0004
        /*0022*/ 	.short	0x0018
        /*0024*/ 	.byte	0x00, 0xf0, 0x11, 0x00


	//----- nvinfo : EIATTR_KPARAM_INFO
	.align		4
.L_442:
        /*0028*/ 	.byte	0x04, 0x17
        /*002a*/ 	.short	(.L_444 - .L_443)
.L_443:
        /*002c*/ 	.word	0x00000000
        /*0030*/ 	.short	0x0003
        /*0032*/ 	.short	0x0014
        /*0034*/ 	.byte	0x00, 0xf0, 0x11, 0x00


	//----- nvinfo : EIATTR_KPARAM_INFO
	.align		4
.L_444:
        /*0038*/ 	.byte	0x04, 0x17
        /*003a*/ 	.short	(.L_446 - .L_445)
.L_445:
        /*003c*/ 	.word	0x00000000
        /*0040*/ 	.short	0x0002
        /*0042*/ 	.short	0x0010
        /*0044*/ 	.byte	0x00, 0xf0, 0x11, 0x00


	//----- nvinfo : EIATTR_KPARAM_INFO
	.align		4
.L_446:
        /*0048*/ 	.byte	0x04, 0x17
        /*004a*/ 	.short	(.L_448 - .L_447)
.L_447:
        /*004c*/ 	.word	0x00000000
        /*0050*/ 	.short	0x0001
        /*0052*/ 	.short	0x0008
        /*0054*/ 	.byte	0x00, 0xf5, 0x21, 0x00


	//----- nvinfo : EIATTR_KPARAM_INFO
	.align		4
.L_448:
        /*0058*/ 	.byte	0x04, 0x17
        /*005a*/ 	.short	(.L_450 - .L_449)
.L_449:
        /*005c*/ 	.word	0x00000000
        /*0060*/ 	.short	0x0000
        /*0062*/ 	.short	0x0000
        /*0064*/ 	.byte	0x00, 0xf5, 0x21, 0x00


	//----- nvinfo : EIATTR_SPARSE_MMA_MASK
	.align		4
.L_450:
        /*0068*/ 	.byte	0x03, 0x50
        /*006a*/ 	.short	0x0000


	//----- nvinfo : EIATTR_MAXREG_COUNT
	.align		4
        /*006c*/ 	.byte	0x03, 0x1b
        /*006e*/ 	.short	0x00ff


	//----- nvinfo : EIATTR_MERCURY_ISA_VERSION
	.align		4
        /*0070*/ 	.byte	0x03, 0x5f
        /*0072*/ 	.short	0x0101


	//----- nvinfo : EIATTR_VRC_CTA_INIT_COUNT
	.align		4
        /*0074*/ 	.byte	0x02, 0x4a
	.zero		1
	.zero		1


	//----- nvinfo : EIATTR_EXIT_INSTR_OFFSETS
	.align		4
        /*0078*/ 	.byte	0x04, 0x1c
        /*007a*/ 	.short	(.L_452 - .L_451)


	//   ....[0]....
.L_451:
        /*007c*/ 	.word	0x000000b0


	//   ....[1]....
        /*0080*/ 	.word	0x000006e0


	//----- nvinfo : EIATTR_CBANK_PARAM_SIZE
	.align		4
.L_452:
        /*0084*/ 	.byte	0x03, 0x19
        /*0086*/ 	.short	0x0020


	//----- nvinfo : EIATTR_PARAM_CBANK
	.align		4
        /*0088*/ 	.byte	0x04, 0x0a
        /*008a*/ 	.short	(.L_454 - .L_453)
	.align		4
.L_453:
        /*008c*/ 	.word	index@(.nv.constant0._Z25unpermute_kernel_backwardPfPKfiiii)
        /*0090*/ 	.short	0x0380
        /*0092*/ 	.short	0x0020


	//----- nvinfo : EIATTR_SW_WAR
	.align		4
.L_454:
        /*0094*/ 	.byte	0x04, 0x36
        /*0096*/ 	.short	(.L_456 - .L_455)
.L_455:
        /*0098*/ 	.word	0x00000008
.L_456:


//--------------------- .nv.info._Z16unpermute_kernelPfS_iiii --------------------------
	.section	.nv.info._Z16unpermute_kernelPfS_iiii,"",@"SHT_CUDA_INFO"
	.sectionflags	@""
	.align	4


	//----- nvinfo : EIATTR_CUDA_API_VERSION
	.align		4
        /*0000*/ 	.byte	0x04, 0x37
        /*0002*/ 	.short	(.L_458 - .L_457)
.L_457:
        /*0004*/ 	.word	0x00000082


	//----- nvinfo : EIATTR_KPARAM_INFO
	.align		4
.L_458:
        /*0008*/ 	.byte	0x04, 0x17
        /*000a*/ 	.short	(.L_460 - .L_459)
.L_459:
        /*000c*/ 	.word	0x00000000
        /*0010*/ 	.short	0x0005
        /*0012*/ 	.short	0x001c
        /*0014*/ 	.byte	0x00, 0xf0, 0x11, 0x00


	//----- nvinfo : EIATTR_KPARAM_INFO
	.align		4
.L_460:
        /*0018*/ 	.byte	0x04, 0x17
        /*001a*/ 	.short	(.L_462 - .L_461)
.L_461:
        /*001c*/ 	.word	0x00000000
        /*0020*/ 	.short	0x0004
        /*0022*/ 	.short	0x0018
        /*0024*/ 	.byte	0x00, 0xf0, 0x11, 0x00


	//----- nvinfo : EIATTR_KPARAM_INFO
	.align		4
.L_462:
        /*0028*/ 	.byte	0x04, 0x17
        /*002a*/ 	.short	(.L_464 - .L_463)
.L_463:
        /*002c*/ 	.word	0x00000000
        /*0030*/ 	.short	0x0003
        /*0032*/ 	.short	0x0014
        /*0034*/ 	.byte	0x00, 0xf0, 0x11, 0x00


	//----- nvinfo : EIATTR_KPARAM_INFO
	.align		4
.L_464:
        /*0038*/ 	.byte	0x04, 0x17
        /*003a*/ 	.short	(.L_466 - .L_465)
.L_465:
        /*003c*/ 	.word	0x00000000
        /*0040*/ 	.short	0x0002
        /*0042*/ 	.short	0x0010
        /*0044*/ 	.byte	0x00, 0xf0, 0x11, 0x00


	//----- nvinfo : EIATTR_KPARAM_INFO
	.align		4
.L_466:
        /*0048*/ 	.byte	0x04, 0x17
        /*004a*/ 	.short	(.L_468 - .L_467)
.L_467:
        /*004c*/ 	.word	0x00000000
        /*0050*/ 	.short	0x0001
        /*0052*/ 	.short	0x0008
        /*0054*/ 	.byte	0x00, 0xf5, 0x21, 0x00


	//----- nvinfo : EIATTR_KPARAM_INFO
	.align		4
.L_468:
        /*0058*/ 	.byte	0x04, 0x17
        /*005a*/ 	.short	(.L_470 - .L_469)
.L_469:
        /*005c*/ 	.word	0x00000000
        /*0060*/ 	.short	0x0000
        /*0062*/ 	.short	0x0000
        /*0064*/ 	.byte	0x00, 0xf5, 0x21, 0x00


	//----- nvinfo : EIATTR_SPARSE_MMA_MASK
	.align		4
.L_470:
        /*0068*/ 	.byte	0x03, 0x50
        /*006a*/ 	.short	0x0000


	//----- nvinfo : EIATTR_MAXREG_COUNT
	.align		4
        /*006c*/ 	.byte	0x03, 0x1b
        /*006e*/ 	.short	0x00ff


	//----- nvinfo : EIATTR_MERCURY_ISA_VERSION
	.align		4
        /*0070*/ 	.byte	0x03, 0x5f
        /*0072*/ 	.short	0x0101


	//----- nvinfo : EIATTR_VRC_CTA_INIT_COUNT
	.align		4
        /*0074*/ 	.byte	0x02, 0x4a
	.zero		1
	.zero		1


	//----- nvinfo : EIATTR_EXIT_INSTR_OFFSETS
	.align		4
        /*0078*/ 	.byte	0x04, 0x1c
        /*007a*/ 	.short	(.L_472 - .L_471)


	//   ....[0]....
.L_471:
        /*007c*/ 	.word	0x000000b0


	//   ....[1]....
        /*0080*/ 	.word	0x000006b0


	//----- nvinfo : EIATTR_CBANK_PARAM_SIZE
	.align		4
.L_472:
        /*0084*/ 	.byte	0x03, 0x19
        /*0086*/ 	.short	0x0020


	//----- nvinfo : EIATTR_PARAM_CBANK
	.align		4
        /*0088*/ 	.byte	0x04, 0x0a
        /*008a*/ 	.short	(.L_474 - .L_473)
	.align		4
.L_473:
        /*008c*/ 	.word	index@(.nv.constant0._Z16unpermute_kernelPfS_iiii)
        /*0090*/ 	.short	0x0380
        /*0092*/ 	.short	0x0020


	//----- nvinfo : EIATTR_SW_WAR
	.align		4
.L_474:
        /*0094*/ 	.byte	0x04, 0x36
        /*0096*/ 	.short	(.L_476 - .L_475)
.L_475:
        /*0098*/ 	.word	0x00000008
.L_476:


//--------------------- .nv.info._Z23permute_kernel_backwardPfPKfS1_S1_iiii --------------------------
	.section	.nv.info._Z23permute_kernel_backwardPfPKfS1_S1_iiii,"",@"SHT_CUDA_INFO"
	.sectionflags	@""
	.align	4


	//----- nvinfo : EIATTR_CUDA_API_VERSION
	.align		4
        /*0000*/ 	.byte	0x04, 0x37
        /*0002*/ 	.short	(.L_478 - .L_477)
.L_477:
        /*0004*/ 	.word	0x00000082


	//----- nvinfo : EIATTR_KPARAM_INFO
	.align		4
.L_478:
        /*0008*/ 	.byte	0x04, 0x17
        /*000a*/ 	.short	(.L_480 - .L_479)
.L_479:
        /*000c*/ 	.word	0x00000000
        /*0010*/ 	.short	0x0007
        /*0012*/ 	.short	0x002c
        /*0014*/ 	.byte	0x00, 0xf0, 0x11, 0x00


	//----- nvinfo : EIATTR_KPARAM_INFO
	.align		4
.L_480:
        /*0018*/ 	.byte	0x04, 0x17
        /*001a*/ 	.short	(.L_482 - .L_481)
.L_481:
        /*001c*/ 	.word	0x00000000
        /*0020*/ 	.short	0x0006
        /*0022*/ 	.short	0x0028
        /*0024*/ 	.byte	0x00, 0xf0, 0x11, 0x00


	//----- nvinfo : EIATTR_KPARAM_INFO
	.align		4
.L_482:
        /*0028*/ 	.byte	0x04, 0x17
        /*002a*/ 	.short	(.L_484 - .L_483)
.L_483:
        /*002c*/ 	.word	0x00000000
        /*0030*/ 	.short	0x0005
        /*0032*/ 	.short	0x0024
        /*0034*/ 	.byte	0x00, 0xf0, 0x11, 0x00


	//----- nvinfo : EIATTR_KPARAM_INFO
	.align		4
.L_484:
        /*0038*/ 	.byte	0x04, 0x17
        /*003a*/ 	.short	(.L_486 - .L_485)
.L_485:
        /*003c*/ 	.word	0x00000000
        /*0040*/ 	.short	0x0004
        /*0042*/ 	.short	0x0020
        /*0044*/ 	.byte	0x00, 0xf0, 0x11, 0x00


	//----- nvinfo : EIATTR_KPARAM_INFO
	.align		4
.L_486:
        /*0048*/ 	.byte	0x04, 0x17
        /*004a*/ 	.short	(.L_488 - .L_487)
.L_487:
        /*004c*/ 	.word	0x00000000
        /*0050*/ 	.short	0x0003
        /*0052*/ 	.short	0x0018
        /*0054*/ 	.byte	0x00, 0xf5, 0x21, 0x00


	//----- nvinfo : EIATTR_KPARAM_INFO
	.align		4
.L_488:
        /*0058*/ 	.byte	0x04, 0x17
        /*005a*/ 	.short	(.L_490 - .L_489)
.L_489:
        /*005c*/ 	.word	0x00000000
        /*0060*/ 	.short	0x0002
        /*0062*/ 	.short	0x0010
        /*0064*/ 	.byte	0x00, 0xf5, 0x21, 0x00


	//----- nvinfo : EIATTR_KPARAM_INFO
	.align		4
.L_490:
        /*0068*/ 	.byte	0x04, 0x17
        /*006a*/ 	.short	(.L_492 - .L_491)
.L_491:
        /*006c*/ 	.word	0x00000000
        /*0070*/ 	.short	0x0001
        /*0072*/ 	.short	0x0008
        /*0074*/ 	.byte	0x00, 0xf5, 0x21, 0x00


	//----- nvinfo : EIATTR_KPARAM_INFO
	.align		4
.L_492:
        /*0078*/ 	.byte	0x04, 0x17
        /*007a*/ 	.short	(.L_494 - .L_493)
.L_493:
        /*007c*/ 	.word	0x00000000
        /*0080*/ 	.short	0x0000
        /*0082*/ 	.short	0x0000
        /*0084*/ 	.byte	0x00, 0xf5, 0x21, 0x00


	//----- nvinfo : EIATTR_SPARSE_MMA_MASK
	.align		4
.L_494:
        /*0088*/ 	.byte	0x03, 0x50
        /*008a*/ 	.short	0x0000


	//----- nvinfo : EIATTR_MAXREG_COUNT
	.align		4
        /*008c*/ 	.byte	0x03, 0x1b
        /*008e*/ 	.short	0x00ff


	//----- nvinfo : EIATTR_MERCURY_ISA_VERSION
	.align		4
        /*0090*/ 	.byte	0x03, 0x5f
        /*0092*/ 	.short	0x0101


	//----- nvinfo : EIATTR_VRC_CTA_INIT_COUNT
	.align		4
        /*0094*/ 	.byte	0x02, 0x4a
	.zero		1
	.zero		1


	//----- nvinfo : EIATTR_EXIT_INSTR_OFFSETS
	.align		4
        /*0098*/ 	.byte	0x04, 0x1c
        /*009a*/ 	.short	(.L_496 - .L_495)


	//   ....[0]....
.L_495:
        /*009c*/ 	.word	0x000000b0


	//   ....[1]....
        /*00a0*/ 	.word	0x000007e0


	//----- nvinfo : EIATTR_CBANK_PARAM_SIZE
	.align		4
.L_496:
        /*00a4*/ 	.byte	0x03, 0x19
        /*00a6*/ 	.short	0x0030


	//----- nvinfo : EIATTR_PARAM_CBANK
	.align		4
        /*00a8*/ 	.byte	0x04, 0x0a
        /*00aa*/ 	.short	(.L_498 - .L_497)
	.align		4
.L_497:
        /*00ac*/ 	.word	index@(.nv.constant0._Z23permute_kernel_backwardPfPKfS1_S1_iiii)
        /*00b0*/ 	.short	0x0380
        /*00b2*/ 	.short	0x0030


	//----- nvinfo : EIATTR_SW_WAR
	.align		4
.L_498:
        /*00b4*/ 	.byte	0x04, 0x36
        /*00b6*/ 	.short	(.L_500 - .L_499)
.L_499:
        /*00b8*/ 	.word	0x00000008
.L_500:


//--------------------- .nv.info._Z14permute_kernelPfS_S_PKfiiii --------------------------
	.section	.nv.info._Z14permute_kernelPfS_S_PKfiiii,"",@"SHT_CUDA_INFO"
	.sectionflags	@""
	.align	4


	//----- nvinfo : EIATTR_CUDA_API_VERSION
	.align		4
        /*0000*/ 	.byte	0x04, 0x37
        /*0002*/ 	.short	(.L_502 - .L_501)
.L_501:
        /*0004*/ 	.word	0x00000082


	//----- nvinfo : EIATTR_KPARAM_INFO
	.align		4
.L_502:
        /*0008*/ 	.byte	0x04, 0x17
        /*000a*/ 	.short	(.L_504 - .L_503)
.L_503:
        /*000c*/ 	.word	0x00000000
        /*0010*/ 	.short	0x0007
        /*0012*/ 	.short	0x002c
        /*0014*/ 	.byte	0x00, 0xf0, 0x11, 0x00


	//----- nvinfo : EIATTR_KPARAM_INFO
	.align		4
.L_504:
        /*0018*/ 	.byte	0x04, 0x17
        /*001a*/ 	.short	(.L_506 - .L_505)
.L_505:
        /*001c*/ 	.word	0x00000000
        /*0020*/ 	.short	0x0006
        /*0022*/ 	.short	0x0028
        /*0024*/ 	.byte	0x00, 0xf0, 0x11, 0x00


	//----- nvinfo : EIATTR_KPARAM_INFO
	.align		4
.L_506:
        /*0028*/ 	.byte	0x04, 0x17
        /*002a*/ 	.short	(.L_508 - .L_507)
.L_507:
        /*002c*/ 	.word	0x00000000
        /*0030*/ 	.short	0x0005
        /*0032*/ 	.short	0x0024
        /*0034*/ 	.byte	0x00, 0xf0, 0x11, 0x00


	//----- nvinfo : EIATTR_KPARAM_INFO
	.align		4
.L_508:
        /*0038*/ 	.byte	0x04, 0x17
        /*003a*/ 	.short	(.L_510 - .L_509)
.L_509:
        /*003c*/ 	.word	0x00000000
        /*0040*/ 	.short	0x0004
        /*0042*/ 	.short	0x0020
        /*0044*/ 	.byte	0x00, 0xf0, 0x11, 0x00


	//----- nvinfo : EIATTR_KPARAM_INFO
	.align		4
.L_510:
        /*0048*/ 	.byte	0x04, 0x17
        /*004a*/ 	.short	(.L_512 - .L_511)
.L_511:
        /*004c*/ 	.word	0x00000000
        /*0050*/ 	.short	0x0003
        /*0052*/ 	.short	0x0018
        /*0054*/ 	.byte	0x00, 0xf5, 0x21, 0x00


	//----- nvinfo : EIATTR_KPARAM_INFO
	.align		4
.L_512:
        /*0058*/ 	.byte	0x04, 0x17
        /*005a*/ 	.short	(.L_514 - .L_513)
.L_513:
        /*005c*/ 	.word	0x00000000
        /*0060*/ 	.short	0x0002
        /*0062*/ 	.short	0x0010
        /*0064*/ 	.byte	0x00, 0xf5, 0x21, 0x00


	//----- nvinfo : EIATTR_KPARAM_INFO
	.align		4
.L_514:
        /*0068*/ 	.byte	0x04, 0x17
        /*006a*/ 	.short	(.L_516 - .L_515)
.L_515:
        /*006c*/ 	.word	0x00000000
        /*0070*/ 	.short	0x0001
        /*0072*/ 	.short	0x0008
        /*0074*/ 	.byte	0x00, 0xf5, 0x21, 0x00


	//----- nvinfo : EIATTR_KPARAM_INFO
	.align		4
.L_516:
        /*0078*/ 	.byte	0x04, 0x17
        /*007a*/ 	.short	(.L_518 - .L_517)
.L_517:
        /*007c*/ 	.word	0x00000000
        /*0080*/ 	.short	0x0000
        /*0082*/ 	.short	0x0000
        /*0084*/ 	.byte	0x00, 0xf5, 0x21, 0x00


	//----- nvinfo : EIATTR_SPARSE_MMA_MASK
	.align		4
.L_518:
        /*0088*/ 	.byte	0x03, 0x50
        /*008a*/ 	.short	0x0000


	//----- nvinfo : EIATTR_MAXREG_COUNT
	.align		4
        /*008c*/ 	.byte	0x03, 0x1b
        /*008e*/ 	.short	0x00ff


	//----- nvinfo : EIATTR_MERCURY_ISA_VERSION
	.align		4
        /*0090*/ 	.byte	0x03, 0x5f
        /*0092*/ 	.short	0x0101


	//----- nvinfo : EIATTR_VRC_CTA_INIT_COUNT
	.align		4
        /*0094*/ 	.byte	0x02, 0x4a
	.zero		1
	.zero		1


	//----- nvinfo : EIATTR_EXIT_INSTR_OFFSETS
	.align		4
        /*0098*/ 	.byte	0x04, 0x1c
        /*009a*/ 	.short	(.L_520 - .L_519)


	//   ....[0]....
.L_519:
        /*009c*/ 	.word	0x000000b0


	//   ....[1]....
        /*00a0*/ 	.word	0x00000770


	//----- nvinfo : EIATTR_CBANK_PARAM_SIZE
	.align		4
.L_520:
        /*00a4*/ 	.byte	0x03, 0x19
        /*00a6*/ 	.short	0x0030


	//----- nvinfo : EIATTR_PARAM_CBANK
	.align		4
        /*00a8*/ 	.byte	0x04, 0x0a
        /*00aa*/ 	.short	(.L_522 - .L_521)
	.align		4
.L_521:
        /*00ac*/ 	.word	index@(.nv.constant0._Z14permute_kernelPfS_S_PKfiiii)
        /*00b0*/ 	.short	0x0380
        /*00b2*/ 	.short	0x0030


	//----- nvinfo : EIATTR_SW_WAR
	.align		4
.L_522:
        /*00b4*/ 	.byte	0x04, 0x36
        /*00b6*/ 	.short	(.L_524 - .L_523)
.L_523:
        /*00b8*/ 	.word	0x00000008
.L_524:


//--------------------- .nv.info._Z8add_biasPfS_iii --------------------------
	.section	.nv.info._Z8add_biasPfS_iii,"",@"SHT_CUDA_INFO"
	.sectionflags	@""
	.align	4


	//----- nvinfo : EIATTR_CUDA_API_VERSION
	.align		4
        /*0000*/ 	.byte	0x04, 0x37
        /*0002*/ 	.short	(.L_526 - .L_525)
.L_525:
        /*0004*/ 	.word	0x00000082


	//----- nvinfo : EIATTR_KPARAM_INFO
	.align		4
.L_526:
        /*0008*/ 	.byte	0x04, 0x17
        /*000a*/ 	.short	(.L_528 - .L_527)
.L_527:
        /*000c*/ 	.word	0x00000000
        /*0010*/ 	.short	0x0004
        /*0012*/ 	.short	0x0018
        /*0014*/ 	.byte	0x00, 0xf0, 0x11, 0x00


	//----- nvinfo : EIATTR_KPARAM_INFO
	.align		4
.L_528:
        /*0018*/ 	.byte	0x04, 0x17
        /*001a*/ 	.short	(.L_530 - .L_529)
.L_529:
        /*001c*/ 	.word	0x00000000
        /*0020*/ 	.short	0x0003
        /*0022*/ 	.short	0x0014
        /*0024*/ 	.byte	0x00, 0xf0, 0x11, 0x00


	//----- nvinfo : EIATTR_KPARAM_INFO
	.align		4
.L_530:
        /*0028*/ 	.byte	0x04, 0x17
        /*002a*/ 	.short	(.L_532 - .L_531)
.L_531:
        /*002c*/ 	.word	0x00000000
        /*0030*/ 	.short	0x0002
        /*0032*/ 	.short	0x0010
        /*0034*/ 	.byte	0x00, 0xf0, 0x11, 0x00


	//----- nvinfo : EIATTR_KPARAM_INFO
	.align		4
.L_532:
        /*0038*/ 	.byte	0x04, 0x17
        /*003a*/ 	.short	(.L_534 - .L_533)
.L_533:
        /*003c*/ 	.word	0x00000000
        /*0040*/ 	.short	0x0001
        /*0042*/ 	.short	0x0008
        /*0044*/ 	.byte	0x00, 0xf5, 0x21, 0x00


	//----- nvinfo : EIATTR_KPARAM_INFO
	.align		4
.L_534:
        /*0048*/ 	.byte	0x04, 0x17
        /*004a*/ 	.short	(.L_536 - .L_535)
.L_535:
        /*004c*/ 	.word	0x00000000
        /*0050*/ 	.short	0x0000
        /*0052*/ 	.short	0x0000
        /*0054*/ 	.byte	0x00, 0xf5, 0x21, 0x00


	//----- nvinfo : EIATTR_SPARSE_MMA_MASK
	.align		4
.L_536:
        /*0058*/ 	.byte	0x03, 0x50
        /*005a*/ 	.short	0x0000


	//----- nvinfo : EIATTR_MAXREG_COUNT
	.align		4
        /*005c*/ 	.byte	0x03, 0x1b
        /*005e*/ 	.short	0x00ff


	//----- nvinfo : EIATTR_MERCURY_ISA_VERSION
	.align		4
        /*0060*/ 	.byte	0x03, 0x5f
        /*0062*/ 	.short	0x0101


	//----- nvinfo : EIATTR_VRC_CTA_INIT_COUNT
	.align		4
        /*0064*/ 	.byte	0x02, 0x4a
	.zero		1
	.zero		1


	//----- nvinfo : EIATTR_EXIT_INSTR_OFFSETS
	.align		4
        /*0068*/ 	.byte	0x04, 0x1c
        /*006a*/ 	.short	(.L_538 - .L_537)


	//   ....[0]....
.L_537:
        /*006c*/ 	.word	0x000000d0


	//   ....[1]....
        /*0070*/ 	.word	0x00000550


	//   ....[2]....
        /*0074*/ 	.word	0x00000b90


	//----- nvinfo : EIATTR_CRS_STACK_SIZE
	.align		4
.L_538:
        /*0078*/ 	.byte	0x04, 0x1e
        /*007a*/ 	.short	(.L_540 - .L_539)
.L_539:
        /*007c*/ 	.word	0x00000000


	//----- nvinfo : EIATTR_CBANK_PARAM_SIZE
	.align		4
.L_540:
        /*0080*/ 	.byte	0x03, 0x19
        /*0082*/ 	.short	0x001c


	//----- nvinfo : EIATTR_PARAM_CBANK
	.align		4
        /*0084*/ 	.byte	0x04, 0x0a
        /*0086*/ 	.short	(.L_542 - .L_541)
	.align		4
.L_541:
        /*0088*/ 	.word	index@(.nv.constant0._Z8add_biasPfS_iii)
        /*008c*/ 	.short	0x0380
        /*008e*/ 	.short	0x001c


	//----- nvinfo : EIATTR_SW_WAR
	.align		4
.L_542:
        /*0090*/ 	.byte	0x04, 0x36
        /*0092*/ 	.short	(.L_544 - .L_543)
.L_543:
        /*0094*/ 	.word	0x00000008
.L_544:


//--------------------- .nv.info._Z25layernorm_forward_kernel3PfS_S_PKfS1_S1_ii --------------------------
	.section	.nv.info._Z25layernorm_forward_kernel3PfS_S_PKfS1_S1_ii,"",@"SHT_CUDA_INFO"
	.sectionflags	@""
	.align	4


	//----- nvinfo : EIATTR_CUDA_API_VERSION
	.align		4
        /*0000*/ 	.byte	0x04, 0x37
        /*0002*/ 	.short	(.L_546 - .L_545)
.L_545:
        /*0004*/ 	.word	0x00000082


	//----- nvinfo : EIATTR_KPARAM_INFO
	.align		4
.L_546:
        /*0008*/ 	.byte	0x04, 0x17
        /*000a*/ 	.short	(.L_548 - .L_547)
.L_547:
        /*000c*/ 	.word	0x00000000
        /*0010*/ 	.short	0x0007
        /*0012*/ 	.short	0x0034
        /*0014*/ 	.byte	0x00, 0xf0, 0x11, 0x00


	//----- nvinfo : EIATTR_KPARAM_INFO
	.align		4
.L_548:
        /*0018*/ 	.byte	0x04, 0x17
        /*001a*/ 	.short	(.L_550 - .L_549)
.L_549:
        /*001c*/ 	.word	0x00000000
        /*0020*/ 	.short	0x0006
        /*0022*/ 	.short	0x0030
        /*0024*/ 	.byte	0x00, 0xf0, 0x11, 0x00


	//----- nvinfo : EIATTR_KPARAM_INFO
	.align		4
.L_550:
        /*0028*/ 	.byte	0x04, 0x17
        /*002a*/ 	.short	(.L_552 - .L_551)
.L_551:
        /*002c*/ 	.word	0x00000000
        /*0030*/ 	.short	0x0005
        /*0032*/ 	.short	0x0028
        /*0034*/ 	.byte	0x00, 0xf5, 0x21, 0x00


	//----- nvinfo : EIATTR_KPARAM_INFO
	.align		4
.L_552:
        /*0038*/ 	.byte	0x04, 0x17
        /*003a*/ 	.short	(.L_554 - .L_553)
.L_553:
        /*003c*/ 	.word	0x00000000
        /*0040*/ 	.short	0x0004
        /*0042*/ 	.short	0x0020
        /*0044*/ 	.byte	0x00, 0xf5, 0x21, 0x00


	//----- nvinfo : EIATTR_KPARAM_INFO
	.align		4
.L_554:
        /*0048*/ 	.byte	0x04, 0x17
        /*004a*/ 	.short	(.L_556 - .L_555)
.L_555:
        /*004c*/ 	.word	0x00000000
        /*0050*/ 	.short	0x0003
        /*0052*/ 	.short	0x0018
        /*0054*/ 	.byte	0x00, 0xf5, 0x21, 0x00


	//----- nvinfo : EIATTR_KPARAM_INFO
	.align		4
.L_556:
        /*0058*/ 	.byte	0x04, 0x17
        /*005a*/ 	.short	(.L_558 - .L_557)
.L_557:
        /*005c*/ 	.word	0x00000000
        /*0060*/ 	.short	0x0002
        /*0062*/ 	.short	0x0010
        /*0064*/ 	.byte	0x00, 0xf5, 0x21, 0x00


	//----- nvinfo : EIATTR_KPARAM_INFO
	.align		4
.L_558:
        /*0068*/ 	.byte	0x04, 0x17
        /*006a*/ 	.short	(.L_560 - .L_559)
.L_559:
        /*006c*/ 	.word	0x00000000
        /*0070*/ 	.short	0x0001
        /*0072*/ 	.short	0x0008
        /*0074*/ 	.byte	0x00, 0xf5, 0x21, 0x00


	//----- nvinfo : EIATTR_KPARAM_INFO
	.align		4
.L_560:
        /*0078*/ 	.byte	0x04, 0x17
        /*007a*/ 	.short	(.L_562 - .L_561)
.L_561:
        /*007c*/ 	.word	0x00000000
        /*0080*/ 	.short	0x0000
        /*0082*/ 	.short	0x0000
        /*0084*/ 	.byte	0x00, 0xf5, 0x21, 0x00


	//----- nvinfo : EIATTR_SPARSE_MMA_MASK
	.align		4
.L_562:
        /*0088*/ 	.byte	0x03, 0x50
        /*008a*/ 	.short	0x0000


	//----- nvinfo : EIATTR_MAXREG_COUNT
	.align		4
        /*008c*/ 	.byte	0x03, 0x1b
        /*008e*/ 	.short	0x00ff


	//----- nvinfo : EIATTR_MERCURY_ISA_VERSION
	.align		4
        /*0090*/ 	.byte	0x03, 0x5f
        /*0092*/ 	.short	0x0101


	//----- nvinfo : EIATTR_COOP_GROUP_MASK_REGIDS
	.align		4
        /*0094*/ 	.byte	0x04, 0x29
        /*0096*/ 	.short	(.L_564 - .L_563)


	//   ....[0]....
.L_563:
        /*0098*/ 	.word	0xffffffff


	//   ....[1]....
        /*009c*/ 	.word	0xffffffff


	//   ....[2]....
        /*00a0*/ 	.word	0xffffffff


	//   ....[3]....
        /*00a4*/ 	.word	0xffffffff


	//   ....[4]....
        /*00a8*/ 	.word	0xffffffff


	//   ....[5]....
        /*00ac*/ 	.word	0xffffffff


	//   ....[6]....
        /*00b0*/ 	.word	0xffffffff


	//   ....[7]....
        /*00b4*/ 	.word	0xffffffff


	//   ....[8]....
        /*00b8*/ 	.word	0xffffffff


	//   ....[9]....
        /*00bc*/ 	.word	0xffffffff


	//----- nvinfo : EIATTR_COOP_GROUP_INSTR_OFFSETS
	.align		4
.L_564:
        /*00c0*/ 	.byte	0x04, 0x28
        /*00c2*/ 	.short	(.L_566 - .L_565)


	//   ....[0]....
.L_565:
        /*00c4*/ 	.word	0x00000920


	//   ....[1]....
        /*00c8*/ 	.word	0x00000980


	//   ....[2]....
        /*00cc*/ 	.word	0x000009c0


	//   ....[3]....
        /*00d0*/ 	.word	0x000009e0


	//   ....[4]....
        /*00d4*/ 	.word	0x00000a00


	//   ....[5]....
        /*00d8*/ 	.word	0x000014a0


	//   ....[6]....
        /*00dc*/ 	.word	0x00001500


	//   ....[7]....
        /*00e0*/ 	.word	0x00001520


	//   ....[8]....
        /*00e4*/ 	.word	0x00001540


	//   ....[9]....
        /*00e8*/ 	.word	0x00001560


	//----- nvinfo : EIATTR_VRC_CTA_INIT_COUNT
	.align		4
.L_566:
        /*00ec*/ 	.byte	0x02, 0x4a
	.zero		1
	.zero		1


	//----- nvinfo : EIATTR_EXIT_INSTR_OFFSETS
	.align		4
        /*00f0*/ 	.byte	0x04, 0x1c
        /*00f2*/ 	.short	(.L_568 - .L_567)


	//   ....[0]....
.L_567:
        /*00f4*/ 	.word	0x00000130


	//   ....[1]....
        /*00f8*/ 	.word	0x00001700


	//   ....[2]....
        /*00fc*/ 	.word	0x00001cc0


	//   ....[3]....
        /*0100*/ 	.word	0x00001fd0


	//   ....[4]....
        /*0104*/ 	.word	0x00002200


	//   ....[5]....
        /*0108*/ 	.word	0x00002360


	//----- nvinfo : EIATTR_CRS_STACK_SIZE
	.align		4
.L_568:
        /*010c*/ 	.byte	0x04, 0x1e
        /*010e*/ 	.short	(.L_570 - .L_569)
.L_569:
        /*0110*/ 	.word	0x00000000


	//----- nvinfo : EIATTR_CBANK_PARAM_SIZE
	.align		4
.L_570:
        /*0114*/ 	.byte	0x03, 0x19
        /*0116*/ 	.short	0x0038


	//----- nvinfo : EIATTR_PARAM_CBANK
	.align		4
        /*0118*/ 	.byte	0x04, 0x0a
        /*011a*/ 	.short	(.L_572 - .L_571)
	.align		4
.L_571:
        /*011c*/ 	.word	index@(.nv.constant0._Z25layernorm_forward_kernel3PfS_S_PKfS1_S1_ii)
        /*0120*/ 	.short	0x0380
        /*0122*/ 	.short	0x0038


	//----- nvinfo : EIATTR_SW_WAR
	.align		4
.L_572:
        /*0124*/ 	.byte	0x04, 0x36
        /*0126*/ 	.short	(.L_574 - .L_573)
.L_573:
        /*0128*/ 	.word	0x00000008
.L_574:


//--------------------- .nv.info._Z23encoder_backward_kernelPfS_PKfPKiiii --------------------------
	.section	.nv.info._Z23encoder_backward_kernelPfS_PKfPKiiii,"",@"SHT_CUDA_INFO"
	.sectionflags	@""
	.align	4


	//----- nvinfo : EIATTR_CUDA_API_VERSION
	.align		4
        /*0000*/ 	.byte	0x04, 0x37
        /*0002*/ 	.short	(.L_576 - .L_575)
.L_575:
        /*0004*/ 	.word	0x00000082


	//----- nvinfo : EIATTR_KPARAM_INFO
	.align		4
.L_576:
        /*0008*/ 	.byte	0x04, 0x17
        /*000a*/ 	.short	(.L_578 - .L_577)
.L_577:
        /*000c*/ 	.word	0x00000000
        /*0010*/ 	.short	0x0006
        /*0012*/ 	.short	0x0028
        /*0014*/ 	.byte	0x00, 0xf0, 0x11, 0x00


	//----- nvinfo : EIATTR_KPARAM_INFO
	.align		4
.L_578:
        /*0018*/ 	.byte	0x04, 0x17
        /*001a*/ 	.short	(.L_580 - .L_579)
.L_579:
        /*001c*/ 	.word	0x00000000
        /*0020*/ 	.short	0x0005
        /*0022*/ 	.short	0x0024
        /*0024*/ 	.byte	0x00, 0xf0, 0x11, 0x00


	//----- nvinfo : EIATTR_KPARAM_INFO
	.align		4
.L_580:
        /*0028*/ 	.byte	0x04, 0x17
        /*002a*/ 	.short	(.L_582 - .L_581)
.L_581:
        /*002c*/ 	.word	0x00000000
        /*0030*/ 	.short	0x0004
        /*0032*/ 	.short	0x0020
        /*0034*/ 	.byte	0x00, 0xf0, 0x11, 0x00


	//----- nvinfo : EIATTR_KPARAM_INFO
	.align		4
.L_582:
        /*0038*/ 	.byte	0x04, 0x17
        /*003a*/ 	.short	(.L_584 - .L_583)
.L_583:
        /*003c*/ 	.word	0x00000000
        /*0040*/ 	.short	0x0003
        /*0042*/ 	.short	0x0018
        /*0044*/ 	.byte	0x00, 0xf5, 0x21, 0x00


	//----- nvinfo : EIATTR_KPARAM_INFO
	.align		4
.L_584:
        /*0048*/ 	.byte	0x04, 0x17
        /*004a*/ 	.short	(.L_586 - .L_585)
.L_585:
        /*004c*/ 	.word	0x00000000
        /*0050*/ 	.short	0x0002
        /*0052*/ 	.short	0x0010
        /*0054*/ 	.byte	0x00, 0xf5, 0x21, 0x00


	//----- nvinfo : EIATTR_KPARAM_INFO
	.align		4
.L_586:
        /*0058*/ 	.byte	0x04, 0x17
        /*005a*/ 	.short	(.L_588 - .L_587)
.L_587:
        /*005c*/ 	.word	0x00000000
        /*0060*/ 	.short	0x0001
        /*0062*/ 	.short	0x0008
        /*0064*/ 	.byte	0x00, 0xf5, 0x21, 0x00


	//----- nvinfo : EIATTR_KPARAM_INFO
	.align		4
.L_588:
        /*0068*/ 	.byte	0x04, 0x17
        /*006a*/ 	.short	(.L_590 - .L_589)
.L_589:
        /*006c*/ 	.word	0x00000000
        /*0070*/ 	.short	0x0000
        /*0072*/ 	.short	0x0000
        /*0074*/ 	.byte	0x00, 0xf5, 0x21, 0x00


	//----- nvinfo : EIATTR_SPARSE_MMA_MASK
	.align		4
.L_590:
        /*0078*/ 	.byte	0x03, 0x50
        /*007a*/ 	.short	0x0000


	//----- nvinfo : EIATTR_MAXREG_COUNT
	.align		4
        /*007c*/ 	.byte	0x03, 0x1b
        /*007e*/ 	.short	0x00ff


	//----- nvinfo : EIATTR_MERCURY_ISA_VERSION
	.align		4
        /*0080*/ 	.byte	0x03, 0x5f
        /*0082*/ 	.short	0x0101


	//----- nvinfo : EIATTR_VRC_CTA_INIT_COUNT
	.align		4
        /*0084*/ 	.byte	0x02, 0x4a
	.zero		1
	.zero		1


	//----- nvinfo : EIATTR_EXIT_INSTR_OFFSETS
	.align		4
        /*0088*/ 	.byte	0x04, 0x1c
        /*008a*/ 	.short	(.L_592 - .L_591)


	//   ....[0]....
.L_591:
        /*008c*/ 	.word	0x000000a0


	//   ....[1]....
        /*0090*/ 	.word	0x00000580


	//----- nvinfo : EIATTR_CBANK_PARAM_SIZE
	.align		4
.L_592:
        /*0094*/ 	.byte	0x03, 0x19
        /*0096*/ 	.short	0x002c


	//----- nvinfo : EIATTR_PARAM_CBANK
	.align		4
        /*0098*/ 	.byte	0x04, 0x0a
        /*009a*/ 	.short	(.L_594 - .L_593)
	.align		4
.L_593:
        /*009c*/ 	.word	index@(.nv.constant0._Z23encoder_backward_kernelPfS_PKfPKiiii)
        /*00a0*/ 	.short	0x0380
        /*00a2*/ 	.short	0x002c


	//----- nvinfo : EIATTR_SW_WAR
	.align		4
.L_594:
        /*00a4*/ 	.byte	0x04, 0x36
        /*00a6*/ 	.short	(.L_596 - .L_595)
.L_595:
        /*00a8*/ 	.word	0x00000008
.L_596:


//--------------------- .nv.info._Z23encoder_forward_kernel2PfPiS_S_iii --------------------------
	.section	.nv.info._Z23encoder_forward_kernel2PfPiS_S_iii,"",@"SHT_CUDA_INFO"
	.sectionflags	@""
	.align	4


	//----- nvinfo : EIATTR_CUDA_API_VERSION
	.align		4
        /*0000*/ 	.byte	0x04, 0x37
        /*0002*/ 	.short	(.L_598 - .L_597)
.L_597:
        /*0004*/ 	.word	0x00000082


	//----- nvinfo : EIATTR_KPARAM_INFO
	.align		4
.L_598:
        /*0008*/ 	.byte	0x04, 0x17
        /*000a*/ 	.short	(.L_600 - .L_599)
.L_599:
        /*000c*/ 	.word	0x00000000
        /*0010*/ 	.short	0x0006
        /*0012*/ 	.short	0x0028
        /*0014*/ 	.byte	0x00, 0xf0, 0x11, 0x00


	//----- nvinfo : EIATTR_KPARAM_INFO
	.align		4
.L_600:
        /*0018*/ 	.byte	0x04, 0x17
        /*001a*/ 	.short	(.L_602 - .L_601)
.L_601:
        /*001c*/ 	.word	0x00000000
        /*0020*/ 	.short	0x0005
        /*0022*/ 	.short	0x0024
        /*0024*/ 	.byte	0x00, 0xf0, 0x11, 0x00


	//----- nvinfo : EIATTR_KPARAM_INFO
	.align		4
.L_602:
        /*0028*/ 	.byte	0x04, 0x17
        /*002a*/ 	.short	(.L_604 - .L_603)
.L_603:
        /*002c*/ 	.word	0x00000000
        /*0030*/ 	.short	0x0004
        /*0032*/ 	.short	0x0020
        /*0034*/ 	.byte	0x00, 0xf0, 0x11, 0x00


	//----- nvinfo : EIATTR_KPARAM_INFO
	.align		4
.L_604:
        /*0038*/ 	.byte	0x04, 0x17
        /*003a*/ 	.short	(.L_606 - .L_605)
.L_605:
        /*003c*/ 	.word	0x00000000
        /*0040*/ 	.short	0x0003
        /*0042*/ 	.short	0x0018
        /*0044*/ 	.byte	0x00, 0xf5, 0x21, 0x00


	//----- nvinfo : EIATTR_KPARAM_INFO
	.align		4
.L_606:
        /*0048*/ 	.byte	0x04, 0x17
        /*004a*/ 	.short	(.L_608 - .L_607)
.L_607:
        /*004c*/ 	.word	0x00000000
        /*0050*/ 	.short	0x0002
        /*0052*/ 	.short	0x0010
        /*0054*/ 	.byte	0x00, 0xf5, 0x21, 0x00


	//----- nvinfo : EIATTR_KPARAM_INFO
	.align		4
.L_608:
        /*0058*/ 	.byte	0x04, 0x17
        /*005a*/ 	.short	(.L_610 - .L_609)
.L_609:
        /*005c*/ 	.word	0x00000000
        /*0060*/ 	.short	0x0001
        /*0062*/ 	.short	0x0008
        /*0064*/ 	.byte	0x00, 0xf5, 0x21, 0x00


	//----- nvinfo : EIATTR_KPARAM_INFO
	.align		4
.L_610:
        /*0068*/ 	.byte	0x04, 0x17
        /*006a*/ 	.short	(.L_612 - .L_611)
.L_611:
        /*006c*/ 	.word	0x00000000
        /*0070*/ 	.short	0x0000
        /*0072*/ 	.short	0x0000
        /*0074*/ 	.byte	0x00, 0xf5, 0x21, 0x00


	//----- nvinfo : EIATTR_SPARSE_MMA_MASK
	.align		4
.L_612:
        /*0078*/ 	.byte	0x03, 0x50
        /*007a*/ 	.short	0x0000


	//----- nvinfo : EIATTR_MAXREG_COUNT
	.align		4
        /*007c*/ 	.byte	0x03, 0x1b
        /*007e*/ 	.short	0x00ff


	//----- nvinfo : EIATTR_MERCURY_ISA_VERSION
	.align		4
        /*0080*/ 	.byte	0x03, 0x5f
        /*0082*/ 	.short	0x0101


	//----- nvinfo : EIATTR_VRC_CTA_INIT_COUNT
	.align		4
        /*0084*/ 	.byte	0x02, 0x4a
	.zero		1
	.zero		1


	//----- nvinfo : EIATTR_EXIT_INSTR_OFFSETS
	.align		4
        /*0088*/ 	.byte	0x04, 0x1c
        /*008a*/ 	.short	(.L_614 - .L_613)


	//   ....[0]....
.L_613:
        /*008c*/ 	.word	0x000000a0


	//   ....[1]....
        /*0090*/ 	.word	0x00000550


	//----- nvinfo : EIATTR_CBANK_PARAM_SIZE
	.align		4
.L_614:
        /*0094*/ 	.byte	0x03, 0x19
        /*0096*/ 	.short	0x002c


	//----- nvinfo : EIATTR_PARAM_CBANK
	.align		4
        /*0098*/ 	.byte	0x04, 0x0a
        /*009a*/ 	.short	(.L_616 - .L_615)
	.align		4
.L_615:
        /*009c*/ 	.word	index@(.nv.constant0._Z23encoder_forward_kernel2PfPiS_S_iii)
        /*00a0*/ 	.short	0x0380
        /*00a2*/ 	.short	0x002c


	//----- nvinfo : EIATTR_SW_WAR
	.align		4
.L_616:
        /*00a4*/ 	.byte	0x04, 0x36
        /*00a6*/ 	.short	(.L_618 - .L_617)
.L_617:
        /*00a8*/ 	.word	0x00000008
.L_618:


//--------------------- .nv.callgraph             --------------------------
	.section	.nv.callgraph,"",@"SHT_CUDA_CALLGRAPH"
	.align	4
	.sectionentsize	8
	.align		4
        /*0000*/ 	.word	0x00000000
	.align		4
        /*0004*/ 	.word	0xffffffff
	.align		4
        /*0008*/ 	.word	index@(_Z23softmax_forward_kernel5PffPKfii)
	.align		4
        /*000c*/ 	.word	index@(__assertfail)
	.align		4
        /*0010*/ 	.word	0x00000000
	.align		4
        /*0014*/ 	.word	0xfffffffe
	.align		4
        /*0018*/ 	.word	0x00000000
	.align		4
        /*001c*/ 	.word	0xfffffffd
	.align		4
        /*0020*/ 	.word	0x00000000
	.align		4
        /*0024*/ 	.word	0xfffffffc


//--------------------- .nv.constant4             --------------------------
	.section	.nv.constant4,"a",@progbits
	.align	8
	.align		8
.nv.constant4:
        /*0000*/ 	.dword	__unnamed_1
	.align		8
        /*0008*/ 	.dword	_ZN34_INTERNAL_e8c31e9a_4_k_cu_5c650d564cuda3std3__436_GLOBAL__N__e8c31e9a_4_k_cu_5c650d566ignoreE
	.align		8
        /*0010*/ 	.dword	_ZN34_INTERNAL_e8c31e9a_4_k_cu_5c650d564cuda3std3__45__cpo5beginE
	.align		8
        /*0018*/ 	.dword	_ZN34_INTERNAL_e8c31e9a_4_k_cu_5c650d564cuda3std3__45__cpo3endE
	.align		8
        /*0020*/ 	.dword	_ZN34_INTERNAL_e8c31e9a_4_k_cu_5c650d564cuda3std3__45__cpo6cbeginE
	.align		8
        /*0028*/ 	.dword	_ZN34_INTERNAL_e8c31e9a_4_k_cu_5c650d564cuda3std3__45__cpo4cendE
	.align		8
        /*0030*/ 	.dword	_ZN34_INTERNAL_e8c31e9a_4_k_cu_5c650d564cuda3std3__419piecewise_constructE
	.align		8
        /*0038*/ 	.dword	_ZN34_INTERNAL_e8c31e9a_4_k_cu_5c650d564cuda3std3__48in_placeE
	.align		8
        /*0040*/ 	.dword	_ZN34_INTERNAL_e8c31e9a_4_k_cu_5c650d564cuda3std6ranges3__45__cpo4swapE
	.align		8
        /*0048*/ 	.dword	_ZN34_INTERNAL_e8c31e9a_4_k_cu_5c650d564cuda3std6ranges3__45__cpo9iter_moveE
	.align		8
        /*0050*/ 	.dword	_ZN34_INTERNAL_e8c31e9a_4_k_cu_5c650d564cuda3std6ranges3__45__cpo7advanceE
	.align		8
        /*0058*/ 	.dword	$str
	.align		8
        /*0060*/ 	.dword	$str$1
	.align		8
        /*0068*/ 	.dword	__assertfail


//--------------------- .text._Z13adamw_kernel2PfS_S_S_lfffffff --------------------------
	.section	.text._Z13adamw_kernel2PfS_S_S_lfffffff,"ax",@progbits
	.align	128
        .global         _Z13adamw_kernel2PfS_S_S_lfffffff
        .type           _Z13adamw_kernel2PfS_S_S_lfffffff,@function
        .size           _Z13adamw_kernel2PfS_S_S_lfffffff,(.L_x_245 - _Z13adamw_kernel2PfS_S_S_lfffffff)
        .other          _Z13adamw_kernel2PfS_S_S_lfffffff,@"STO_CUDA_ENTRY STV_DEFAULT"
_Z13adamw_kernel2PfS_S_S_lfffffff:
.text._Z13adamw_kernel2PfS_S_S_lfffffff:
[----:B------:R-:W-:Y:S01]  /*0000*/  LDC R1, c[0x0][0x37c] ;  /* 0x0000df00ff017b82 */ /* 0x000fe20000000800 */
[----:B------:R-:W0:Y:S07]  /*0010*/  S2R R3, SR_TID.X ;  /* 0x0000000000037919 */ /* 0x000e2e0000002100 */
[----:B------:R-:W0:Y:S01]  /*0020*/  S2UR UR4, SR_CTAID.X ;  /* 0x00000000000479c3 */ /* 0x000e220000002500 */
[----:B------:R-:W1:Y:S07]  /*0030*/  LDCU.64 UR6, c[0x0][0x3a0] ;  /* 0x00007400ff0677ac */ /* 0x000e6e0008000a00 */
[----:B------:R-:W0:Y:S02]  /*0040*/  LDC R4, c[0x0][0x360] ;  /* 0x0000d800ff047b82 */ /* 0x000e240000000800 */
[----:B0-----:R-:W-:-:S05]  /*0050*/  IMAD R4, R4, UR4, R3 ;  /* 0x0000000404047c24 */ /* 0x001fca000f8e0203 */
[----:B-1----:R-:W-:Y:S02]  /*0060*/  ISETP.GE.U32.AND P0, PT, R4, UR6, PT ;  /* 0x0000000604007c0c */ /* 0x002fe4000bf06070 */
[----:B------:R-:W-:-:S04]  /*0070*/  SHF.R.S32.HI R3, RZ, 0x1f, R4 ;  /* 0x0000001fff037819 */ /* 0x000fc80000011404 */
[----:B------:R-:W-:-:S13]  /*0080*/  ISETP.GE.AND.EX P0, PT, R3, UR7, PT, P0 ;  /* 0x0000000703007c0c */ /* 0x000fda000bf06300 */
[----:B------:R-:W-:Y:S05]  /*0090*/  @P0 EXIT ;  /* 0x000000000000094d */ /* 0x000fea0003800000 */
[----:B------:R-:W0:Y:S01]  /*00a0*/  LDCU.64 UR6, c[0x0][0x388] ;  /* 0x00007100ff0677ac */ /* 0x000e220008000a00 */
[C---:B------:R-:W-:Y:S01]  /*00b0*/  IMAD.SHL.U32 R5, R4.reuse, 0x4, RZ ;  /* 0x0000000404057824 */ /* 0x040fe200078e00ff */
[----:B------:R-:W-:Y:S01]  /*00c0*/  SHF.L.U64.HI R4, R4, 0x2, R3 ;  /* 0x0000000204047819 */ /* 0x000fe20000010203 */
[----:B------:R-:W1:Y:S01]  /*00d0*/  LDC.64 R10, c[0x0][0x3b0] ;  /* 0x0000ec00ff0a7b82 */ /* 0x000e620000000a00 */
[----:B------:R-:W2:Y:S01]  /*00e0*/  LDCU.128 UR8, c[0x0][0x390] ;  /* 0x00007200ff0877ac */ /* 0x000ea20008000c00 */
[----:B------:R-:W3:Y:S01]  /*00f0*/  LDCU.64 UR4, c[0x0][0x358] ;  /* 0x00006b00ff0477ac */ /* 0x000ee20008000a00 */
[----:B0-----:R-:W-:Y:S01]  /*0100*/  IADD3 R12, P0, PT, R5, UR6, RZ ;  /* 0x00000006050c7c10 */ /* 0x001fe2000ff1e0ff */
[----:B------:R-:W0:Y:S03]  /*0110*/  LDCU UR6, c[0x0][0x3ac] ;  /* 0x00007580ff0677ac */ /* 0x000e260008000800 */
[----:B------:R-:W-:-:S02]  /*0120*/  IADD3.X R13, PT, PT, R4, UR7, RZ, P0, !PT ;  /* 0x00000007040d7c10 */ /* 0x000fc400087fe4ff */
[C---:B--2---:R-:W-:Y:S02]  /*0130*/  IADD3 R6, P1, PT, R5.reuse, UR8, RZ ;  /* 0x0000000805067c10 */ /* 0x044fe4000ff3e0ff */
[----:B------:R-:W-:Y:S01]  /*0140*/  IADD3 R8, P0, PT, R5, UR10, RZ ;  /* 0x0000000a05087c10 */ /* 0x000fe2000ff1e0ff */
[----:B---3--:R-:W2:Y:S01]  /*0150*/  LDG.E R12, desc[UR4][R12.64] ;  /* 0x000000040c0c7981 */ /* 0x008ea2000c1e1900 */
[C---:B------:R-:W-:Y:S02]  /*0160*/  IADD3.X R7, PT, PT, R4.reuse, UR9, RZ, P1, !PT ;  /* 0x0000000904077c10 */ /* 0x040fe40008ffe4ff */
[----:B------:R-:W-:-:S03]  /*0170*/  IADD3.X R9, PT, PT, R4, UR11, RZ, P0, !PT ;  /* 0x0000000b04097c10 */ /* 0x000fc600087fe4ff */
[----:B------:R-:W3:Y:S04]  /*0180*/  LDG.E R2, desc[UR4][R6.64] ;  /* 0x0000000406027981 */ /* 0x000ee8000c1e1900 */
[----:B------:R-:W4:Y:S01]  /*0190*/  LDG.E R3, desc[UR4][R8.64] ;  /* 0x0000000408037981 */ /* 0x000f22000c1e1900 */
[----:B-1----:R-:W1:Y:S01]  /*01a0*/  MUFU.RCP R14, R11 ;  /* 0x0000000b000e7308 */ /* 0x002e620000001000 */
[----:B------:R-:W-:Y:S01]  /*01b0*/  BSSY.RECONVERGENT B0, `(.L_x_0) ;  /* 0x0000014000007945 */ /* 0x000fe20003800200 */
[C---:B--2---:R-:W-:Y:S01]  /*01c0*/  FMUL R17, R12.reuse, R12 ;  /* 0x0000000c0c117220 */ /* 0x044fe20000400000 */
[----:B0-----:R-:W-:-:S03]  /*01d0*/  FFMA R15, R12, -UR6, R12 ;  /* 0x800000060c0f7c23 */ /* 0x001fc6000800000c */
[----:B------:R-:W-:Y:S01]  /*01e0*/  FFMA R0, R17, -R10, R17 ;  /* 0x8000000a11007223 */ /* 0x000fe20000000011 */
[----:B---3--:R-:W-:-:S03]  /*01f0*/  FFMA R2, R2, UR6, R15 ;  /* 0x0000000602027c23 */ /* 0x008fc6000800000f */
[----:B----4-:R-:W-:Y:S02]  /*0200*/  FFMA R0, R3, R10, R0 ;  /* 0x0000000a03007223 */ /* 0x010fe40000000000 */
[----:B------:R0:W-:Y:S01]  /*0210*/  STG.E desc[UR4][R6.64], R2 ;  /* 0x0000000206007986 */ /* 0x0001e2000c101904 */
[----:B------:R-:W2:Y:S03]  /*0220*/  FCHK P0, R2, R11 ;  /* 0x0000000b02007302 */ /* 0x000ea60000000000 */
[----:B------:R0:W-:Y:S01]  /*0230*/  STG.E desc[UR4][R8.64], R0 ;  /* 0x0000000008007986 */ /* 0x0001e2000c101904 */
[----:B-1----:R-:W-:-:S04]  /*0240*/  FFMA R3, R14, -R11, 1 ;  /* 0x3f8000000e037423 */ /* 0x002fc8000000080b */
[----:B------:R-:W-:-:S04]  /*0250*/  FFMA R3, R14, R3, R14 ;  /* 0x000000030e037223 */ /* 0x000fc8000000000e */
[----:B------:R-:W-:-:S04]  /*0260*/  FFMA R10, R2, R3, RZ ;  /* 0x00000003020a7223 */ /* 0x000fc800000000ff */
[----:B------:R-:W-:-:S04]  /*0270*/  FFMA R13, R10, -R11, R2 ;  /* 0x8000000b0a0d7223 */ /* 0x000fc80000000002 */
[----:B------:R-:W-:Y:S01]  /*0280*/  FFMA R13, R3, R13, R10 ;  /* 0x0000000d030d7223 */ /* 0x000fe2000000000a */
[----:B0-2---:R-:W-:Y:S06]  /*0290*/  @!P0 BRA `(.L_x_1) ;  /* 0x0000000000148947 */ /* 0x005fec0003800000 */
[----:B------:R-:W0:Y:S01]  /*02a0*/  LDCU UR6, c[0x0][0x3b4] ;  /* 0x00007680ff0677ac */ /* 0x000e220008000800 */
[----:B------:R-:W-:Y:S01]  /*02b0*/  MOV R6, 0x2e0 ;  /* 0x000002e000067802 */ /* 0x000fe20000000f00 */
[----:B0-----:R-:W-:-:S07]  /*02c0*/  IMAD.U32 R3, RZ, RZ, UR6 ;  /* 0x00000006ff037e24 */ /* 0x001fce000f8e00ff */
[----:B------:R-:W-:Y:S05]  /*02d0*/  CALL.REL.NOINC `($__internal_1_$__cuda_sm3x_div_rn_noftz_f32_slowpath) ;  /* 0x0000000400487944 */ /* 0x000fea0003c00000 */
[----:B------:R-:W-:-:S07]  /*02e0*/  IMAD.MOV.U32 R13, RZ, RZ, R2 ;  /* 0x000000ffff0d7224 */ /* 0x000fce00078e0002 */
.L_x_1:
[----:B------:R-:W-:Y:S05]  /*02f0*/  BSYNC.RECONVERGENT B0 ;  /* 0x0000000000007941 */ /* 0x000fea0003800200 */
.L_x_0:
[----:B------:R-:W0:Y:S01]  /*0300*/  LDC R7, c[0x0][0x3b8] ;  /* 0x0000ee00ff077b82 */ /* 0x000e220000000800 */
[----:B------:R-:W-:Y:S01]  /*0310*/  BSSY.RECONVERGENT B0, `(.L_x_2) ;  /* 0x000000e000007945 */ /* 0x000fe20003800200 */
[----:B0-----:R-:W0:Y:S08]  /*0320*/  MUFU.RCP R2, R7 ;  /* 0x0000000700027308 */ /* 0x001e300000001000 */
[----:B------:R-:W1:Y:S01]  /*0330*/  FCHK P0, R0, R7 ;  /* 0x0000000700007302 */ /* 0x000e620000000000 */
[----:B0-----:R-:W-:-:S04]  /*0340*/  FFMA R3, R2, -R7, 1 ;  /* 0x3f80000002037423 */ /* 0x001fc80000000807 */
[----:B------:R-:W-:-:S04]  /*0350*/  FFMA R3, R2, R3, R2 ;  /* 0x0000000302037223 */ /* 0x000fc80000000002 */
[----:B------:R-:W-:-:S04]  /*0360*/  FFMA R2, R0, R3, RZ ;  /* 0x0000000300027223 */ /* 0x000fc800000000ff */
[----:B------:R-:W-:-:S04]  /*0370*/  FFMA R6, R2, -R7, R0 ;  /* 0x8000000702067223 */ /* 0x000fc80000000000 */
[----:B------:R-:W-:Y:S01]  /*0380*/  FFMA R2, R3, R6, R2 ;  /* 0x0000000603027223 */ /* 0x000fe20000000002 */
[----:B-1----:R-:W-:Y:S06]  /*0390*/  @!P0 BRA `(.L_x_3) ;  /* 0x0000000000148947 */ /* 0x002fec0003800000 */
[----:B------:R-:W0:Y:S01]  /*03a0*/  LDCU UR6, c[0x0][0x3b8] ;  /* 0x00007700ff0677ac */ /* 0x000e220008000800 */
[----:B------:R-:W-:Y:S01]  /*03b0*/  IMAD.MOV.U32 R2, RZ, RZ, R0 ;  /* 0x000000ffff027224 */ /* 0x000fe200078e0000 */
[----:B------:R-:W-:Y:S02]  /*03c0*/  MOV R6, 0x3f0 ;  /* 0x000003f000067802 */ /* 0x000fe40000000f00 */
[----:B0-----:R-:W-:-:S07]  /*03d0*/  MOV R3, UR6 ;  /* 0x0000000600037c02 */ /* 0x001fce0008000f00 */
[----:B------:R-:W-:Y:S05]  /*03e0*/  CALL.REL.NOINC `($__internal_1_$__cuda_sm3x_div_rn_noftz_f32_slowpath) ;  /* 0x0000000400047944 */ /* 0x000fea0003c00000 */
.L_x_3:
[----:B------:R-:W-:Y:S05]  /*03f0*/  BSYNC.RECONVERGENT B0 ;  /* 0x0000000000007941 */ /* 0x000fea0003800200 */
.L_x_2:
[----:B------:R-:W-:Y:S01]  /*0400*/  VIADD R0, R2, 0xf3000000 ;  /* 0xf300000002007836 */ /* 0x000fe20000000000 */
[----:B------:R0:W1:Y:S01]  /*0410*/  MUFU.RSQ R7, R2 ;  /* 0x0000000200077308 */ /* 0x0000620000001400 */
[----:B------:R-:W-:Y:S03]  /*0420*/  BSSY.RECONVERGENT B0, `(.L_x_4) ;  /* 0x000000b000007945 */ /* 0x000fe60003800200 */
[----:B------:R-:W-:-:S13]  /*0430*/  ISETP.GT.U32.AND P0, PT, R0, 0x727fffff, PT ;  /* 0x727fffff0000780c */ /* 0x000fda0003f04070 */
[----:B01----:R-:W-:Y:S05]  /*0440*/  @!P0 BRA `(.L_x_5) ;  /* 0x0000000000108947 */ /* 0x003fea0003800000 */
[----:B------:R-:W-:Y:S01]  /*0450*/  IMAD.MOV.U32 R0, RZ, RZ, R2 ;  /* 0x000000ffff007224 */ /* 0x000fe200078e0002 */
[----:B------:R-:W-:-:S07]  /*0460*/  MOV R9, 0x480 ;  /* 0x0000048000097802 */ /* 0x000fce0000000f00 */
[----:B------:R-:W-:Y:S05]  /*0470*/  CALL.REL.NOINC `($__internal_0_$__cuda_sm20_sqrt_rn_f32_slowpath) ;  /* 0x0000000000847944 */ /* 0x000fea0003c00000 */
[----:B------:R-:W-:Y:S05]  /*0480*/  BRA `(.L_x_6) ;  /* 0x0000000000107947 */ /* 0x000fea0003800000 */
.L_x_5:
[C---:B------:R-:W-:Y:S01]  /*0490*/  FMUL.FTZ R3, R7.reuse, R2 ;  /* 0x0000000207037220 */ /* 0x040fe20000410000 */
[----:B------:R-:W-:-:S03]  /*04a0*/  FMUL.FTZ R6, R7, 0.5 ;  /* 0x3f00000007067820 */ /* 0x000fc60000410000 */
[----:B------:R-:W-:-:S04]  /*04b0*/  FFMA R0, -R3, R3, R2 ;  /* 0x0000000303007223 */ /* 0x000fc80000000102 */
[----:B------:R-:W-:-:S07]  /*04c0*/  FFMA R0, R0, R6, R3 ;  /* 0x0000000600007223 */ /* 0x000fce0000000003 */
.L_x_6:
[----:B------:R-:W-:Y:S05]  /*04d0*/  BSYNC.RECONVERGENT B0 ;  /* 0x0000000000007941 */ /* 0x000fea0003800200 */
.L_x_4:
[----:B------:R-:W0:Y:S01]  /*04e0*/  LDCU UR6, c[0x0][0x3bc] ;  /* 0x00007780ff0677ac */ /* 0x000e220008000800 */
[----:B------:R-:W-:Y:S01]  /*04f0*/  BSSY.RECONVERGENT B0, `(.L_x_7) ;  /* 0x000000f000007945 */ /* 0x000fe20003800200 */
[----:B0-----:R-:W-:-:S04]  /*0500*/  FADD R6, R0, UR6 ;  /* 0x0000000600067e21 */ /* 0x001fc80008000000 */
[----:B------:R-:W0:Y:S08]  /*0510*/  MUFU.RCP R0, R6 ;  /* 0x0000000600007308 */ /* 0x000e300000001000 */
[----:B------:R-:W1:Y:S01]  /*0520*/  FCHK P0, R13, R6 ;  /* 0x000000060d007302 */ /* 0x000e620000000000 */
[----:B0-----:R-:W-:-:S04]  /*0530*/  FFMA R3, -R6, R0, 1 ;  /* 0x3f80000006037423 */ /* 0x001fc80000000100 */
[----:B------:R-:W-:-:S04]  /*0540*/  FFMA R0, R0, R3, R0 ;  /* 0x0000000300007223 */ /* 0x000fc80000000000 */
[----:B------:R-:W-:-:S04]  /*0550*/  FFMA R2, R0, R13, RZ ;  /* 0x0000000d00027223 */ /* 0x000fc800000000ff */
[----:B------:R-:W-:-:S04]  /*0560*/  FFMA R3, -R6, R2, R13 ;  /* 0x0000000206037223 */ /* 0x000fc8000000010d */
[----:B------:R-:W-:Y:S01]  /*0570*/  FFMA R0, R0, R3, R2 ;  /* 0x0000000300007223 */ /* 0x000fe20000000002 */
[----:B-1----:R-:W-:Y:S06]  /*0580*/  @!P0 BRA `(.L_x_8) ;  /* 0x0000000000148947 */ /* 0x002fec0003800000 */
[----:B------:R-:W-:Y:S01]  /*0590*/  MOV R3, R6 ;  /* 0x0000000600037202 */ /* 0x000fe20000000f00 */
[----:B------:R-:W-:Y:S01]  /*05a0*/  IMAD.MOV.U32 R2, RZ, RZ, R13 ;  /* 0x000000ffff027224 */ /* 0x000fe200078e000d */
[----:B------:R-:W-:-:S07]  /*05b0*/  MOV R6, 0x5d0 ;  /* 0x000005d000067802 */ /* 0x000fce0000000f00 */
[----:B------:R-:W-:Y:S05]  /*05c0*/  CALL.REL.NOINC `($__internal_1_$__cuda_sm3x_div_rn_noftz_f32_slowpath) ;  /* 0x00000000008c7944 */ /* 0x000fea0003c00000 */
[----:B------:R-:W-:-:S07]  /*05d0*/  IMAD.MOV.U32 R0, RZ, RZ, R2 ;  /* 0x000000ffff007224 */ /* 0x000fce00078e0002 */
.L_x_8:
[----:B------:R-:W-:Y:S05]  /*05e0*/  BSYNC.RECONVERGENT B0 ;  /* 0x0000000000007941 */ /* 0x000fea0003800200 */
.L_x_7:
[----:B------:R-:W0:Y:S02]  /*05f0*/  LDCU.64 UR6, c[0x0][0x380] ;  /* 0x00007000ff0677ac */ /* 0x000e240008000a00 */
[----:B0-----:R-:W-:Y:S01]  /*0600*/  IADD3 R2, P0, PT, R5, UR6, RZ ;  /* 0x0000000605027c10 */ /* 0x001fe2000ff1e0ff */
[----:B------:R-:W0:Y:S03]  /*0610*/  LDCU UR6, c[0x0][0x3c0] ;  /* 0x00007800ff0677ac */ /* 0x000e260008000800 */
[----:B------:R-:W-:Y:S01]  /*0620*/  IADD3.X R3, PT, PT, R4, UR7, RZ, P0, !PT ;  /* 0x0000000704037c10 */ /* 0x000fe200087fe4ff */
[----:B------:R-:W1:Y:S04]  /*0630*/  LDCU UR7, c[0x0][0x3a8] ;  /* 0x00007500ff0777ac */ /* 0x000e680008000800 */
[----:B------:R-:W0:Y:S02]  /*0640*/  LDG.E R5, desc[UR4][R2.64] ;  /* 0x0000000402057981 */ /* 0x000e24000c1e1900 */
[----:B0-----:R-:W-:-:S04]  /*0650*/  FFMA R0, R5, UR6, R0 ;  /* 0x0000000605007c23 */ /* 0x001fc80008000000 */
[----:B-1----:R-:W-:-:S05]  /*0660*/  FFMA R5, -R0, UR7, R5 ;  /* 0x0000000700057c23 */ /* 0x002fca0008000105 */
[----:B------:R-:W-:Y:S01]  /*0670*/  STG.E desc[UR4][R2.64], R5 ;  /* 0x0000000502007986 */ /* 0x000fe2000c101904 */
[----:B------:R-:W-:Y:S05]  /*0680*/  EXIT ;  /* 0x000000000000794d */ /* 0x000fea0003800000 */
        .weak           $__internal_0_$__cuda_sm20_sqrt_rn_f32_slowpath
        .type           $__internal_0_$__cuda_sm20_sqrt_rn_f32_slowpath,@function
        .size           $__internal_0_$__cuda_sm20_sqrt_rn_f32_slowpath,($__internal_1_$__cuda_sm3x_div_rn_noftz_f32_slowpath - $__internal_0_$__cuda_sm20_sqrt_rn_f32_slowpath)
$__internal_0_$__cuda_sm20_sqrt_rn_f32_slowpath:
[----:B------:R-:W-:-:S13]  /*0690*/  LOP3.LUT P0, RZ, R0, 0x7fffffff, RZ, 0xc0, !PT ;  /* 0x7fffffff00ff7812 */ /* 0x000fda000780c0ff */
[----:B------:R-:W-:Y:S01]  /*06a0*/  @!P0 IMAD.MOV.U32 R2, RZ, RZ, R0 ;  /* 0x000000ffff028224 */ /* 0x000fe200078e0000 */
[----:B------:R-:W-:Y:S06]  /*06b0*/  @!P0 BRA `(.L_x_9) ;  /* 0x0000000000408947 */ /* 0x000fec0003800000 */
[----:B------:R-:W-:-:S13]  /*06c0*/  FSETP.GEU.FTZ.AND P0, PT, R0, RZ, PT ;  /* 0x000000ff0000720b */ /* 0x000fda0003f1e000 */
[----:B------:R-:W-:Y:S01]  /*06d0*/  @!P0 IMAD.MOV.U32 R2, RZ, RZ, 0x7fffffff ;  /* 0x7fffffffff028424 */ /* 0x000fe200078e00ff */
[----:B------:R-:W-:Y:S06]  /*06e0*/  @!P0 BRA `(.L_x_9) ;  /* 0x0000000000348947 */ /* 0x000fec0003800000 */
[----:B------:R-:W-:-:S13]  /*06f0*/  FSETP.GTU.FTZ.AND P0, PT, |R0|, +INF , PT ;  /* 0x7f8000000000780b */ /* 0x000fda0003f1c200 */
[----:B------:R-:W-:Y:S01]  /*0700*/  @P0 FADD.FTZ R2, R0, 1 ;  /* 0x3f80000000020421 */ /* 0x000fe20000010000 */
[----:B------:R-:W-:Y:S06]  /*0710*/  @P0 BRA `(.L_x_9) ;  /* 0x0000000000280947 */ /* 0x000fec0003800000 */
[----:B------:R-:W-:-:S13]  /*0720*/  FSETP.NEU.FTZ.AND P0, PT, |R0|, +INF , PT ;  /* 0x7f8000000000780b */ /* 0x000fda0003f1d200 */
[----:B------:R-:W-:-:S04]  /*0730*/  @P0 FFMA R3, R0, 1.84467440737095516160e+19, RZ ;  /* 0x5f80000000030823 */ /* 0x000fc800000000ff */
[----:B------:R-:W0:Y:S02]  /*0740*/  @P0 MUFU.RSQ R2, R3 ;  /* 0x0000000300020308 */ /* 0x000e240000001400 */
[----:B0-----:R-:W-:Y:S01]  /*0750*/  @P0 FMUL.FTZ R6, R3, R2 ;  /* 0x0000000203060220 */ /* 0x001fe20000410000 */
[----:B------:R-:W-:Y:S01]  /*0760*/  @P0 FMUL.FTZ R8, R2, 0.5 ;  /* 0x3f00000002080820 */ /* 0x000fe20000410000 */
[----:B------:R-:W-:Y:S02]  /*0770*/  @!P0 MOV R2, R0 ;  /* 0x0000000000028202 */ /* 0x000fe40000000f00 */
[----:B------:R-:W-:-:S04]  /*0780*/  @P0 FADD.FTZ R7, -R6, -RZ ;  /* 0x800000ff06070221 */ /* 0x000fc80000010100 */
[----:B------:R-:W-:-:S04]  /*0790*/  @P0 FFMA R7, R6, R7, R3 ;  /* 0x0000000706070223 */ /* 0x000fc80000000003 */
[----:B------:R-:W-:-:S04]  /*07a0*/  @P0 FFMA R7, R7, R8, R6 ;  /* 0x0000000807070223 */ /* 0x000fc80000000006 */
[----:B------:R-:W-:-:S07]  /*07b0*/  @P0 FMUL.FTZ R2, R7, 2.3283064365386962891e-10 ;  /* 0x2f80000007020820 */ /* 0x000fce0000410000 */
.L_x_9:
[----:B------:R-:W-:Y:S02]  /*07c0*/  IMAD.MOV.U32 R0, RZ, RZ, R2 ;  /* 0x000000ffff007224 */ /* 0x000fe400078e0002 */
[----:B------:R-:W-:Y:S02]  /*07d0*/  IMAD.MOV.U32 R2, RZ, RZ, R9 ;  /* 0x000000ffff027224 */ /* 0x000fe400078e0009 */
[----:B------:R-:W-:-:S04]  /*07e0*/  IMAD.MOV.U32 R3, RZ, RZ, 0x0 ;  /* 0x00000000ff037424 */ /* 0x000fc800078e00ff */
[----:B------:R-:W-:Y:S05]  /*07f0*/  RET.REL.NODEC R2 `(_Z13adamw_kernel2PfS_S_S_lfffffff) ;  /* 0xfffffff802007950 */ /* 0x000fea0003c3ffff */
        .weak           $__internal_1_$__cuda_sm3x_div_rn_noftz_f32_slowpath
        .type           $__internal_1_$__cuda_sm3x_div_rn_noftz_f32_slowpath,@function
        .size           $__internal_1_$__cuda_sm3x_div_rn_noftz_f32_slowpath,(.L_x_245 - $__internal_1_$__cuda_sm3x_div_rn_noftz_f32_slowpath)
$__internal_1_$__cuda_sm3x_div_rn_noftz_f32_slowpath:
[----:B------:R-:W-:Y:S01]  /*0800*/  SHF.R.U32.HI R8, RZ, 0x17, R3 ;  /* 0x00000017ff087819 */ /* 0x000fe20000011603 */
[----:B------:R-:W-:Y:S01]  /*0810*/  BSSY.RECONVERGENT B1, `(.L_x_10) ;  /* 0x0000062000017945 */ /* 0x000fe20003800200 */
[----:B------:R-:W-:Y:S02]  /*0820*/  SHF.R.U32.HI R7, RZ, 0x17, R2 ;  /* 0x00000017ff077819 */ /* 0x000fe40000011602 */
[----:B------:R-:W-:Y:S02]  /*0830*/  LOP3.LUT R12, R8, 0xff, RZ, 0xc0, !PT ;  /* 0x000000ff080c7812 */ /* 0x000fe400078ec0ff */
[----:B------:R-:W-:Y:S02]  /*0840*/  LOP3.LUT R10, R7, 0xff, RZ, 0xc0, !PT ;  /* 0x000000ff070a7812 */ /* 0x000fe400078ec0ff */
[----:B------:R-:W-:-:S03]  /*0850*/  IADD3 R9, PT, PT, R12, -0x1, RZ ;  /* 0xffffffff0c097810 */ /* 0x000fc60007ffe0ff */
[----:B------:R-:W-:Y:S01]  /*0860*/  VIADD R8, R10, 0xffffffff ;  /* 0xffffffff0a087836 */ /* 0x000fe20000000000 */
[----:B------:R-:W-:-:S04]  /*0870*/  ISETP.GT.U32.AND P0, PT, R9, 0xfd, PT ;  /* 0x000000fd0900780c */ /* 0x000fc80003f04070 */
[----:B------:R-:W-:-:S13]  /*0880*/  ISETP.GT.U32.OR P0, PT, R8, 0xfd, P0 ;  /* 0x000000fd0800780c */ /* 0x000fda0000704470 */
[----:B------:R-:W-:Y:S01]  /*0890*/  @!P0 IMAD.MOV.U32 R7, RZ, RZ, RZ ;  /* 0x000000ffff078224 */ /* 0x000fe200078e00ff */
[----:B------:R-:W-:Y:S06]  /*08a0*/  @!P0 BRA `(.L_x_11) ;  /* 0x00000000005c8947 */ /* 0x000fec0003800000 */
[----:B------:R-:W-:Y:S02]  /*08b0*/  FSETP.GTU.FTZ.AND P0, PT, |R2|, +INF , PT ;  /* 0x7f8000000200780b */ /* 0x000fe40003f1c200 */
[----:B------:R-:W-:-:S04]  /*08c0*/  FSETP.GTU.FTZ.AND P1, PT, |R3|, +INF , PT ;  /* 0x7f8000000300780b */ /* 0x000fc80003f3c200 */
[----:B------:R-:W-:-:S13]  /*08d0*/  PLOP3.LUT P0, PT, P0, P1, PT, 0xf8, 0x8f ;  /* 0x00000000008f781c */ /* 0x000fda0000703f70 */
[----:B------:R-:W-:Y:S05]  /*08e0*/  @P0 BRA `(.L_x_12) ;  /* 0x00000004004c0947 */ /* 0x000fea0003800000 */
[----:B------:R-:W-:-:S13]  /*08f0*/  LOP3.LUT P0, RZ, R3, 0x7fffffff, R2, 0xc8, !PT ;  /* 0x7fffffff03ff7812 */ /* 0x000fda000780c802 */
[----:B------:R-:W-:Y:S05]  /*0900*/  @!P0 BRA `(.L_x_13) ;  /* 0x00000004003c8947 */ /* 0x000fea0003800000 */
[C---:B------:R-:W-:Y:S02]  /*0910*/  FSETP.NEU.FTZ.AND P2, PT, |R2|.reuse, +INF , PT ;  /* 0x7f8000000200780b */ /* 0x040fe40003f5d200 */
[----:B------:R-:W-:Y:S02]  /*0920*/  FSETP.NEU.FTZ.AND P1, PT, |R3|, +INF , PT ;  /* 0x7f8000000300780b */ /* 0x000fe40003f3d200 */
[----:B------:R-:W-:-:S11]  /*0930*/  FSETP.NEU.FTZ.AND P0, PT, |R2|, +INF , PT ;  /* 0x7f8000000200780b */ /* 0x000fd60003f1d200 */
[----:B------:R-:W-:Y:S05]  /*0940*/  @!P1 BRA !P2, `(.L_x_13) ;  /* 0x00000004002c9947 */ /* 0x000fea0005000000 */
[----:B------:R-:W-:-:S04]  /*0950*/  LOP3.LUT P2, RZ, R2, 0x7fffffff, RZ, 0xc0, !PT ;  /* 0x7fffffff02ff7812 */ /* 0x000fc8000784c0ff */
[----:B------:R-:W-:-:S13]  /*0960*/  PLOP3.LUT P1, PT, P1, P2, PT, 0x2f, 0xf2 ;  /* 0x0000000000f2781c */ /* 0x000fda0000f24577 */
[----:B------:R-:W-:Y:S05]  /*0970*/  @P1 BRA `(.L_x_14) ;  /* 0x0000000400181947 */ /* 0x000fea0003800000 */
[----:B------:R-:W-:-:S04]  /*0980*/  LOP3.LUT P1, RZ, R3, 0x7fffffff, RZ, 0xc0, !PT ;  /* 0x7fffffff03ff7812 */ /* 0x000fc8000782c0ff */
[----:B------:R-:W-:-:S13]  /*0990*/  PLOP3.LUT P0, PT, P0, P1, PT, 0x2f, 0xf2 ;  /* 0x0000000000f2781c */ /* 0x000fda0000702577 */
[----:B------:R-:W-:Y:S05]  /*09a0*/  @P0 BRA `(.L_x_15) ;  /* 0x0000000400000947 */ /* 0x000fea0003800000 */
[----:B------:R-:W-:Y:S02]  /*09b0*/  ISETP.GE.AND P0, PT, R8, RZ, PT ;  /* 0x000000ff0800720c */ /* 0x000fe40003f06270 */
[----:B------:R-:W-:-:S11]  /*09c0*/  ISETP.GE.AND P1, PT, R9, RZ, PT ;  /* 0x000000ff0900720c */ /* 0x000fd60003f26270 */
[----:B------:R-:W-:Y:S01]  /*09d0*/  @P0 IMAD.MOV.U32 R7, RZ, RZ, RZ ;  /* 0x000000ffff070224 */ /* 0x000fe200078e00ff */
[----:B------:R-:W-:Y:S01]  /*09e0*/  @!P0 MOV R7, 0xffffffc0 ;  /* 0xffffffc000078802 */ /* 0x000fe20000000f00 */
[----:B------:R-:W-:Y:S01]  /*09f0*/  @!P0 FFMA R2, R2, 1.84467440737095516160e+19, RZ ;  /* 0x5f80000002028823 */ /* 0x000fe200000000ff */
[----:B------:R-:W-:-:S03]  /*0a00*/  @!P1 FFMA R3, R3, 1.84467440737095516160e+19, RZ ;  /* 0x5f80000003039823 */ /* 0x000fc600000000ff */
[----:B------:R-:W-:-:S07]  /*0a10*/  @!P1 VIADD R7, R7, 0x40 ;  /* 0x0000004007079836 */ /* 0x000fce0000000000 */
.L_x_11:
[----:B------:R-:W-:Y:S01]  /*0a20*/  LEA R8, R12, 0xc0800000, 0x17 ;  /* 0xc08000000c087811 */ /* 0x000fe200078eb8ff */
[----:B------:R-:W-:Y:S04]  /*0a30*/  BSSY.RECONVERGENT B2, `(.L_x_16) ;  /* 0x0000036000027945 */ /* 0x000fe80003800200 */
[----:B------:R-:W-:Y:S02]  /*0a40*/  IMAD.IADD R8, R3, 0x1, -R8 ;  /* 0x0000000103087824 */ /* 0x000fe400078e0a08 */
[----:B------:R-:W-:Y:S02]  /*0a50*/  VIADD R3, R10, 0xffffff81 ;  /* 0xffffff810a037836 */ /* 0x000fe40000000000 */
[----:B------:R0:W1:Y:S01]  /*0a60*/  MUFU.RCP R9, R8 ;  /* 0x0000000800097308 */ /* 0x0000620000001000 */
[----:B------:R-:W-:Y:S01]  /*0a70*/  FADD.FTZ R11, -R8, -RZ ;  /* 0x800000ff080b7221 */ /* 0x000fe20000010100 */
[C---:B------:R-:W-:Y:S01]  /*0a80*/  IMAD R2, R3.reuse, -0x800000, R2 ;  /* 0xff80000003027824 */ /* 0x040fe200078e0202 */
[----:B0-----:R-:W-:-:S04]  /*0a90*/  IADD3 R8, PT, PT, R3, 0x7f, -R12 ;  /* 0x0000007f03087810 */ /* 0x001fc80007ffe80c */
[----:B------:R-:W-:Y:S01]  /*0aa0*/  IADD3 R8, PT, PT, R8, R7, RZ ;  /* 0x0000000708087210 */ /* 0x000fe20007ffe0ff */
[----:B-1----:R-:W-:-:S04]  /*0ab0*/  FFMA R10, R9, R11, 1 ;  /* 0x3f800000090a7423 */ /* 0x002fc8000000000b */
[----:B------:R-:W-:-:S04]  /*0ac0*/  FFMA R14, R9, R10, R9 ;  /* 0x0000000a090e7223 */ /* 0x000fc80000000009 */
[----:B------:R-:W-:-:S04]  /*0ad0*/  FFMA R9, R2, R14, RZ ;  /* 0x0000000e02097223 */ /* 0x000fc800000000ff */
[----:B------:R-:W-:-:S04]  /*0ae0*/  FFMA R10, R11, R9, R2 ;  /* 0x000000090b0a7223 */ /* 0x000fc80000000002 */
[----:B------:R-:W-:-:S04]  /*0af0*/  FFMA R9, R14, R10, R9 ;  /* 0x0000000a0e097223 */ /* 0x000fc80000000009 */
[----:B------:R-:W-:-:S04]  /*0b00*/  FFMA R10, R11, R9, R2 ;  /* 0x000000090b0a7223 */ /* 0x000fc80000000002 */
[----:B------:R-:W-:-:S05]  /*0b10*/  FFMA R2, R14, R10, R9 ;  /* 0x0000000a0e027223 */ /* 0x000fca0000000009 */
[----:B------:R-:W-:-:S04]  /*0b20*/  SHF.R.U32.HI R3, RZ, 0x17, R2 ;  /* 0x00000017ff037819 */ /* 0x000fc80000011602 */
[----:B------:R-:W-:-:S05]  /*0b30*/  LOP3.LUT R3, R3, 0xff, RZ, 0xc0, !PT ;  /* 0x000000ff03037812 */ /* 0x000fca00078ec0ff */
[----:B------:R-:W-:-:S04]  /*0b40*/  IMAD.IADD R11, R3, 0x1, R8 ;  /* 0x00000001030b7824 */ /* 0x000fc800078e0208 */
[----:B------:R-:W-:-:S05]  /*0b50*/  VIADD R3, R11, 0xffffffff ;  /* 0xffffffff0b037836 */ /* 0x000fca0000000000 */
[----:B------:R-:W-:-:S13]  /*0b60*/  ISETP.GE.U32.AND P0, PT, R3, 0xfe, PT ;  /* 0x000000fe0300780c */ /* 0x000fda0003f06070 */
[----:B------:R-:W-:Y:S05]  /*0b70*/  @!P0 BRA `(.L_x_17) ;  /* 0x0000000000808947 */ /* 0x000fea0003800000 */
[----:B------:R-:W-:-:S13]  /*0b80*/  ISETP.GT.AND P0, PT, R11, 0xfe, PT ;  /* 0x000000fe0b00780c */ /* 0x000fda0003f04270 */
[----:B------:R-:W-:Y:S05]  /*0b90*/  @P0 BRA `(.L_x_18) ;  /* 0x00000000006c0947 */ /* 0x000fea0003800000 */
[----:B------:R-:W-:-:S13]  /*0ba0*/  ISETP.GE.AND P0, PT, R11, 0x1, PT ;  /* 0x000000010b00780c */ /* 0x000fda0003f06270 */
[----:B------:R-:W-:Y:S05]  /*0bb0*/  @P0 BRA `(.L_x_19) ;  /* 0x0000000000740947 */ /* 0x000fea0003800000 */
[----:B------:R-:W-:Y:S02]  /*0bc0*/  ISETP.GE.AND P0, PT, R11, -0x18, PT ;  /* 0xffffffe80b00780c */ /* 0x000fe40003f06270 */
[----:B------:R-:W-:-:S11]  /*0bd0*/  LOP3.LUT R2, R2, 0x80000000, RZ, 0xc0, !PT ;  /* 0x8000000002027812 */ /* 0x000fd600078ec0ff */
[----:B------:R-:W-:Y:S05]  /*0be0*/  @!P0 BRA `(.L_x_19) ;  /* 0x0000000000688947 */ /* 0x000fea0003800000 */
[CCC-:B------:R-:W-:Y:S01]  /*0bf0*/  FFMA.RZ R3, R14.reuse, R10.reuse, R9.reuse ;  /* 0x0000000a0e037223 */ /* 0x1c0fe2000000c009 */
[CCC-:B------:R-:W-:Y:S01]  /*0c00*/  FFMA.RM R8, R14.reuse, R10.reuse, R9.reuse ;  /* 0x0000000a0e087223 */ /* 0x1c0fe20000004009 */
[C---:B------:R-:W-:Y:S02]  /*0c10*/  ISETP.NE.AND P2, PT, R11.reuse, RZ, PT ;  /* 0x000000ff0b00720c */ /* 0x040fe40003f45270 */
[----:B------:R-:W-:Y:S02]  /*0c20*/  ISETP.NE.AND P1, PT, R11, RZ, PT ;  /* 0x000000ff0b00720c */ /* 0x000fe40003f25270 */
[----:B------:R-:W-:Y:S01]  /*0c30*/  LOP3.LUT R7, R3, 0x7fffff, RZ, 0xc0, !PT ;  /* 0x007fffff03077812 */ /* 0x000fe200078ec0ff */
[----:B------:R-:W-:Y:S01]  /*0c40*/  FFMA.RP R3, R14, R10, R9 ;  /* 0x0000000a0e037223 */ /* 0x000fe20000008009 */
[----:B------:R-:W-:Y:S01]  /*0c50*/  IADD3 R10, PT, PT, R11, 0x20, RZ ;  /* 0x000000200b0a7810 */ /* 0x000fe20007ffe0ff */
[----:B------:R-:W-:Y:S01]  /*0c60*/  IMAD.MOV R9, RZ, RZ, -R11 ;  /* 0x000000ffff097224 */ /* 0x000fe200078e0a0b */
[----:B------:R-:W-:-:S02]  /*0c70*/  LOP3.LUT R7, R7, 0x800000, RZ, 0xfc, !PT ;  /* 0x0080000007077812 */ /* 0x000fc400078efcff */
[----:B------:R-:W-:Y:S02]  /*0c80*/  FSETP.NEU.FTZ.AND P0, PT, R3, R8, PT ;  /* 0x000000080300720b */ /* 0x000fe40003f1d000 */
[----:B------:R-:W-:Y:S02]  /*0c90*/  SHF.L.U32 R10, R7, R10, RZ ;  /* 0x0000000a070a7219 */ /* 0x000fe400000006ff */
[----:B------:R-:W-:Y:S02]  /*0ca0*/  SEL R8, R9, RZ, P2 ;  /* 0x000000ff09087207 */ /* 0x000fe40001000000 */
[----:B------:R-:W-:Y:S02]  /*0cb0*/  ISETP.NE.AND P1, PT, R10, RZ, P1 ;  /* 0x000000ff0a00720c */ /* 0x000fe40000f25270 */
[----:B------:R-:W-:Y:S02]  /*0cc0*/  SHF.R.U32.HI R8, RZ, R8, R7 ;  /* 0x00000008ff087219 */ /* 0x000fe40000011607 */
[----:B------:R-:W-:-:S02]  /*0cd0*/  PLOP3.LUT P0, PT, P0, P1, PT, 0xf8, 0x8f ;  /* 0x00000000008f781c */ /* 0x000fc40000703f70 */
[----:B------:R-:W-:Y:S02]  /*0ce0*/  SHF.R.U32.HI R10, RZ, 0x1, R8 ;  /* 0x00000001ff0a7819 */ /* 0x000fe40000011608 */
[----:B------:R-:W-:-:S04]  /*0cf0*/  SEL R3, RZ, 0x1, !P0 ;  /* 0x00000001ff037807 */ /* 0x000fc80004000000 */
[----:B------:R-:W-:-:S04]  /*0d00*/  LOP3.LUT R3, R3, 0x1, R10, 0xf8, !PT ;  /* 0x0000000103037812 */ /* 0x000fc800078ef80a */
[----:B------:R-:W-:-:S05]  /*0d10*/  LOP3.LUT R3, R3, R8, RZ, 0xc0, !PT ;  /* 0x0000000803037212 */ /* 0x000fca00078ec0ff */
[----:B------:R-:W-:-:S05]  /*0d20*/  IMAD.IADD R3, R10, 0x1, R3 ;  /* 0x000000010a037824 */ /* 0x000fca00078e0203 */
[----:B------:R-:W-:Y:S01]  /*0d30*/  LOP3.LUT R2, R3, R2, RZ, 0xfc, !PT ;  /* 0x0000000203027212 */ /* 0x000fe200078efcff */
[----:B------:R-:W-:Y:S06]  /*0d40*/  BRA `(.L_x_19) ;  /* 0x0000000000107947 */ /* 0x000fec0003800000 */
.L_x_18:
[----:B------:R-:W-:-:S04]  /*0d50*/  LOP3.LUT R2, R2, 0x80000000, RZ, 0xc0, !PT ;  /* 0x8000000002027812 */ /* 0x000fc800078ec0ff */
[----:B------:R-:W-:Y:S01]  /*0d60*/  LOP3.LUT R2, R2, 0x7f800000, RZ, 0xfc, !PT ;  /* 0x7f80000002027812 */ /* 0x000fe200078efcff */
[----:B------:R-:W-:Y:S06]  /*0d70*/  BRA `(.L_x_19) ;  /* 0x0000000000047947 */ /* 0x000fec0003800000 */
.L_x_17:
[----:B------:R-:W-:-:S07]  /*0d80*/  LEA R2, R8, R2, 0x17 ;  /* 0x0000000208027211 */ /* 0x000fce00078eb8ff */
.L_x_19:
[----:B------:R-:W-:Y:S05]  /*0d90*/  BSYNC.RECONVERGENT B2 ;  /* 0x0000000000027941 */ /* 0x000fea0003800200 */
.L_x_16:
[----:B------:R-:W-:Y:S05]  /*0da0*/  BRA `(.L_x_20) ;  /* 0x0000000000207947 */ /* 0x000fea0003800000 */
.L_x_15:
[----:B------:R-:W-:-:S04]  /*0db0*/  LOP3.LUT R2, R3, 0x80000000, R2, 0x48, !PT ;  /* 0x8000000003027812 */ /* 0x000fc800078e4802 */
[----:B------:R-:W-:Y:S01]  /*0dc0*/  LOP3.LUT R2, R2, 0x7f800000, RZ, 0xfc, !PT ;  /* 0x7f80000002027812 */ /* 0x000fe200078efcff */
[----:B------:R-:W-:Y:S06]  /*0dd0*/  BRA `(.L_x_20) ;  /* 0x0000000000147947 */ /* 0x000fec0003800000 */
.L_x_14:
[----:B------:R-:W-:Y:S01]  /*0de0*/  LOP3.LUT R2, R3, 0x80000000, R2, 0x48, !PT ;  /* 0x8000000003027812 */ /* 0x000fe200078e4802 */
[----:B------:R-:W-:Y:S06]  /*0df0*/  BRA `(.L_x_20) ;  /* 0x00000000000c7947 */ /* 0x000fec0003800000 */
.L_x_13:
[----:B------:R-:W0:Y:S01]  /*0e00*/  MUFU.RSQ R2, -QNAN ;  /* 0xffc0000000027908 */ /* 0x000e220000001400 */
[----:B------:R-:W-:Y:S05]  /*0e10*/  BRA `(.L_x_20) ;  /* 0x0000000000047947 */ /* 0x000fea0003800000 */
.L_x_12:
[----:B------:R-:W-:-:S07]  /*0e20*/  FADD.FTZ R2, R2, R3 ;  /* 0x0000000302027221 */ /* 0x000fce0000010000 */
.L_x_20:
[----:B------:R-:W-:Y:S05]  /*0e30*/  BSYNC.RECONVERGENT B1 ;  /* 0x0000000000017941 */ /* 0x000fea0003800200 */
.L_x_10:
[----:B------:R-:W-:-:S04]  /*0e40*/  IMAD.MOV.U32 R7, RZ, RZ, 0x0 ;  /* 0x00000000ff077424 */ /* 0x000fc800078e00ff */
[----:B0-----:R-:W-:Y:S05]  /*0e50*/  RET.REL.NODEC R6 `(_Z13adamw_kernel2PfS_S_S_lfffffff) ;  /* 0xfffffff006687950 */ /* 0x001fea0003c3ffff */
.L_x_21:
[----:B------:R-:W-:-:S00]  /*0e60*/  BRA `(.L_x_21) ;  /* 0xfffffffc00fc7947 */ /* 0x000fc0000383ffff */
[----:B------:R-:W-:-:S00]  /*0e70*/  NOP ;  /* 0x0000000000007918 */ /* 0x000fc00000000000 */
        /* <DEDUP_REMOVED lines=8> */
.L_x_245:


//--------------------- .text._Z38softmax_autoregressive_backward_kernelPfPKfS1_iiii --------------------------
	.section	.text._Z38softmax_autoregressive_backward_kernelPfPKfS1_iiii,"ax",@progbits
	.align	128
        .global         _Z38softmax_autoregressive_backward_kernelPfPKfS1_iiii
        .type           _Z38softmax_autoregressive_backward_kernelPfPKfS1_iiii,@function
        .size           _Z38softmax_autoregressive_backward_kernelPfPKfS1_iiii,(.L_x_247 - _Z38softmax_autoregressive_backward_kernelPfPKfS1_iiii)
        .other          _Z38softmax_autoregressive_backward_kernelPfPKfS1_iiii,@"STO_CUDA_ENTRY STV_DEFAULT"
_Z38softmax_autoregressive_backward_kernelPfPKfS1_iiii:
.text._Z38softmax_autoregressive_backward_kernelPfPKfS1_iiii:
[----:B------:R-:W-:Y:S01]  /*0000*/  LDC R1, c[0x0][0x37c] ;  /* 0x0000df00ff017b82 */ /* 0x000fe20000000800 */
[----:B------:R-:W0:Y:S07]  /*0010*/  S2R R0, SR_TID.X ;  /* 0x0000000000007919 */ /* 0x000e2e0000002100 */
[----:B------:R-:W0:Y:S01]  /*0020*/  S2UR UR4, SR_CTAID.X ;  /* 0x00000000000479c3 */ /* 0x000e220000002500 */
[----:B------:R-:W1:Y:S07]  /*0030*/  LDCU UR5, c[0x0][0x39c] ;  /* 0x00007380ff0577ac */ /* 0x000e6e0008000800 */
[----:B------:R-:W0:Y:S02]  /*0040*/  LDC R9, c[0x0][0x360] ;  /* 0x0000d800ff097b82 */ /* 0x000e240000000800 */
[----:B0-----:R-:W-:-:S05]  /*0050*/  IMAD R9, R9, UR4, R0 ;  /* 0x0000000409097c24 */ /* 0x001fca000f8e0200 */
[----:B-1----:R-:W-:-:S13]  /*0060*/  ISETP.GE.AND P0, PT, R9, UR5, PT ;  /* 0x0000000509007c0c */ /* 0x002fda000bf06270 */
[----:B------:R-:W-:Y:S05]  /*0070*/  @P0 EXIT ;  /* 0x000000000000094d */ /* 0x000fea0003800000 */
[----:B------:R-:W0:Y:S02]  /*0080*/  LDC.64 R2, c[0x0][0x3a0] ;  /* 0x0000e800ff027b82 */ /* 0x000e240000000a00 */
[----:B0-----:R-:W-:-:S04]  /*0090*/  IABS R7, R3 ;  /* 0x0000000300077213 */ /* 0x001fc80000000000 */
[----:B------:R-:W0:Y:S08]  /*00a0*/  I2F.RP R0, R7 ;  /* 0x0000000700007306 */ /* 0x000e300000209400 */
[----:B0-----:R-:W0:Y:S02]  /*00b0*/  MUFU.RCP R0, R0 ;  /* 0x0000000000007308 */ /* 0x001e240000001000 */
[----:B0-----:R-:W-:-:S06]  /*00c0*/  VIADD R4, R0, 0xffffffe ;  /* 0x0ffffffe00047836 */ /* 0x001fcc0000000000 */
[----:B------:R0:W1:Y:S02]  /*00d0*/  F2I.FTZ.U32.TRUNC.NTZ R5, R4 ;  /* 0x0000000400057305 */ /* 0x000064000021f000 */
[----:B0-----:R-:W-:Y:S02]  /*00e0*/  HFMA2 R4, -RZ, RZ, 0, 0 ;  /* 0x00000000ff047431 */ /* 0x001fe400000001ff */
[----:B-1----:R-:W-:-:S04]  /*00f0*/  IMAD.MOV R6, RZ, RZ, -R5 ;  /* 0x000000ffff067224 */ /* 0x002fc800078e0a05 */
[----:B------:R-:W-:Y:S01]  /*0100*/  IMAD R11, R6, R7, RZ ;  /* 0x00000007060b7224 */ /* 0x000fe200078e02ff */
[----:B------:R-:W-:Y:S02]  /*0110*/  IABS R6, R2 ;  /* 0x0000000200067213 */ /* 0x000fe40000000000 */
[----:B------:R-:W-:Y:S01]  /*0120*/  LOP3.LUT R2, R2, R3, RZ, 0x3c, !PT ;  /* 0x0000000302027212 */ /* 0x000fe200078e3cff */
[----:B------:R-:W-:-:S03]  /*0130*/  IMAD.HI.U32 R5, R5, R11, R4 ;  /* 0x0000000b05057227 */ /* 0x000fc600078e0004 */
[----:B------:R-:W-:-:S03]  /*0140*/  ISETP.GE.AND P1, PT, R2, RZ, PT ;  /* 0x000000ff0200720c */ /* 0x000fc60003f26270 */
[----:B------:R-:W-:-:S04]  /*0150*/  IMAD.HI.U32 R5, R5, R6, RZ ;  /* 0x0000000605057227 */ /* 0x000fc800078e00ff */
[----:B------:R-:W-:-:S04]  /*0160*/  IMAD.MOV R0, RZ, RZ, -R5 ;  /* 0x000000ffff007224 */ /* 0x000fc800078e0a05 */
[----:B------:R-:W-:-:S05]  /*0170*/  IMAD R0, R7, R0, R6 ;  /* 0x0000000007007224 */ /* 0x000fca00078e0206 */
[----:B------:R-:W-:-:S13]  /*0180*/  ISETP.GT.U32.AND P2, PT, R7, R0, PT ;  /* 0x000000000700720c */ /* 0x000fda0003f44070 */
[----:B------:R-:W-:Y:S01]  /*0190*/  @!P2 IMAD.IADD R0, R0, 0x1, -R7 ;  /* 0x000000010000a824 */ /* 0x000fe200078e0a07 */
[----:B------:R-:W-:Y:S02]  /*01a0*/  @!P2 IADD3 R5, PT, PT, R5, 0x1, RZ ;  /* 0x000000010505a810 */ /* 0x000fe40007ffe0ff */
[----:B------:R-:W-:Y:S02]  /*01b0*/  ISETP.NE.AND P2, PT, R3, RZ, PT ;  /* 0x000000ff0300720c */ /* 0x000fe40003f45270 */
[----:B------:R-:W-:-:S13]  /*01c0*/  ISETP.GE.U32.AND P0, PT, R0, R7, PT ;  /* 0x000000070000720c */ /* 0x000fda0003f06070 */
[----:B------:R-:W-:-:S04]  /*01d0*/  @P0 VIADD R5, R5, 0x1 ;  /* 0x0000000105050836 */ /* 0x000fc80000000000 */
[----:B------:R-:W-:Y:S01]  /*01e0*/  @!P1 IMAD.MOV R5, RZ, RZ, -R5 ;  /* 0x000000ffff059224 */ /* 0x000fe200078e0a05 */
[----:B------:R-:W-:-:S04]  /*01f0*/  @!P2 LOP3.LUT R5, RZ, R3, RZ, 0x33, !PT ;  /* 0x00000003ff05a212 */ /* 0x000fc800078e33ff */
[----:B------:R-:W-:-:S04]  /*0200*/  I2FP.F32.S32 R3, R5 ;  /* 0x0000000500037245 */ /* 0x000fc80000201400 */
[----:B------:R-:W-:Y:S01]  /*0210*/  IADD3 R0, PT, PT, R3, -0xd000000, RZ ;  /* 0xf300000003007810 */ /* 0x000fe20007ffe0ff */
[----:B------:R0:W1:Y:S03]  /*0220*/  MUFU.RSQ R2, R3 ;  /* 0x0000000300027308 */ /* 0x0000660000001400 */
[----:B------:R-:W-:-:S13]  /*0230*/  ISETP.GT.U32.AND P0, PT, R0, 0x727fffff, PT ;  /* 0x727fffff0000780c */ /* 0x000fda0003f04070 */
[----:B0-----:R-:W-:Y:S05]  /*0240*/  @!P0 BRA `(.L_x_22) ;  /* 0x00000000000c8947 */ /* 0x001fea0003800000 */
[----:B------:R-:W-:-:S07]  /*0250*/  MOV R4, 0x270 ;  /* 0x0000027000047802 */ /* 0x000fce0000000f00 */
[----:B-1----:R-:W-:Y:S05]  /*0260*/  CALL.REL.NOINC `($__internal_3_$__cuda_sm20_sqrt_rn_f32_slowpath) ;  /* 0x0000001000cc7944 */ /* 0x002fea0003c00000 */
[----:B------:R-:W-:Y:S05]  /*0270*/  BRA `(.L_x_23) ;  /* 0x0000000000107947 */ /* 0x000fea0003800000 */
.L_x_22:
[----:B-1----:R-:W-:Y:S01]  /*0280*/  FMUL.FTZ R0, R3, R2 ;  /* 0x0000000203007220 */ /* 0x002fe20000410000 */
[----:B------:R-:W-:-:S03]  /*0290*/  FMUL.FTZ R2, R2, 0.5 ;  /* 0x3f00000002027820 */ /* 0x000fc60000410000 */
[----:B------:R-:W-:-:S04]  /*02a0*/  FFMA R3, -R0, R0, R3 ;  /* 0x0000000000037223 */ /* 0x000fc80000000103 */
[----:B------:R-:W-:-:S07]  /*02b0*/  FFMA R0, R3, R2, R0 ;  /* 0x0000000203007223 */ /* 0x000fce0000000000 */
.L_x_23:
[----:B------:R-:W-:-:S05]  /*02c0*/  VIADD R2, R0, 0x1800000 ;  /* 0x0180000000027836 */ /* 0x000fca0000000000 */
[----:B------:R-:W-:-:S04]  /*02d0*/  LOP3.LUT R2, R2, 0x7f800000, RZ, 0xc0, !PT ;  /* 0x7f80000002027812 */ /* 0x000fc800078ec0ff */
[----:B------:R-:W-:-:S13]  /*02e0*/  ISETP.GT.U32.AND P0, PT, R2, 0x1ffffff, PT ;  /* 0x01ffffff0200780c */ /* 0x000fda0003f04070 */
[----:B------:R-:W-:Y:S05]  /*02f0*/  @P0 BRA `(.L_x_24) ;  /* 0x00000000000c0947 */ /* 0x000fea0003800000 */
[----:B------:R-:W-:-:S07]  /*0300*/  MOV R2, 0x320 ;  /* 0x0000032000027802 */ /* 0x000fce0000000f00 */
[----:B------:R-:W-:Y:S05]  /*0310*/  CALL.REL.NOINC `($__internal_2_$__cuda_sm20_rcp_rn_f32_slowpath) ;  /* 0x0000000c00d07944 */ /* 0x000fea0003c00000 */
[----:B------:R-:W-:Y:S05]  /*0320*/  BRA `(.L_x_25) ;  /* 0x0000000000107947 */ /* 0x000fea0003800000 */
.L_x_24:
[----:B------:R-:W0:Y:S02]  /*0330*/  MUFU.RCP R3, R0 ;  /* 0x0000000000037308 */ /* 0x000e240000001000 */
[----:B0-----:R-:W-:-:S04]  /*0340*/  FFMA R2, R3, R0, -1 ;  /* 0xbf80000003027423 */ /* 0x001fc80000000000 */
[----:B------:R-:W-:-:S04]  /*0350*/  FADD.FTZ R2, -R2, -RZ ;  /* 0x800000ff02027221 */ /* 0x000fc80000010100 */
[----:B------:R-:W-:-:S07]  /*0360*/  FFMA R0, R3, R2, R3 ;  /* 0x0000000203007223 */ /* 0x000fce0000000003 */
.L_x_25:
[----:B------:R-:W0:Y:S01]  /*0370*/  S2UR UR4, SR_CTAID.Y ;  /* 0x00000000000479c3 */ /* 0x000e220000002600 */
[----:B------:R-:W-:Y:S01]  /*0380*/  VIADD R18, R9, 0x1 ;  /* 0x0000000109127836 */ /* 0x000fe20000000000 */
[----:B------:R-:W-:Y:S01]  /*0390*/  PRMT R10, RZ, 0x7610, R10 ;  /* 0x00007610ff0a7816 */ /* 0x000fe2000000000a */
[----:B------:R-:W1:Y:S01]  /*03a0*/  LDCU.64 UR6, c[0x0][0x358] ;  /* 0x00006b00ff0677ac */ /* 0x000e620008000a00 */
[----:B------:R-:W-:Y:S02]  /*03b0*/  PRMT R12, RZ, 0x7610, R12 ;  /* 0x00007610ff0c7816 */ /* 0x000fe4000000000c */
[----:B------:R-:W-:Y:S02]  /*03c0*/  MOV R11, R9 ;  /* 0x00000009000b7202 */ /* 0x000fe40000000f00 */
[----:B------:R-:W0:Y:S02]  /*03d0*/  LDC R3, c[0x0][0x39c] ;  /* 0x0000e700ff037b82 */ /* 0x000e240000000800 */
[----:B0-----:R-:W-:-:S04]  /*03e0*/  IMAD R8, R3, UR4, RZ ;  /* 0x0000000403087c24 */ /* 0x001fc8000f8e02ff */
[----:B-1----:R-:W-:-:S07]  /*03f0*/  IMAD R8, R8, R3, RZ ;  /* 0x0000000308087224 */ /* 0x002fce00078e02ff */
.L_x_36:
[----:B0-----:R-:W0:Y:S01]  /*0400*/  LDC R14, c[0x0][0x39c] ;  /* 0x0000e700ff0e7b82 */ /* 0x001e220000000800 */
[C---:B------:R-:W-:Y:S01]  /*0410*/  ISETP.GE.AND P0, PT, R11.reuse, RZ, PT ;  /* 0x000000ff0b00720c */ /* 0x040fe20003f06270 */
[----:B------:R-:W-:Y:S01]  /*0420*/  BSSY.RECONVERGENT B0, `(.L_x_26) ;  /* 0x00000d3000007945 */ /* 0x000fe20003800200 */
[----:B------:R-:W-:Y:S02]  /*0430*/  IMAD.MOV.U32 R17, RZ, RZ, RZ ;  /* 0x000000ffff117224 */ /* 0x000fe400078e00ff */
[----:B0-----:R-:W-:-:S05]  /*0440*/  IMAD R3, R11, R14, RZ ;  /* 0x0000000e0b037224 */ /* 0x001fca00078e02ff */
[----:B------:R-:W-:Y:S02]  /*0450*/  IADD3 R16, P1, PT, R8, R3, RZ ;  /* 0x0000000308107210 */ /* 0x000fe40007f3e0ff */
[----:B------:R-:W-:-:S04]  /*0460*/  SHF.R.S32.HI R13, RZ, 0x1f, R3 ;  /* 0x0000001fff0d7819 */ /* 0x000fc80000011403 */
[----:B------:R-:W-:Y:S01]  /*0470*/  LEA.HI.X.SX32 R13, R8, R13, 0x1, P1 ;  /* 0x0000000d080d7211 */ /* 0x000fe200008f0eff */
[----:B-----5:R-:W-:Y:S06]  /*0480*/  @!P0 BRA `(.L_x_27) ;  /* 0x0000000c00308947 */ /* 0x020fec0003800000 */
[----:B------:R-:W0:Y:S02]  /*0490*/  LDCU.64 UR4, c[0x0][0x390] ;  /* 0x00007200ff0477ac */ /* 0x000e240008000a00 */
[----:B0-----:R-:W-:-:S04]  /*04a0*/  LEA R2, P0, R16, UR4, 0x2 ;  /* 0x0000000410027c11 */ /* 0x001fc8000f8010ff */
[----:B------:R-:W-:-:S03]  /*04b0*/  LEA.HI.X R3, R16, UR5, R13, 0x2, P0 ;  /* 0x0000000510037c11 */ /* 0x000fc600080f140d */
[----:B------:R-:W-:-:S05]  /*04c0*/  IMAD.WIDE R4, R9, 0x4, R2 ;  /* 0x0000000409047825 */ /* 0x000fca00078e0202 */
[----:B------:R0:W5:Y:S01]  /*04d0*/  LDG.E R15, desc[UR6][R4.64] ;  /* 0x00000006040f7981 */ /* 0x000162000c1e1900 */
[----:B------:R-:W-:Y:S01]  /*04e0*/  ISETP.GE.U32.AND P0, PT, R11, 0x7, PT ;  /* 0x000000070b00780c */ /* 0x000fe20003f06070 */
[----:B------:R-:W-:Y:S01]  /*04f0*/  BSSY.RECONVERGENT B1, `(.L_x_28) ;  /* 0x0000061000017945 */ /* 0x000fe20003800200 */
[----:B------:R-:W-:Y:S02]  /*0500*/  HFMA2 R19, -RZ, RZ, 0, 0 ;  /* 0x00000000ff137431 */ /* 0x000fe400000001ff */
[----:B------:R-:W-:-:S09]  /*0510*/  IMAD.MOV.U32 R17, RZ, RZ, RZ ;  /* 0x000000ffff117224 */ /* 0x000fd200078e00ff */
[----:B0-----:R-:W-:Y:S05]  /*0520*/  @!P0 BRA `(.L_x_29) ;  /* 0x0000000400748947 */ /* 0x001fea0003800000 */
[----:B------:R-:W0:Y:S01]  /*0530*/  LDCU.64 UR4, c[0x0][0x388] ;  /* 0x00007100ff0477ac */ /* 0x000e220008000a00 */
[----:B------:R-:W-:Y:S01]  /*0540*/  IADD3 R4, P0, PT, R2, 0x10, RZ ;  /* 0x0000001002047810 */ /* 0x000fe20007f1e0ff */
[----:B------:R-:W-:Y:S01]  /*0550*/  BSSY.RECONVERGENT B2, `(.L_x_30) ;  /* 0x0000059000027945 */ /* 0x000fe20003800200 */
[----:B------:R-:W-:Y:S01]  /*0560*/  IMAD.MOV R25, RZ, RZ, -R9 ;  /* 0x000000ffff197224 */ /* 0x000fe200078e0a09 */
[----:B------:R-:W-:Y:S01]  /*0570*/  MOV R19, RZ ;  /* 0x000000ff00137202 */ /* 0x000fe20000000f00 */
[----:B------:R-:W-:Y:S02]  /*0580*/  IMAD.MOV.U32 R17, RZ, RZ, RZ ;  /* 0x000000ffff117224 */ /* 0x000fe400078e00ff */
[----:B------:R-:W-:Y:S01]  /*0590*/  IMAD.X R5, RZ, RZ, R3, P0 ;  /* 0x000000ffff057224 */ /* 0x000fe200000e0603 */
[----:B0-----:R-:W-:-:S04]  /*05a0*/  LEA R6, P1, R16, UR4, 0x2 ;  /* 0x0000000410067c11 */ /* 0x001fc8000f8210ff */
[----:B------:R-:W-:Y:S02]  /*05b0*/  IADD3 R6, P2, PT, R6, 0x10, RZ ;  /* 0x0000001006067810 */ /* 0x000fe40007f5e0ff */
[----:B------:R-:W-:-:S05]  /*05c0*/  LEA.HI.X R7, R16, UR5, R13, 0x2, P1 ;  /* 0x0000000510077c11 */ /* 0x000fca00088f140d */
[----:B------:R-:W-:-:S07]  /*05d0*/  IMAD.X R7, RZ, RZ, R7, P2 ;  /* 0x000000ffff077224 */ /* 0x000fce00010e0607 */
.L_x_31:
[----:B------:R-:W2:Y:S04]  /*05e0*/  LDG.E R23, desc[UR6][R4.64+-0x10] ;  /* 0xfffff00604177981 */ /* 0x000ea8000c1e1900 */
[----:B------:R-:W3:Y:S04]  /*05f0*/  LDG.E R22, desc[UR6][R4.64+-0xc] ;  /* 0xfffff40604167981 */ /* 0x000ee8000c1e1900 */
[----:B------:R-:W4:Y:S04]  /*0600*/  LDG.E R24, desc[UR6][R6.64+-0x10] ;  /* 0xfffff00606187981 */ /* 0x000f28000c1e1900 */
[----:B------:R-:W4:Y:S01]  /*0610*/  LDG.E R21, desc[UR6][R6.64+-0xc] ;  /* 0xfffff40606157981 */ /* 0x000f22000c1e1900 */
[----:B------:R-:W-:-:S02]  /*0620*/  IADD3 R20, PT, PT, R19, 0x1, RZ ;  /* 0x0000000113147810 */ /* 0x000fc40007ffe0ff */
[----:B------:R-:W-:Y:S02]  /*0630*/  ISETP.NE.AND P0, PT, R25, RZ, PT ;  /* 0x000000ff1900720c */ /* 0x000fe40003f05270 */
[----:B------:R-:W-:Y:S02]  /*0640*/  ISETP.NE.AND P1, PT, R20, R9, PT ;  /* 0x000000091400720c */ /* 0x000fe40003f25270 */
[----:B------:R-:W-:Y:S01]  /*0650*/  FSEL R26, RZ, 1, P0 ;  /* 0x3f800000ff1a7808 */ /* 0x000fe20000000000 */
[----:B------:R-:W4:Y:S04]  /*0660*/  LDG.E R20, desc[UR6][R4.64+-0x8] ;  /* 0xfffff80604147981 */ /* 0x000f28000c1e1900 */
[----:B-----5:R-:W-:-:S04]  /*0670*/  FADD R26, -R15, R26 ;  /* 0x0000001a0f1a7221 */ /* 0x020fc80000000100 */
[----:B--2---:R-:W-:Y:S01]  /*0680*/  FMUL R23, R23, R26 ;  /* 0x0000001a17177220 */ /* 0x004fe20000400000 */
[----:B------:R-:W-:-:S05]  /*0690*/  FSEL R26, RZ, 1, P1 ;  /* 0x3f800000ff1a7808 */ /* 0x000fca0000800000 */
[----:B------:R-:W-:-:S04]  /*06a0*/  FADD R27, -R15, R26 ;  /* 0x0000001a0f1b7221 */ /* 0x000fc80000000100 */
[----:B---3--:R-:W-:Y:S02]  /*06b0*/  FMUL R27, R22, R27 ;  /* 0x0000001b161b7220 */ /* 0x008fe40000400000 */
[----:B------:R-:W2:Y:S01]  /*06c0*/  LDG.E R22, desc[UR6][R6.64+-0x8] ;  /* 0xfffff80606167981 */ /* 0x000ea2000c1e1900 */
[----:B------:R-:W-:-:S03]  /*06d0*/  FMUL R26, R23, R0 ;  /* 0x00000000171a7220 */ /* 0x000fc60000400000 */
[----:B------:R-:W3:Y:S01]  /*06e0*/  LDG.E R23, desc[UR6][R4.64+-0x4] ;  /* 0xfffffc0604177981 */ /* 0x000ee2000c1e1900 */
[----:B----4-:R-:W-:Y:S01]  /*06f0*/  FFMA R24, R26, R24, R17 ;  /* 0x000000181a187223 */ /* 0x010fe20000000011 */
[----:B------:R-:W-:-:S04]  /*0700*/  FMUL R17, R27, R0 ;  /* 0x000000001b117220 */ /* 0x000fc80000400000 */
[----:B------:R-:W-:Y:S01]  /*0710*/  FFMA R17, R17, R21, R24 ;  /* 0x0000001511117223 */ /* 0x000fe20000000018 */
[----:B------:R-:W-:Y:S01]  /*0720*/  VIADD R24, R19, 0x2 ;  /* 0x0000000213187836 */ /* 0x000fe20000000000 */
[----:B------:R-:W4:Y:S04]  /*0730*/  LDG.E R21, desc[UR6][R4.64] ;  /* 0x0000000604157981 */ /* 0x000f28000c1e1900 */
[----:B------:R-:W-:-:S04]  /*0740*/  ISETP.NE.AND P0, PT, R24, R9, PT ;  /* 0x000000091800720c */ /* 0x000fc80003f05270 */
[----:B------:R-:W-:-:S05]  /*0750*/  FSEL R24, RZ, 1, P0 ;  /* 0x3f800000ff187808 */ /* 0x000fca0000000000 */
[----:B------:R-:W-:Y:S02]  /*0760*/  FADD R27, -R15, R24 ;  /* 0x000000180f1b7221 */ /* 0x000fe40000000100 */
[----:B------:R-:W4:Y:S02]  /*0770*/  LDG.E R24, desc[UR6][R6.64+-0x4] ;  /* 0xfffffc0606187981 */ /* 0x000f24000c1e1900 */
[----:B------:R-:W-:Y:S02]  /*0780*/  FMUL R27, R20, R27 ;  /* 0x0000001b141b7220 */ /* 0x000fe40000400000 */
[----:B------:R-:W4:Y:S02]  /*0790*/  LDG.E R20, desc[UR6][R6.64] ;  /* 0x0000000606147981 */ /* 0x000f24000c1e1900 */
[----:B------:R-:W-:-:S04]  /*07a0*/  FMUL R26, R27, R0 ;  /* 0x000000001b1a7220 */ /* 0x000fc80000400000 */
[----:B--2---:R-:W-:Y:S02]  /*07b0*/  FFMA R27, R26, R22, R17 ;  /* 0x000000161a1b7223 */ /* 0x004fe40000000011 */
[----:B------:R-:W2:Y:S01]  /*07c0*/  LDG.E R17, desc[UR6][R4.64+0x4] ;  /* 0x0000040604117981 */ /* 0x000ea2000c1e1900 */
[----:B------:R-:W-:-:S05]  /*07d0*/  VIADD R22, R19, 0x3 ;  /* 0x0000000313167836 */ /* 0x000fca0000000000 */
[----:B------:R-:W-:Y:S02]  /*07e0*/  ISETP.NE.AND P0, PT, R22, R9, PT ;  /* 0x000000091600720c */ /* 0x000fe40003f05270 */
[----:B------:R-:W-:-:S04]  /*07f0*/  IADD3 R22, PT, PT, R19, 0x4, RZ ;  /* 0x0000000413167810 */ /* 0x000fc80007ffe0ff */
[----:B------:R-:W-:Y:S02]  /*0800*/  ISETP.NE.AND P1, PT, R22, R9, PT ;  /* 0x000000091600720c */ /* 0x000fe40003f25270 */
[----:B------:R-:W-:-:S05]  /*0810*/  FSEL R22, RZ, 1, P0 ;  /* 0x3f800000ff167808 */ /* 0x000fca0000000000 */
[----:B------:R-:W-:-:S04]  /*0820*/  FADD R22, -R15, R22 ;  /* 0x000000160f167221 */ /* 0x000fc80000000100 */
[----:B---3--:R-:W-:Y:S01]  /*0830*/  FMUL R23, R23, R22 ;  /* 0x0000001617177220 */ /* 0x008fe20000400000 */
[----:B------:R-:W-:-:S05]  /*0840*/  FSEL R22, RZ, 1, P1 ;  /* 0x3f800000ff167808 */ /* 0x000fca0000800000 */
[----:B------:R-:W-:-:S04]  /*0850*/  FADD R22, -R15, R22 ;  /* 0x000000160f167221 */ /* 0x000fc80000000100 */
[----:B----4-:R-:W-:Y:S01]  /*0860*/  FMUL R29, R21, R22 ;  /* 0x00000016151d7220 */ /* 0x010fe20000400000 */
[----:B------:R-:W-:Y:S01]  /*0870*/  FMUL R22, R23, R0 ;  /* 0x0000000017167220 */ /* 0x000fe20000400000 */
[----:B------:R-:W3:Y:S03]  /*0880*/  LDG.E R21, desc[UR6][R6.64+0x4] ;  /* 0x0000040606157981 */ /* 0x000ee6000c1e1900 */
[----:B------:R-:W-:Y:S01]  /*0890*/  FFMA R27, R22, R24, R27 ;  /* 0x00000018161b7223 */ /* 0x000fe2000000001b */
[----:B------:R-:W4:Y:S04]  /*08a0*/  LDG.E R23, desc[UR6][R6.64+0x8] ;  /* 0x0000080606177981 */ /* 0x000f28000c1e1900 */
[----:B------:R-:W4:Y:S01]  /*08b0*/  LDG.E R22, desc[UR6][R4.64+0x8] ;  /* 0x0000080604167981 */ /* 0x000f22000c1e1900 */
[----:B------:R-:W-:-:S04]  /*08c0*/  FMUL R24, R29, R0 ;  /* 0x000000001d187220 */ /* 0x000fc80000400000 */
[----:B------:R-:W-:Y:S01]  /*08d0*/  FFMA R24, R24, R20, R27 ;  /* 0x0000001418187223 */ /* 0x000fe2000000001b */
[C---:B------:R-:W-:Y:S02]  /*08e0*/  VIADD R20, R19.reuse, 0x5 ;  /* 0x0000000513147836 */ /* 0x040fe40000000000 */
[----:B------:R-:W-:-:S03]  /*08f0*/  VIADD R26, R19, 0x6 ;  /* 0x00000006131a7836 */ /* 0x000fc60000000000 */
[-C--:B------:R-:W-:Y:S02]  /*0900*/  ISETP.NE.AND P0, PT, R20, R9.reuse, PT ;  /* 0x000000091400720c */ /* 0x080fe40003f05270 */
[----:B------:R-:W-:Y:S01]  /*0910*/  ISETP.NE.AND P1, PT, R26, R9, PT ;  /* 0x000000091a00720c */ /* 0x000fe20003f25270 */
[----:B------:R0:W4:Y:S01]  /*0920*/  LDG.E R20, desc[UR6][R4.64+0xc] ;  /* 0x00000c0604147981 */ /* 0x000122000c1e1900 */
[----:B------:R-:W-:-:S05]  /*0930*/  FSEL R26, RZ, 1, P0 ;  /* 0x3f800000ff1a7808 */ /* 0x000fca0000000000 */
[----:B------:R-:W-:-:S04]  /*0940*/  FADD R26, -R15, R26 ;  /* 0x0000001a0f1a7221 */ /* 0x000fc80000000100 */
[----:B--2---:R-:W-:Y:S02]  /*0950*/  FMUL R27, R17, R26 ;  /* 0x0000001a111b7220 */ /* 0x004fe40000400000 */
[----:B------:R1:W2:Y:S01]  /*0960*/  LDG.E R17, desc[UR6][R6.64+0xc] ;  /* 0x00000c0606117981 */ /* 0x0002a2000c1e1900 */
[----:B------:R-:W-:Y:S01]  /*0970*/  FSEL R26, RZ, 1, P1 ;  /* 0x3f800000ff1a7808 */ /* 0x000fe20000800000 */
[----:B------:R-:W-:Y:S01]  /*0980*/  FMUL R27, R27, R0 ;  /* 0x000000001b1b7220 */ /* 0x000fe20000400000 */
[----:B0-----:R-:W-:-:S03]  /*0990*/  IADD3 R4, P1, PT, R4, 0x20, RZ ;  /* 0x0000002004047810 */ /* 0x001fc60007f3e0ff */
[----:B---3--:R-:W-:Y:S01]  /*09a0*/  FFMA R24, R27, R21, R24 ;  /* 0x000000151b187223 */ /* 0x008fe20000000018 */
[----:B------:R-:W-:Y:S01]  /*09b0*/  FADD R21, -R15, R26 ;  /* 0x0000001a0f157221 */ /* 0x000fe20000000100 */
[----:B------:R-:W-:-:S04]  /*09c0*/  IADD3 R26, PT, PT, R19, 0x7, RZ ;  /* 0x00000007131a7810 */ /* 0x000fc80007ffe0ff */
[----:B------:R-:W-:Y:S01]  /*09d0*/  ISETP.NE.AND P0, PT, R26, R9, PT ;  /* 0x000000091a00720c */ /* 0x000fe20003f05270 */
[----:B----4-:R-:W-:-:S03]  /*09e0*/  FMUL R21, R22, R21 ;  /* 0x0000001516157220 */ /* 0x010fc60000400000 */
[----:B------:R-:W-:Y:S01]  /*09f0*/  FSEL R22, RZ, 1, P0 ;  /* 0x3f800000ff167808 */ /* 0x000fe20000000000 */
[----:B------:R-:W-:Y:S01]  /*0a00*/  FMUL R21, R21, R0 ;  /* 0x0000000015157220 */ /* 0x000fe20000400000 */
[----:B------:R-:W-:-:S03]  /*0a10*/  VIADD R19, R19, 0x8 ;  /* 0x0000000813137836 */ /* 0x000fc60000000000 */
[----:B------:R-:W-:Y:S01]  /*0a20*/  FFMA R24, R21, R23, R24 ;  /* 0x0000001715187223 */ /* 0x000fe20000000018 */
[----:B------:R-:W-:Y:S01]  /*0a30*/  FADD R21, -R15, R22 ;  /* 0x000000160f157221 */ /* 0x000fe20000000100 */
[----:B------:R-:W-:-:S04]  /*0a40*/  LOP3.LUT R22, R18, 0xfffffff8, RZ, 0xc0, !PT ;  /* 0xfffffff812167812 */ /* 0x000fc800078ec0ff */
[----:B------:R-:W-:Y:S01]  /*0a50*/  ISETP.NE.AND P0, PT, R19, R22, PT ;  /* 0x000000161300720c */ /* 0x000fe20003f05270 */
[----:B------:R-:W-:Y:S01]  /*0a60*/  FMUL R21, R20, R21 ;  /* 0x0000001514157220 */ /* 0x000fe20000400000 */
[----:B-1----:R-:W-:-:S03]  /*0a70*/  IADD3 R6, P2, PT, R6, 0x20, RZ ;  /* 0x0000002006067810 */ /* 0x002fc60007f5e0ff */
[----:B------:R-:W-:Y:S01]  /*0a80*/  FMUL R21, R21, R0 ;  /* 0x0000000015157220 */ /* 0x000fe20000400000 */
[----:B------:R-:W-:Y:S01]  /*0a90*/  IMAD.X R5, RZ, RZ, R5, P1 ;  /* 0x000000ffff057224 */ /* 0x000fe200008e0605 */
[----:B------:R-:W-:Y:S01]  /*0aa0*/  IADD3.X R7, PT, PT, RZ, R7, RZ, P2, !PT ;  /* 0x00000007ff077210 */ /* 0x000fe200017fe4ff */
[----:B------:R-:W-:Y:S02]  /*0ab0*/  VIADD R25, R25, 0x8 ;  /* 0x0000000819197836 */ /* 0x000fe40000000000 */
[----:B--2---:R-:W-:-:S03]  /*0ac0*/  FFMA R17, R21, R17, R24 ;  /* 0x0000001115117223 */ /* 0x004fc60000000018 */
[----:B------:R-:W-:Y:S05]  /*0ad0*/  @P0 BRA `(.L_x_31) ;  /* 0xfffffff800c00947 */ /* 0x000fea000383ffff */
[----:B------:R-:W-:Y:S05]  /*0ae0*/  BSYNC.RECONVERGENT B2 ;  /* 0x0000000000027941 */ /* 0x000fea0003800200 */
.L_x_30:
[----:B------:R-:W-:-:S07]  /*0af0*/  IMAD.MOV.U32 R19, RZ, RZ, R22 ;  /* 0x000000ffff137224 */ /* 0x000fce00078e0016 */
.L_x_29:
[----:B------:R-:W-:Y:S05]  /*0b00*/  BSYNC.RECONVERGENT B1 ;  /* 0x0000000000017941 */ /* 0x000fea0003800200 */
.L_x_28:
[----:B------:R-:W-:-:S13]  /*0b10*/  LOP3.LUT P0, RZ, R18, 0x7, RZ, 0xc0, !PT ;  /* 0x0000000712ff7812 */ /* 0x000fda000780c0ff */
[----:B------:R-:W-:Y:S05]  /*0b20*/  @!P0 BRA `(.L_x_27) ;  /* 0x0000000400888947 */ /* 0x000fea0003800000 */
[----:B------:R-:W-:Y:S01]  /*0b30*/  IADD3 R4, PT, PT, R9, 0x1, R12 ;  /* 0x0000000109047810 */ /* 0x000fe20007ffe00c */
[----:B------:R-:W-:Y:S03]  /*0b40*/  BSSY.RECONVERGENT B1, `(.L_x_32) ;  /* 0x0000030000017945 */ /* 0x000fe60003800200 */
[----:B------:R-:W-:-:S04]  /*0b50*/  LOP3.LUT R4, R4, 0x7, RZ, 0xc0, !PT ;  /* 0x0000000704047812 */ /* 0x000fc800078ec0ff */
[C---:B------:R-:W-:Y:S02]  /*0b60*/  IADD3 R5, PT, PT, R4.reuse, -0x1, RZ ;  /* 0xffffffff04057810 */ /* 0x040fe40007ffe0ff */
[----:B------:R-:W-:Y:S02]  /*0b70*/  LOP3.LUT P0, RZ, R4, 0x3, RZ, 0xc0, !PT ;  /* 0x0000000304ff7812 */ /* 0x000fe4000780c0ff */
[----:B------:R-:W-:-:S13]  /*0b80*/  ISETP.GE.U32.AND P1, PT, R5, 0x3, PT ;  /* 0x000000030500780c */ /* 0x000fda0003f26070 */
[----:B------:R-:W-:Y:S05]  /*0b90*/  @!P1 BRA `(.L_x_33) ;  /* 0x0000000000a89947 */ /* 0x000fea0003800000 */
[----:B------:R-:W0:Y:S01]  /*0ba0*/  LDCU.64 UR4, c[0x0][0x388] ;  /* 0x00007100ff0477ac */ /* 0x000e220008000a00 */
[C---:B------:R-:W-:Y:S01]  /*0bb0*/  IMAD.WIDE.U32 R4, R19.reuse, 0x4, R2 ;  /* 0x0000000413047825 */ /* 0x040fe200078e0002 */
[----:B------:R-:W-:-:S04]  /*0bc0*/  IADD3 R7, P1, PT, R19, R16, RZ ;  /* 0x0000001013077210 */ /* 0x000fc80007f3e0ff */
[----:B------:R-:W2:Y:S01]  /*0bd0*/  LDG.E R25, desc[UR6][R4.64] ;  /* 0x0000000604197981 */ /* 0x000ea2000c1e1900 */
[----:B------:R-:W-:-:S03]  /*0be0*/  IMAD.X R18, RZ, RZ, R13, P1 ;  /* 0x000000ffff127224 */ /* 0x000fc600008e060d */
[----:B------:R-:W3:Y:S04]  /*0bf0*/  LDG.E R21, desc[UR6][R4.64+0x4] ;  /* 0x0000040604157981 */ /* 0x000ee8000c1e1900 */
[----:B------:R-:W4:Y:S01]  /*0c00*/  LDG.E R20, desc[UR6][R4.64+0x8] ;  /* 0x0000080604147981 */ /* 0x000f22000c1e1900 */
[----:B0-----:R-:W-:-:S03]  /*0c10*/  LEA R6, P1, R7, UR4, 0x2 ;  /* 0x0000000407067c11 */ /* 0x001fc6000f8210ff */
[----:B------:R0:W4:Y:S01]  /*0c20*/  LDG.E R24, desc[UR6][R4.64+0xc] ;  /* 0x00000c0604187981 */ /* 0x000122000c1e1900 */
[----:B------:R-:W-:-:S05]  /*0c30*/  LEA.HI.X R7, R7, UR5, R18, 0x2, P1 ;  /* 0x0000000507077c11 */ /* 0x000fca00088f1412 */
[----:B------:R-:W4:Y:S04]  /*0c40*/  LDG.E R22, desc[UR6][R6.64] ;  /* 0x0000000606167981 */ /* 0x000f28000c1e1900 */
[----:B------:R-:W4:Y:S04]  /*0c50*/  LDG.E R18, desc[UR6][R6.64+0x4] ;  /* 0x0000040606127981 */ /* 0x000f28000c1e1900 */
[----:B------:R-:W4:Y:S04]  /*0c60*/  LDG.E R23, desc[UR6][R6.64+0x8] ;  /* 0x0000080606177981 */ /* 0x000f28000c1e1900 */
[----:B------:R1:W4:Y:S01]  /*0c70*/  LDG.E R26, desc[UR6][R6.64+0xc] ;  /* 0x00000c06061a7981 */ /* 0x000322000c1e1900 */
[C---:B------:R-:W-:Y:S01]  /*0c80*/  ISETP.NE.AND P1, PT, R19.reuse, R9, PT ;  /* 0x000000091300720c */ /* 0x040fe20003f25270 */
[----:B------:R-:W-:-:S03]  /*0c90*/  VIADD R27, R19, 0x1 ;  /* 0x00000001131b7836 */ /* 0x000fc60000000000 */
[----:B------:R-:W-:Y:S02]  /*0ca0*/  FSEL R28, RZ, 1, P1 ;  /* 0x3f800000ff1c7808 */ /* 0x000fe40000800000 */
[----:B------:R-:W-:-:S03]  /*0cb0*/  ISETP.NE.AND P1, PT, R27, R9, PT ;  /* 0x000000091b00720c */ /* 0x000fc60003f25270 */
[----:B-----5:R-:W-:Y:S01]  /*0cc0*/  FADD R28, -R15, R28 ;  /* 0x0000001c0f1c7221 */ /* 0x020fe20000000100 */
[----:B------:R-:W-:Y:S02]  /*0cd0*/  IADD3 R29, PT, PT, R19, 0x2, RZ ;  /* 0x00000002131d7810 */ /* 0x000fe40007ffe0ff */
[----:B------:R-:W-:Y:S02]  /*0ce0*/  FSEL R27, RZ, 1, P1 ;  /* 0x3f800000ff1b7808 */ /* 0x000fe40000800000 */
[----:B------:R-:W-:-:S03]  /*0cf0*/  ISETP.NE.AND P1, PT, R29, R9, PT ;  /* 0x000000091d00720c */ /* 0x000fc60003f25270 */
[----:B0-----:R-:W-:Y:S01]  /*0d00*/  FADD R4, -R15, R27 ;  /* 0x0000001b0f047221 */ /* 0x001fe20000000100 */
[----:B-1----:R-:W-:-:S05]  /*0d10*/  FSEL R6, RZ, 1, P1 ;  /* 0x3f800000ff067808 */ /* 0x002fca0000800000 */
[----:B------:R-:W-:Y:S01]  /*0d20*/  FADD R5, -R15, R6 ;  /* 0x000000060f057221 */ /* 0x000fe20000000100 */
[----:B--2---:R-:W-:Y:S01]  /*0d30*/  FMUL R25, R25, R28 ;  /* 0x0000001c19197220 */ /* 0x004fe20000400000 */
[----:B------:R-:W-:-:S05]  /*0d40*/  VIADD R28, R19, 0x3 ;  /* 0x00000003131c7836 */ /* 0x000fca0000000000 */
[----:B------:R-:W-:Y:S01]  /*0d50*/  ISETP.NE.AND P2, PT, R28, R9, PT ;  /* 0x000000091c00720c */ /* 0x000fe20003f45270 */
[----:B---3--:R-:W-:Y:S01]  /*0d60*/  FMUL R21, R21, R4 ;  /* 0x0000000415157220 */ /* 0x008fe20000400000 */
[----:B------:R-:W-:Y:S02]  /*0d70*/  FMUL R4, R25, R0 ;  /* 0x0000000019047220 */ /* 0x000fe40000400000 */
[----:B------:R-:W-:Y:S01]  /*0d80*/  FSEL R28, RZ, 1, P2 ;  /* 0x3f800000ff1c7808 */ /* 0x000fe20001000000 */
[----:B----4-:R-:W-:-:S04]  /*0d90*/  FMUL R5, R20, R5 ;  /* 0x0000000514057220 */ /* 0x010fc80000400000 */
[----:B------:R-:W-:Y:S01]  /*0da0*/  FADD R7, -R15, R28 ;  /* 0x0000001c0f077221 */ /* 0x000fe20000000100 */
[----:B------:R-:W-:Y:S01]  /*0db0*/  FMUL R5, R5, R0 ;  /* 0x0000000005057220 */ /* 0x000fe20000400000 */
[----:B------:R-:W-:Y:S01]  /*0dc0*/  FFMA R17, R4, R22, R17 ;  /* 0x0000001604117223 */ /* 0x000fe20000000011 */
[----:B------:R-:W-:Y:S01]  /*0dd0*/  FMUL R4, R21, R0 ;  /* 0x0000000015047220 */ /* 0x000fe20000400000 */
[----:B------:R-:W-:-:S03]  /*0de0*/  FMUL R7, R24, R7 ;  /* 0x0000000718077220 */ /* 0x000fc60000400000 */
[----:B------:R-:W-:Y:S01]  /*0df0*/  FFMA R4, R4, R18, R17 ;  /* 0x0000001204047223 */ /* 0x000fe20000000011 */
[----:B------:R-:W-:-:S03]  /*0e00*/  FMUL R6, R7, R0 ;  /* 0x0000000007067220 */ /* 0x000fc60000400000 */
[----:B------:R-:W-:Y:S01]  /*0e10*/  FFMA R5, R5, R23, R4 ;  /* 0x0000001705057223 */ /* 0x000fe20000000004 */
[----:B------:R-:W-:-:S03]  /*0e20*/  VIADD R19, R19, 0x4 ;  /* 0x0000000413137836 */ /* 0x000fc60000000000 */
[----:B------:R-:W-:-:S07]  /*0e30*/  FFMA R17, R6, R26, R5 ;  /* 0x0000001a06117223 */ /* 0x000fce0000000005 */
.L_x_33:
[----:B------:R-:W-:Y:S05]  /*0e40*/  BSYNC.RECONVERGENT B1 ;  /* 0x0000000000017941 */ /* 0x000fea0003800200 */
.L_x_32:
[----:B------:R-:W-:Y:S05]  /*0e50*/  @!P0 BRA `(.L_x_27) ;  /* 0x0000000000bc8947 */ /* 0x000fea0003800000 */
[----:B------:R-:W-:Y:S01]  /*0e60*/  IADD3 R4, PT, PT, R9, 0x1, R10 ;  /* 0x0000000109047810 */ /* 0x000fe20007ffe00a */
[----:B------:R-:W-:Y:S03]  /*0e70*/  BSSY.RECONVERGENT B1, `(.L_x_34) ;  /* 0x000001e000017945 */ /* 0x000fe60003800200 */
[C---:B------:R-:W-:Y:S02]  /*0e80*/  LOP3.LUT R5, R4.reuse, 0x3, RZ, 0xc0, !PT ;  /* 0x0000000304057812 */ /* 0x040fe400078ec0ff */
[----:B------:R-:W-:Y:S02]  /*0e90*/  LOP3.LUT R4, R4, 0x1, RZ, 0xc0, !PT ;  /* 0x0000000104047812 */ /* 0x000fe400078ec0ff */
[----:B------:R-:W-:Y:S02]  /*0ea0*/  ISETP.NE.AND P1, PT, R5, 0x1, PT ;  /* 0x000000010500780c */ /* 0x000fe40003f25270 */
[----:B------:R-:W-:-:S11]  /*0eb0*/  ISETP.NE.U32.AND P0, PT, R4, 0x1, PT ;  /* 0x000000010400780c */ /* 0x000fd60003f05070 */
[----:B------:R-:W-:Y:S05]  /*0ec0*/  @!P1 BRA `(.L_x_35) ;  /* 0x0000000000609947 */ /* 0x000fea0003800000 */
[----:B------:R-:W0:Y:S01]  /*0ed0*/  LDCU.64 UR4, c[0x0][0x388] ;  /* 0x00007100ff0477ac */ /* 0x000e220008000a00 */
[C---:B------:R-:W-:Y:S01]  /*0ee0*/  IADD3 R7, P1, PT, R19.reuse, R16, RZ ;  /* 0x0000001013077210 */ /* 0x040fe20007f3e0ff */
[----:B------:R-:W-:-:S03]  /*0ef0*/  IMAD.WIDE.U32 R4, R19, 0x4, R2 ;  /* 0x0000000413047825 */ /* 0x000fc600078e0002 */
[----:B------:R-:W-:Y:S02]  /*0f00*/  IADD3.X R18, PT, PT, RZ, R13, RZ, P1, !PT ;  /* 0x0000000dff127210 */ /* 0x000fe40000ffe4ff */
[----:B------:R-:W2:Y:S04]  /*0f10*/  LDG.E R20, desc[UR6][R4.64] ;  /* 0x0000000604147981 */ /* 0x000ea8000c1e1900 */
[----:B------:R1:W3:Y:S01]  /*0f20*/  LDG.E R23, desc[UR6][R4.64+0x4] ;  /* 0x0000040604177981 */ /* 0x0002e2000c1e1900 */
[----:B0-----:R-:W-:-:S04]  /*0f30*/  LEA R6, P1, R7, UR4, 0x2 ;  /* 0x0000000407067c11 */ /* 0x001fc8000f8210ff */
[----:B------:R-:W-:-:S05]  /*0f40*/  LEA.HI.X R7, R7, UR5, R18, 0x2, P1 ;  /* 0x0000000507077c11 */ /* 0x000fca00088f1412 */
[----:B------:R-:W4:Y:S04]  /*0f50*/  LDG.E R22, desc[UR6][R6.64] ;  /* 0x0000000606167981 */ /* 0x000f28000c1e1900 */
[----:B------:R-:W4:Y:S01]  /*0f60*/  LDG.E R25, desc[UR6][R6.64+0x4] ;  /* 0x0000040606197981 */ /* 0x000f22000c1e1900 */
[C---:B------:R-:W-:Y:S01]  /*0f70*/  ISETP.NE.AND P1, PT, R19.reuse, R9, PT ;  /* 0x000000091300720c */ /* 0x040fe20003f25270 */
[----:B------:R-:W-:-:S03]  /*0f80*/  VIADD R24, R19, 0x1 ;  /* 0x0000000113187836 */ /* 0x000fc60000000000 */
[----:B------:R-:W-:Y:S02]  /*0f90*/  FSEL R18, RZ, 1, P1 ;  /* 0x3f800000ff127808 */ /* 0x000fe40000800000 */
[----:B------:R-:W-:-:S03]  /*0fa0*/  ISETP.NE.AND P1, PT, R24, R9, PT ;  /* 0x000000091800720c */ /* 0x000fc60003f25270 */
[----:B-----5:R-:W-:Y:S01]  /*0fb0*/  FADD R21, -R15, R18 ;  /* 0x000000120f157221 */ /* 0x020fe20000000100 */
[----:B------:R-:W-:-:S05]  /*0fc0*/  FSEL R18, RZ, 1, P1 ;  /* 0x3f800000ff127808 */ /* 0x000fca0000800000 */
[----:B------:R-:W-:Y:S01]  /*0fd0*/  FADD R18, -R15, R18 ;  /* 0x000000120f127221 */ /* 0x000fe20000000100 */
[----:B------:R-:W-:Y:S01]  /*0fe0*/  IADD3 R19, PT, PT, R19, 0x2, RZ ;  /* 0x0000000213137810 */ /* 0x000fe20007ffe0ff */
[----:B--2---:R-:W-:-:S04]  /*0ff0*/  FMUL R21, R20, R21 ;  /* 0x0000001514157220 */ /* 0x004fc80000400000 */
[----:B-1----:R-:W-:Y:S01]  /*1000*/  FMUL R4, R21, R0 ;  /* 0x0000000015047220 */ /* 0x002fe20000400000 */
[----:B---3--:R-:W-:-:S04]  /*1010*/  FMUL R23, R23, R18 ;  /* 0x0000001217177220 */ /* 0x008fc80000400000 */
[----:B------:R-:W-:Y:S01]  /*1020*/  FMUL R23, R23, R0 ;  /* 0x0000000017177220 */ /* 0x000fe20000400000 */
[----:B----4-:R-:W-:-:S04]  /*1030*/  FFMA R4, R4, R22, R17 ;  /* 0x0000001604047223 */ /* 0x010fc80000000011 */
[----:B------:R-:W-:-:S07]  /*1040*/  FFMA R17, R23, R25, R4 ;  /* 0x0000001917117223 */ /* 0x000fce0000000004 */
.L_x_35:
[----:B------:R-:W-:Y:S05]  /*1050*/  BSYNC.RECONVERGENT B1 ;  /* 0x0000000000017941 */ /* 0x000fea0003800200 */
.L_x_34:
[----:B------:R-:W-:Y:S05]  /*1060*/  @P0 BRA `(.L_x_27) ;  /* 0x0000000000380947 */ /* 0x000fea0003800000 */
[----:B------:R-:W0:Y:S01]  /*1070*/  LDCU.64 UR4, c[0x0][0x388] ;  /* 0x00007100ff0477ac */ /* 0x000e220008000a00 */
[C---:B------:R-:W-:Y:S01]  /*1080*/  IADD3 R6, P0, PT, R19.reuse, R16, RZ ;  /* 0x0000001013067210 */ /* 0x040fe20007f1e0ff */
[----:B------:R-:W-:-:S04]  /*1090*/  IMAD.WIDE.U32 R4, R19, 0x4, R2 ;  /* 0x0000000413047825 */ /* 0x000fc800078e0002 */
[----:B------:R-:W-:Y:S02]  /*10a0*/  IMAD.X R3, RZ, RZ, R13, P0 ;  /* 0x000000ffff037224 */ /* 0x000fe400000e060d */
[----:B------:R-:W2:Y:S01]  /*10b0*/  LDG.E R4, desc[UR6][R4.64] ;  /* 0x0000000604047981 */ /* 0x000ea2000c1e1900 */
[----:B0-----:R-:W-:-:S04]  /*10c0*/  LEA R2, P0, R6, UR4, 0x2 ;  /* 0x0000000406027c11 */ /* 0x001fc8000f8010ff */
[----:B------:R-:W-:-:S05]  /*10d0*/  LEA.HI.X R3, R6, UR5, R3, 0x2, P0 ;  /* 0x0000000506037c11 */ /* 0x000fca00080f1403 */
[----:B------:R-:W3:Y:S01]  /*10e0*/  LDG.E R2, desc[UR6][R2.64] ;  /* 0x0000000602027981 */ /* 0x000ee2000c1e1900 */
[----:B------:R-:W-:-:S04]  /*10f0*/  ISETP.NE.AND P0, PT, R19, R9, PT ;  /* 0x000000091300720c */ /* 0x000fc80003f05270 */
[----:B------:R-:W-:-:S05]  /*1100*/  FSEL R6, RZ, 1, P0 ;  /* 0x3f800000ff067808 */ /* 0x000fca0000000000 */
[----:B-----5:R-:W-:-:S04]  /*1110*/  FADD R15, -R15, R6 ;  /* 0x000000060f0f7221 */ /* 0x020fc80000000100 */
[----:B--2---:R-:W-:-:S04]  /*1120*/  FMUL R15, R4, R15 ;  /* 0x0000000f040f7220 */ /* 0x004fc80000400000 */
[----:B------:R-:W-:-:S04]  /*1130*/  FMUL R6, R15, R0 ;  /* 0x000000000f067220 */ /* 0x000fc80000400000 */
[----:B---3--:R-:W-:-:S07]  /*1140*/  FFMA R17, R6, R2, R17 ;  /* 0x0000000206117223 */ /* 0x008fce0000000011 */
.L_x_27:
[----:B------:R-:W-:Y:S05]  /*1150*/  BSYNC.RECONVERGENT B0 ;  /* 0x0000000000007941 */ /* 0x000fea0003800200 */
.L_x_26:
[----:B------:R-:W0:Y:S01]  /*1160*/  LDCU.64 UR4, c[0x0][0x380] ;  /* 0x00007000ff0477ac */ /* 0x000e220008000a00 */
[----:B------:R-:W-:-:S04]  /*1170*/  IADD3 R16, P0, PT, R9, R16, RZ ;  /* 0x0000001009107210 */ /* 0x000fc80007f1e0ff */
[----:B------:R-:W-:Y:S02]  /*1180*/  LEA.HI.X.SX32 R13, R9, R13, 0x1, P0 ;  /* 0x0000000d090d7211 */ /* 0x000fe400000f0eff */
[----:B0-----:R-:W-:-:S04]  /*1190*/  LEA R2, P0, R16, UR4, 0x2 ;  /* 0x0000000410027c11 */ /* 0x001fc8000f8010ff */
[----:B------:R-:W-:-:S05]  /*11a0*/  LEA.HI.X R3, R16, UR5, R13, 0x2, P0 ;  /* 0x0000000510037c11 */ /* 0x000fca00080f140d */
[----:B------:R-:W2:Y:S01]  /*11b0*/  LDG.E R4, desc[UR6][R2.64] ;  /* 0x0000000602047981 */ /* 0x000ea2000c1e1900 */
[C---:B------:R-:W-:Y:S01]  /*11c0*/  IADD3 R5, PT, PT, R11.reuse, 0x1, RZ ;  /* 0x000000010b057810 */ /* 0x040fe20007ffe0ff */
[----:B------:R-:W-:Y:S01]  /*11d0*/  VIADD R18, R11, 0x2 ;  /* 0x000000020b127836 */ /* 0x000fe20000000000 */
[----:B------:R-:W-:Y:S01]  /*11e0*/  IADD3 R10, PT, PT, R10, 0x1, RZ ;  /* 0x000000010a0a7810 */ /* 0x000fe20007ffe0ff */
[----:B------:R-:W-:Y:S01]  /*11f0*/  VIADD R12, R12, 0x1 ;  /* 0x000000010c0c7836 */ /* 0x000fe20000000000 */
[----:B------:R-:W-:Y:S02]  /*1200*/  ISETP.GE.AND P0, PT, R5, R14, PT ;  /* 0x0000000e0500720c */ /* 0x000fe40003f06270 */
[----:B------:R-:W-:Y:S01]  /*1210*/  MOV R11, R5 ;  /* 0x00000005000b7202 */ /* 0x000fe20000000f00 */
[----:B--2---:R-:W-:-:S05]  /*1220*/  FADD R17, R4, R17 ;  /* 0x0000001104117221 */ /* 0x004fca0000000000 */
[----:B------:R0:W-:Y:S05]  /*1230*/  STG.E desc[UR6][R2.64], R17 ;  /* 0x0000001102007986 */ /* 0x0001ea000c101906 */
[----:B------:R-:W-:Y:S05]  /*1240*/  @!P0 BRA `(.L_x_36) ;  /* 0xfffffff0006c8947 */ /* 0x000fea000383ffff */
[----:B------:R-:W-:Y:S05]  /*1250*/  EXIT ;  /* 0x000000000000794d */ /* 0x000fea0003800000 */
        .weak           $__internal_2_$__cuda_sm20_rcp_rn_f32_slowpath
        .type           $__internal_2_$__cuda_sm20_rcp_rn_f32_slowpath,@function
        .size           $__internal_2_$__cuda_sm20_rcp_rn_f32_slowpath,($__internal_3_$__cuda_sm20_sqrt_rn_f32_slowpath - $__internal_2_$__cuda_sm20_rcp_rn_f32_slowpath)
$__internal_2_$__cuda_sm20_rcp_rn_f32_slowpath:
[----:B------:R-:W-:-:S05]  /*1260*/  IMAD.SHL.U32 R3, R0, 0x2, RZ ;  /* 0x0000000200037824 */ /* 0x000fca00078e00ff */
[----:B------:R-:W-:-:S04]  /*1270*/  SHF.R.U32.HI R8, RZ, 0x18, R3 ;  /* 0x00000018ff087819 */ /* 0x000fc80000011603 */
[----:B------:R-:W-:-:S13]  /*1280*/  ISETP.NE.U32.AND P0, PT, R8, RZ, PT ;  /* 0x000000ff0800720c */ /* 0x000fda0003f05070 */
[----:B------:R-:W-:Y:S05]  /*1290*/  @P0 BRA `(.L_x_37) ;  /* 0x00000000002c0947 */ /* 0x000fea0003800000 */
[----:B------:R-:W-:-:S04]  /*12a0*/  SHF.L.U32 R3, R0, 0x1, RZ ;  /* 0x0000000100037819 */ /* 0x000fc800000006ff */
[----:B------:R-:W-:-:S13]  /*12b0*/  ISETP.NE.AND P0, PT, R3, RZ, PT ;  /* 0x000000ff0300720c */ /* 0x000fda0003f05270 */
[----:B------:R2:W3:Y:S01]  /*12c0*/  @!P0 MUFU.RCP R3, R0 ;  /* 0x0000000000038308 */ /* 0x0004e20000001000 */
[----:B------:R-:W-:Y:S05]  /*12d0*/  @!P0 BRA `(.L_x_38) ;  /* 0x0000000000a48947 */ /* 0x000fea0003800000 */
[----:B------:R-:W-:-:S04]  /*12e0*/  FFMA R4, R0, 1.84467440737095516160e+19, RZ ;  /* 0x5f80000000047823 */ /* 0x000fc800000000ff */
[----:B---3--:R-:W2:Y:S02]  /*12f0*/  MUFU.RCP R3, R4 ;  /* 0x0000000400037308 */ /* 0x008ea40000001000 */
[----:B--2---:R-:W-:-:S04]  /*1300*/  FFMA R0, R4, R3, -1 ;  /* 0xbf80000004007423 */ /* 0x004fc80000000003 */
[----:B------:R-:W-:-:S04]  /*1310*/  FADD.FTZ R0, -R0, -RZ ;  /* 0x800000ff00007221 */ /* 0x000fc80000010100 */
[----:B------:R-:W-:-:S04]  /*1320*/  FFMA R0, R3, R0, R3 ;  /* 0x0000000003007223 */ /* 0x000fc80000000003 */
[----:B------:R-:W-:Y:S01]  /*1330*/  FFMA R3, R0, 1.84467440737095516160e+19, RZ ;  /* 0x5f80000000037823 */ /* 0x000fe200000000ff */
[----:B------:R-:W-:Y:S06]  /*1340*/  BRA `(.L_x_38) ;  /* 0x0000000000887947 */ /* 0x000fec0003800000 */
.L_x_37:
[----:B------:R-:W-:-:S05]  /*1350*/  VIADD R10, R8, 0xffffff03 ;  /* 0xffffff03080a7836 */ /* 0x000fca0000000000 */
[----:B------:R-:W-:-:S13]  /*1360*/  ISETP.GT.U32.AND P0, PT, R10, 0x1, PT ;  /* 0x000000010a00780c */ /* 0x000fda0003f04070 */
[----:B------:R-:W-:Y:S05]  /*1370*/  @P0 BRA `(.L_x_39) ;  /* 0x0000000000780947 */ /* 0x000fea0003800000 */
[----:B------:R-:W-:Y:S01]  /*1380*/  LOP3.LUT R3, R0, 0x7fffff, RZ, 0xc0, !PT ;  /* 0x007fffff00037812 */ /* 0x000fe200078ec0ff */
[----:B------:R-:W-:-:S03]  /*1390*/  HFMA2 R7, -RZ, RZ, 0, 1.78813934326171875e-07 ;  /* 0x00000003ff077431 */ /* 0x000fc600000001ff */
[----:B------:R-:W-:-:S04]  /*13a0*/  LOP3.LUT R3, R3, 0x3f800000, RZ, 0xfc, !PT ;  /* 0x3f80000003037812 */ /* 0x000fc800078efcff */
[----:B------:R-:W0:Y:S01]  /*13b0*/  MUFU.RCP R4, R3 ;  /* 0x0000000300047308 */ /* 0x000e220000001000 */
[----:B------:R-:W-:Y:S01]  /*13c0*/  SHF.L.U32 R7, R7, R10, RZ ;  /* 0x0000000a07077219 */ /* 0x000fe200000006ff */
[----:B0-----:R-:W-:-:S04]  /*13d0*/  FFMA R5, R3, R4, -1 ;  /* 0xbf80000003057423 */ /* 0x001fc80000000004 */
[----:B------:R-:W-:-:S04]  /*13e0*/  FADD.FTZ R5, -R5, -RZ ;  /* 0x800000ff05057221 */ /* 0x000fc80000010100 */
[CCC-:B------:R-:W-:Y:S01]  /*13f0*/  FFMA.RM R6, R4.reuse, R5.reuse, R4.reuse ;  /* 0x0000000504067223 */ /* 0x1c0fe20000004004 */
[----:B------:R-:W-:-:S04]  /*1400*/  FFMA.RP R5, R4, R5, R4 ;  /* 0x0000000504057223 */ /* 0x000fc80000008004 */
[C---:B------:R-:W-:Y:S02]  /*1410*/  LOP3.LUT R4, R6.reuse, 0x7fffff, RZ, 0xc0, !PT ;  /* 0x007fffff06047812 */ /* 0x040fe400078ec0ff */
[----:B------:R-:W-:Y:S02]  /*1420*/  FSETP.NEU.FTZ.AND P0, PT, R6, R5, PT ;  /* 0x000000050600720b */ /* 0x000fe40003f1d000 */
[----:B------:R-:W-:Y:S02]  /*1430*/  LOP3.LUT R4, R4, 0x800000, RZ, 0xfc, !PT ;  /* 0x0080000004047812 */ /* 0x000fe400078efcff */
[----:B------:R-:W-:Y:S02]  /*1440*/  SEL R5, RZ, 0xffffffff, !P0 ;  /* 0xffffffffff057807 */ /* 0x000fe40004000000 */
[----:B------:R-:W-:-:S03]  /*1450*/  LOP3.LUT R7, R7, R4, RZ, 0xc0, !PT ;  /* 0x0000000407077212 */ /* 0x000fc600078ec0ff */
[----:B------:R-:W-:Y:S01]  /*1460*/  IMAD.MOV R5, RZ, RZ, -R5 ;  /* 0x000000ffff057224 */ /* 0x000fe200078e0a05 */
[----:B------:R-:W-:-:S04]  /*1470*/  SHF.R.U32.HI R7, RZ, R10, R7 ;  /* 0x0000000aff077219 */ /* 0x000fc80000011607 */
[----:B------:R-:W-:Y:S02]  /*1480*/  LOP3.LUT P1, RZ, R5, R10, R4, 0xf8, !PT ;  /* 0x0000000a05ff7212 */ /* 0x000fe4000782f804 */
[C---:B------:R-:W-:Y:S02]  /*1490*/  LOP3.LUT P0, RZ, R7.reuse, 0x1, RZ, 0xc0, !PT ;  /* 0x0000000107ff7812 */ /* 0x040fe4000780c0ff */
[----:B------:R-:W-:-:S04]  /*14a0*/  LOP3.LUT P2, RZ, R7, 0x2, RZ, 0xc0, !PT ;  /* 0x0000000207ff7812 */ /* 0x000fc8000784c0ff */
[----:B------:R-:W-:Y:S02]  /*14b0*/  PLOP3.LUT P0, PT, P0, P1, P2, 0xe0, 0x0 ;  /* 0x000000000000781c */ /* 0x000fe40000703c20 */
[----:B------:R-:W-:Y:S02]  /*14c0*/  LOP3.LUT P1, RZ, R0, 0x7fffff, RZ, 0xc0, !PT ;  /* 0x007fffff00ff7812 */ /* 0x000fe4000782c0ff */
[----:B------:R-:W-:-:S04]  /*14d0*/  SEL R3, RZ, 0x1, !P0 ;  /* 0x00000001ff037807 */ /* 0x000fc80004000000 */
[----:B------:R-:W-:-:S04]  /*14e0*/  IADD3 R3, PT, PT, -R3, RZ, RZ ;  /* 0x000000ff03037210 */ /* 0x000fc80007ffe1ff */
[----:B------:R-:W-:Y:S01]  /*14f0*/  ISETP.GE.AND P0, PT, R3, RZ, PT ;  /* 0x000000ff0300720c */ /* 0x000fe20003f06270 */
[----:B------:R-:W-:-:S05]  /*1500*/  VIADD R3, R8, 0xffffff04 ;  /* 0xffffff0408037836 */ /* 0x000fca0000000000 */
[----:B------:R-:W-:-:S07]  /*1510*/  SHF.R.U32.HI R3, RZ, R3, R4 ;  /* 0x00000003ff037219 */ /* 0x000fce0000011604 */
[----:B------:R-:W-:-:S05]  /*1520*/  @!P0 IADD3 R3, PT, PT, R3, 0x1, RZ ;  /* 0x0000000103038810 */ /* 0x000fca0007ffe0ff */
[----:B------:R-:W-:-:S05]  /*1530*/  @!P1 IMAD.SHL.U32 R3, R3, 0x2, RZ ;  /* 0x0000000203039824 */ /* 0x000fca00078e00ff */
[----:B------:R-:W-:Y:S01]  /*1540*/  LOP3.LUT R3, R3, 0x80000000, R0, 0xf8, !PT ;  /* 0x8000000003037812 */ /* 0x000fe200078ef800 */
[----:B------:R-:W-:Y:S06]  /*1550*/  BRA `(.L_x_38) ;  /* 0x0000000000047947 */ /* 0x000fec0003800000 */
.L_x_39:
[----:B------:R0:W1:Y:S02]  /*1560*/  MUFU.RCP R3, R0 ;  /* 0x0000000000037308 */ /* 0x0000640000001000 */
.L_x_38:
[----:B0123--:R-:W-:Y:S01]  /*1570*/  MOV R0, R3 ;  /* 0x0000000300007202 */ /* 0x00ffe20000000f00 */
[----:B------:R-:W-:-:S04]  /*1580*/  IMAD.MOV.U32 R3, RZ, RZ, 0x0 ;  /* 0x00000000ff037424 */ /* 0x000fc800078e00ff */
[----:B------:R-:W-:Y:S05]  /*1590*/  RET.REL.NODEC R2 `(_Z38softmax_autoregressive_backward_kernelPfPKfS1_iiii) ;  /* 0xffffffe802987950 */ /* 0x000fea0003c3ffff */
        .weak           $__internal_3_$__cuda_sm20_sqrt_rn_f32_slowpath
        .type           $__internal_3_$__cuda_sm20_sqrt_rn_f32_slowpath,@function
        .size           $__internal_3_$__cuda_sm20_sqrt_rn_f32_slowpath,(.L_x_247 - $__internal_3_$__cuda_sm20_sqrt_rn_f32_slowpath)
$__internal_3_$__cuda_sm20_sqrt_rn_f32_slowpath:
[----:B------:R-:W-:-:S13]  /*15a0*/  LOP3.LUT P0, RZ, R3, 0x7fffffff, RZ, 0xc0, !PT ;  /* 0x7fffffff03ff7812 */ /* 0x000fda000780c0ff */
[----:B------:R-:W-:Y:S01]  /*15b0*/  @!P0 MOV R2, R3 ;  /* 0x0000000300028202 */ /* 0x000fe20000000f00 */
[----:B------:R-:W-:Y:S06]  /*15c0*/  @!P0 BRA `(.L_x_40) ;  /* 0x0000000000488947 */ /* 0x000fec0003800000 */
[----:B------:R-:W-:Y:S01]  /*15d0*/  FSETP.GEU.FTZ.AND P0, PT, R3, RZ, PT ;  /* 0x000000ff0300720b */ /* 0x000fe20003f1e000 */
[----:B------:R-:W-:-:S12]  /*15e0*/  IMAD.MOV.U32 R0, RZ, RZ, R3 ;  /* 0x000000ffff007224 */ /* 0x000fd800078e0003 */
[----:B------:R-:W-:Y:S01]  /*15f0*/  @!P0 MOV R2, 0x7fffffff ;  /* 0x7fffffff00028802 */ /* 0x000fe20000000f00 */
[----:B------:R-:W-:Y:S06]  /*1600*/  @!P0 BRA `(.L_x_40) ;  /* 0x0000000000388947 */ /* 0x000fec0003800000 */
[----:B------:R-:W-:-:S13]  /*1610*/  FSETP.GTU.FTZ.AND P0, PT, |R0|, +INF , PT ;  /* 0x7f8000000000780b */ /* 0x000fda0003f1c200 */
[----:B------:R-:W-:Y:S01]  /*1620*/  @P0 FADD.FTZ R2, R0, 1 ;  /* 0x3f80000000020421 */ /* 0x000fe20000010000 */
[----:B------:R-:W-:Y:S06]  /*1630*/  @P0 BRA `(.L_x_40) ;  /* 0x00000000002c0947 */ /* 0x000fec0003800000 */
[----:B------:R-:W-:-:S13]  /*1640*/  FSETP.NEU.FTZ.AND P0, PT, |R0|, +INF , PT ;  /* 0x7f8000000000780b */ /* 0x000fda0003f1d200 */
[----:B------:R-:W-:Y:S01]  /*1650*/  @!P0 IMAD.MOV.U32 R2, RZ, RZ, R0 ;  /* 0x000000ffff028224 */ /* 0x000fe200078e0000 */
[----:B------:R-:W-:Y:S06]  /*1660*/  @!P0 BRA `(.L_x_40) ;  /* 0x0000000000208947 */ /* 0x000fec0003800000 */
[----:B------:R-:W-:-:S04]  /*1670*/  FFMA R0, R0, 1.84467440737095516160e+19, RZ ;  /* 0x5f80000000007823 */ /* 0x000fc800000000ff */
[----:B------:R-:W0:Y:S02]  /*1680*/  MUFU.RSQ R3, R0 ;  /* 0x0000000000037308 */ /* 0x000e240000001400 */
[----:B0-----:R-:W-:Y:S01]  /*1690*/  FMUL.FTZ R5, R0, R3 ;  /* 0x0000000300057220 */ /* 0x001fe20000410000 */
[----:B------:R-:W-:-:S03]  /*16a0*/  FMUL.FTZ R3, R3, 0.5 ;  /* 0x3f00000003037820 */ /* 0x000fc60000410000 */
[----:B------:R-:W-:-:S04]  /*16b0*/  FADD.FTZ R2, -R5, -RZ ;  /* 0x800000ff05027221 */ /* 0x000fc80000010100 */
[----:B------:R-:W-:-:S04]  /*16c0*/  FFMA R2, R5, R2, R0 ;  /* 0x0000000205027223 */ /* 0x000fc80000000000 */
[----:B------:R-:W-:-:S04]  /*16d0*/  FFMA R2, R2, R3, R5 ;  /* 0x0000000302027223 */ /* 0x000fc80000000005 */
[----:B------:R-:W-:-:S07]  /*16e0*/  FMUL.FTZ R2, R2, 2.3283064365386962891e-10 ;  /* 0x2f80000002027820 */ /* 0x000fce0000410000 */
.L_x_40:
[----:B------:R-:W-:Y:S01]  /*16f0*/  HFMA2 R3, -RZ, RZ, 0, 0 ;  /* 0x00000000ff037431 */ /* 0x000fe200000001ff */
[----:B------:R-:W-:Y:S01]  /*1700*/  MOV R0, R2 ;  /* 0x0000000200007202 */ /* 0x000fe20000000f00 */
[----:B------:R-:W-:-:S04]  /*1710*/  IMAD.MOV.U32 R2, RZ, RZ, R4 ;  /* 0x000000ffff027224 */ /* 0x000fc800078e0004 */
[----:B------:R-:W-:Y:S05]  /*1720*/  RET.REL.NODEC R2 `(_Z38softmax_autoregressive_backward_kernelPfPKfS1_iiii) ;  /* 0xffffffe802347950 */ /* 0x000fea0003c3ffff */
.L_x_41:
        /* <DEDUP_REMOVED lines=13> */
.L_x_247:


//--------------------- .text._Z11setConstantPffi --------------------------
	.section	.text._Z11setConstantPffi,"ax",@progbits
	.align	128
        .global         _Z11setConstantPffi
        .type           _Z11setConstantPffi,@function
        .size           _Z11setConstantPffi,(.L_x_255 - _Z11setConstantPffi)
        .other          _Z11setConstantPffi,@"STO_CUDA_ENTRY STV_DEFAULT"
_Z11setConstantPffi:
.text._Z11setConstantPffi:
        /* <DEDUP_REMOVED lines=8> */
[----:B------:R-:W0:Y:S01]  /*0080*/  LDC.64 R2, c[0x0][0x380] ;  /* 0x0000e000ff027b82 */ /* 0x000e220000000a00 */
[----:B------:R-:W1:Y:S07]  /*0090*/  LDCU.64 UR4, c[0x0][0x358] ;  /* 0x00006b00ff0477ac */ /* 0x000e6e0008000a00 */
[----:B------:R-:W1:Y:S01]  /*00a0*/  LDC R7, c[0x0][0x388] ;  /* 0x0000e200ff077b82 */ /* 0x000e620000000800 */
[----:B0-----:R-:W-:-:S05]  /*00b0*/  IMAD.WIDE R2, R5, 0x4, R2 ;  /* 0x0000000405027825 */ /* 0x001fca00078e0202 */
[----:B-1----:R-:W-:Y:S01]  /*00c0*/  STG.E desc[UR4][R2.64], R7 ;  /* 0x0000000702007986 */ /* 0x002fe2000c101904 */
[----:B------:R-:W-:Y:S05]  /*00d0*/  EXIT ;  /* 0x000000000000794d */ /* 0x000fea0003800000 */
.L_x_42:
        /* <DEDUP_REMOVED lines=10> */
.L_x_255:


//--------------------- .text._Z26layernorm_backward_kernel1PfS_S_S_S_S_S_S_iii --------------------------
	.section	.text._Z26layernorm_backward_kernel1PfS_S_S_S_S_S_S_iii,"ax",@progbits
	.align	128
        .global         _Z26layernorm_backward_kernel1PfS_S_S_S_S_S_S_iii
        .type           _Z26layernorm_backward_kernel1PfS_S_S_S_S_S_S_iii,@function
        .size           _Z26layernorm_backward_kernel1PfS_S_S_S_S_S_S_iii,(.L_x_248 - _Z26layernorm_backward_kernel1PfS_S_S_S_S_S_S_iii)
        .other          _Z26layernorm_backward_kernel1PfS_S_S_S_S_S_S_iii,@"STO_CUDA_ENTRY STV_DEFAULT"
_Z26layernorm_backward_kernel1PfS_S_S_S_S_S_S_iii:
.text._Z26layernorm_backward_kernel1PfS_S_S_S_S_S_S_iii:
[----:B------:R-:W-:Y:S01]  /*0000*/  LDC R1, c[0x0][0x37c] ;  /* 0x0000df00ff017b82 */ /* 0x000fe20000000800 */
[----:B------:R-:W0:Y:S07]  /*0010*/  S2R R0, SR_TID.X ;  /* 0x0000000000007919 */ /* 0x000e2e0000002100 */
[----:B------:R-:W0:Y:S08]  /*0020*/  S2UR UR4, SR_CTAID.X ;  /* 0x00000000000479c3 */ /* 0x000e300000002500 */
[----:B------:R-:W0:Y:S08]  /*0030*/  LDC R11, c[0x0][0x360] ;  /* 0x0000d800ff0b7b82 */ /* 0x000e300000000800 */
[----:B------:R-:W1:Y:S01]  /*0040*/  LDC.64 R2, c[0x0][0x3c0] ;  /* 0x0000f000ff027b82 */ /* 0x000e620000000a00 */
[----:B0-----:R-:W-:-:S02]  /*0050*/  IMAD R11, R11, UR4, R0 ;  /* 0x000000040b0b7c24 */ /* 0x001fc4000f8e0200 */
[----:B-1----:R-:W-:-:S05]  /*0060*/  IMAD R2, R3, R2, RZ ;  /* 0x0000000203027224 */ /* 0x002fca00078e02ff */
[----:B------:R-:W-:-:S13]  /*0070*/  ISETP.GE.AND P0, PT, R11, R2, PT ;  /* 0x000000020b00720c */ /* 0x000fda0003f06270 */
[----:B------:R-:W-:Y:S05]  /*0080*/  @P0 EXIT ;  /* 0x000000000000094d */ /* 0x000fea0003800000 */
[----:B------:R-:W-:Y:S01]  /*0090*/  IABS R13, R3 ;  /* 0x00000003000d7213 */ /* 0x000fe20000000000 */
[----:B------:R-:W0:Y:S01]  /*00a0*/  LDC.64 R4, c[0x0][0x3b0] ;  /* 0x0000ec00ff047b82 */ /* 0x000e220000000a00 */
[----:B------:R-:W1:Y:S02]  /*00b0*/  LDCU.64 UR10, c[0x0][0x358] ;  /* 0x00006b00ff0a77ac */ /* 0x000e640008000a00 */
[----:B------:R-:W2:Y:S05]  /*00c0*/  I2F.RP R0, R13 ;  /* 0x0000000d00007306 */ /* 0x000eaa0000209400 */
[----:B------:R-:W3:Y:S01]  /*00d0*/  LDC.64 R8, c[0x0][0x3b8] ;  /* 0x0000ee00ff087b82 */ /* 0x000ee20000000a00 */
[C---:B------:R-:W-:Y:S01]  /*00e0*/  ISETP.GE.AND P2, PT, R11.reuse, RZ, PT ;  /* 0x000000ff0b00720c */ /* 0x040fe20003f46270 */
[----:B------:R-:W4:Y:S01]  /*00f0*/  LDCU.64 UR6, c[0x0][0x398] ;  /* 0x00007300ff0677ac */ /* 0x000f220008000a00 */
[----:B------:R-:W4:Y:S01]  /*0100*/  LDCU.64 UR8, c[0x0][0x3a0] ;  /* 0x00007400ff0877ac */ /* 0x000f220008000a00 */
[----:B--2---:R-:W2:Y:S01]  /*0110*/  MUFU.RCP R0, R0 ;  /* 0x0000000000007308 */ /* 0x004ea20000001000 */
[----:B0-----:R-:W-:-:S05]  /*0120*/  IMAD.WIDE R4, R11, 0x4, R4 ;  /* 0x000000040b047825 */ /* 0x001fca00078e0204 */
[----:B-1----:R0:W5:Y:S01]  /*0130*/  LDG.E R2, desc[UR10][R4.64] ;  /* 0x0000000a04027981 */ /* 0x002162000c1e1900 */
[----:B---3--:R-:W-:Y:S01]  /*0140*/  IMAD.WIDE R8, R11, 0x4, R8 ;  /* 0x000000040b087825 */ /* 0x008fe200078e0208 */
[----:B--2---:R-:W-:Y:S02]  /*0150*/  IADD3 R6, PT, PT, R0, 0xffffffe, RZ ;  /* 0x0ffffffe00067810 */ /* 0x004fe40007ffe0ff */
[----:B------:R-:W1:Y:S03]  /*0160*/  LDC R0, c[0x0][0x3c8] ;  /* 0x0000f200ff007b82 */ /* 0x000e660000000800 */
[----:B------:R2:W5:Y:S01]  /*0170*/  LDG.E R8, desc[UR10][R8.64] ;  /* 0x0000000a08087981 */ /* 0x000562000c1e1900 */
[----:B------:R3:W4:Y:S02]  /*0180*/  F2I.FTZ.U32.TRUNC.NTZ R7, R6 ;  /* 0x0000000600077305 */ /* 0x000724000021f000 */
[----:B---3--:R-:W-:Y:S01]  /*0190*/  HFMA2 R6, -RZ, RZ, 0, 0 ;  /* 0x00000000ff067431 */ /* 0x008fe200000001ff */
[----:B----4-:R-:W-:-:S05]  /*01a0*/  IADD3 R10, PT, PT, RZ, -R7, RZ ;  /* 0x80000007ff0a7210 */ /* 0x010fca0007ffe0ff */
[----:B------:R-:W-:Y:S01]  /*01b0*/  IMAD R15, R10, R13, RZ ;  /* 0x0000000d0a0f7224 */ /* 0x000fe200078e02ff */
[----:B0-----:R-:W-:-:S03]  /*01c0*/  IABS R4, R11 ;  /* 0x0000000b00047213 */ /* 0x001fc60000000000 */
[----:B------:R-:W-:-:S06]  /*01d0*/  IMAD.HI.U32 R7, R7, R15, R6 ;  /* 0x0000000f07077227 */ /* 0x000fcc00078e0006 */
[----:B------:R-:W-:-:S05]  /*01e0*/  IMAD.HI.U32 R7, R7, R4, RZ ;  /* 0x0000000407077227 */ /* 0x000fca00078e00ff */
[----:B------:R-:W-:-:S05]  /*01f0*/  IADD3 R7, PT, PT, -R7, RZ, RZ ;  /* 0x000000ff07077210 */ /* 0x000fca0007ffe1ff */
[----:B------:R-:W-:-:S05]  /*0200*/  IMAD R4, R13, R7, R4 ;  /* 0x000000070d047224 */ /* 0x000fca00078e0204 */
[----:B------:R-:W-:-:S13]  /*0210*/  ISETP.GT.U32.AND P0, PT, R13, R4, PT ;  /* 0x000000040d00720c */ /* 0x000fda0003f04070 */
[----:B------:R-:W-:-:S04]  /*0220*/  @!P0 IADD3 R4, PT, PT, R4, -R13, RZ ;  /* 0x8000000d04048210 */ /* 0x000fc80007ffe0ff */
[----:B------:R-:W-:Y:S02]  /*0230*/  ISETP.GT.U32.AND P1, PT, R13, R4, PT ;  /* 0x000000040d00720c */ /* 0x000fe40003f24070 */
[----:B------:R-:W-:-:S11]  /*0240*/  ISETP.NE.AND P0, PT, R3, RZ, PT ;  /* 0x000000ff0300720c */ /* 0x000fd60003f05270 */
[----:B------:R-:W-:-:S04]  /*0250*/  @!P1 IADD3 R4, PT, PT, R4, -R13, RZ ;  /* 0x8000000d04049210 */ /* 0x000fc80007ffe0ff */
[----:B------:R-:W-:Y:S02]  /*0260*/  @!P2 IADD3 R4, PT, PT, -R4, RZ, RZ ;  /* 0x000000ff0404a210 */ /* 0x000fe40007ffe1ff */
[----:B------:R-:W-:-:S04]  /*0270*/  @!P0 LOP3.LUT R4, RZ, R3, RZ, 0x33, !PT ;  /* 0x00000003ff048212 */ /* 0x000fc800078e33ff */
[----:B------:R-:W-:Y:S01]  /*0280*/  IADD3 R11, PT, PT, R11, -R4, RZ ;  /* 0x800000040b0b7210 */ /* 0x000fe20007ffe0ff */
[----:B-1----:R-:W-:-:S04]  /*0290*/  IMAD R4, R4, R0, RZ ;  /* 0x0000000004047224 */ /* 0x002fc800078e02ff */
[----:B------:R-:W-:Y:S01]  /*02a0*/  IMAD R11, R11, R0, RZ ;  /* 0x000000000b0b7224 */ /* 0x000fe200078e02ff */
[----:B------:R-:W-:Y:S02]  /*02b0*/  SHF.R.S32.HI R10, RZ, 0x1f, R4 ;  /* 0x0000001fff0a7819 */ /* 0x000fe40000011404 */
[----:B------:R-:W-:Y:S02]  /*02c0*/  ISETP.GE.AND P2, PT, R0, 0x1, PT ;  /* 0x000000010000780c */ /* 0x000fe40003f46270 */
[----:B--2---:R-:W-:-:S04]  /*02d0*/  IADD3 R9, P0, PT, R11, R4, RZ ;  /* 0x000000040b097210 */ /* 0x004fc80007f1e0ff */
[----:B------:R-:W-:Y:S02]  /*02e0*/  LEA.HI.X.SX32 R10, R11, R10, 0x1, P0 ;  /* 0x0000000a0b0a7211 */ /* 0x000fe400000f0eff */
[C---:B------:R-:W-:Y:S02]  /*02f0*/  SHF.L.U32 R18, R9.reuse, 0x2, RZ ;  /* 0x0000000209127819 */ /* 0x040fe400000006ff */
[----:B------:R-:W-:Y:S02]  /*0300*/  SHF.L.U64.HI R19, R9, 0x2, R10 ;  /* 0x0000000209137819 */ /* 0x000fe4000001020a */
[C---:B------:R-:W-:Y:S02]  /*0310*/  IADD3 R4, P0, PT, R18.reuse, UR6, RZ ;  /* 0x0000000612047c10 */ /* 0x040fe4000ff1e0ff */
[----:B------:R-:W-:Y:S01]  /*0320*/  IADD3 R6, P1, PT, R18, UR8, RZ ;  /* 0x0000000812067c10 */ /* 0x000fe2000ff3e0ff */
[----:B------:R-:W-:Y:S01]  /*0330*/  HFMA2 R21, -RZ, RZ, 0, 0 ;  /* 0x00000000ff157431 */ /* 0x000fe200000001ff */
[----:B------:R-:W-:-:S02]  /*0340*/  IADD3.X R5, PT, PT, R19, UR7, RZ, P0, !PT ;  /* 0x0000000713057c10 */ /* 0x000fc400087fe4ff */
[----:B------:R-:W-:Y:S02]  /*0350*/  IADD3.X R7, PT, PT, R19, UR9, RZ, P1, !PT ;  /* 0x0000000913077c10 */ /* 0x000fe40008ffe4ff */
[----:B------:R-:W-:Y:S01]  /*0360*/  MOV R23, RZ ;  /* 0x000000ff00177202 */ /* 0x000fe20000000f00 */
[----:B------:R-:W-:Y:S06]  /*0370*/  @!P2 BRA `(.L_x_43) ;  /* 0x0000000800bca947 */ /* 0x000fec0003800000 */
[C---:B------:R-:W-:Y:S02]  /*0380*/  ISETP.GE.U32.AND P1, PT, R0.reuse, 0x8, PT ;  /* 0x000000080000780c */ /* 0x040fe40003f26070 */
[----:B------:R-:W-:Y:S02]  /*0390*/  LOP3.LUT R28, R0, 0x7, RZ, 0xc0, !PT ;  /* 0x00000007001c7812 */ /* 0x000fe400078ec0ff */
[----:B------:R-:W-:Y:S02]  /*03a0*/  MOV R21, RZ ;  /* 0x000000ff00157202 */ /* 0x000fe40000000f00 */
[----:B------:R-:W-:Y:S02]  /*03b0*/  ISETP.NE.AND P0, PT, R28, RZ, PT ;  /* 0x000000ff1c00720c */ /* 0x000fe40003f05270 */
[----:B------:R-:W-:Y:S02]  /*03c0*/  MOV R3, RZ ;  /* 0x000000ff00037202 */ /* 0x000fe40000000f00 */
[----:B------:R-:W-:-:S03]  /*03d0*/  MOV R23, RZ ;  /* 0x000000ff00177202 */ /* 0x000fc60000000f00 */
[----:B------:R-:W-:Y:S06]  /*03e0*/  @!P1 BRA `(.L_x_44) ;  /* 0x00000004005c9947 */ /* 0x000fec0003800000 */
[----:B------:R-:W0:Y:S01]  /*03f0*/  LDCU.64 UR4, c[0x0][0x3a8] ;  /* 0x00007500ff0477ac */ /* 0x000e220008000a00 */
[----:B------:R-:W-:Y:S02]  /*0400*/  IADD3 R12, P1, PT, R18, 0x10, RZ ;  /* 0x00000010120c7810 */ /* 0x000fe40007f3e0ff */
[----:B------:R-:W-:Y:S02]  /*0410*/  LOP3.LUT R3, R0, 0x7ffffff8, RZ, 0xc0, !PT ;  /* 0x7ffffff800037812 */ /* 0x000fe400078ec0ff */
[C---:B------:R-:W-:Y:S02]  /*0420*/  IADD3 R14, P3, PT, R12.reuse, UR8, RZ ;  /* 0x000000080c0e7c10 */ /* 0x040fe4000ff7e0ff */
[----:B------:R-:W-:Y:S02]  /*0430*/  IADD3.X R13, PT, PT, RZ, R19, RZ, P1, !PT ;  /* 0x00000013ff0d7210 */ /* 0x000fe40000ffe4ff */
[----:B------:R-:W-:Y:S02]  /*0440*/  IADD3 R12, P1, PT, R12, UR6, RZ ;  /* 0x000000060c0c7c10 */ /* 0x000fe4000ff3e0ff */
[----:B------:R-:W-:-:S02]  /*0450*/  IADD3.X R15, PT, PT, R13, UR9, RZ, P3, !PT ;  /* 0x000000090d0f7c10 */ /* 0x000fc40009ffe4ff */
[----:B------:R-:W-:Y:S02]  /*0460*/  IADD3.X R13, PT, PT, R13, UR7, RZ, P1, !PT ;  /* 0x000000070d0d7c10 */ /* 0x000fe40008ffe4ff */
[----:B------:R-:W-:Y:S02]  /*0470*/  MOV R21, RZ ;  /* 0x000000ff00157202 */ /* 0x000fe40000000f00 */
[----:B------:R-:W-:Y:S01]  /*0480*/  IADD3 R30, PT, PT, -R3, RZ, RZ ;  /* 0x000000ff031e7210 */ /* 0x000fe20007ffe1ff */
[----:B0-----:R-:W-:-:S04]  /*0490*/  UIADD3 UR4, UP0, UPT, UR4, 0x10, URZ ;  /* 0x0000001004047890 */ /* 0x001fc8000ff1e0ff */
[----:B------:R-:W-:Y:S02]  /*04a0*/  UIADD3.X UR5, UPT, UPT, URZ, UR5, URZ, UP0, !UPT ;  /* 0x00000005ff057290 */ /* 0x000fe400087fe4ff */
[----:B------:R-:W-:-:S04]  /*04b0*/  MOV R16, UR4 ;  /* 0x0000000400107c02 */ /* 0x000fc80008000f00 */
[----:B------:R-:W-:-:S07]  /*04c0*/  MOV R17, UR5 ;  /* 0x0000000500117c02 */ /* 0x000fce0008000f00 */
.L_x_45:
[----:B------:R-:W2:Y:S04]  /*04d0*/  LDG.E R11, desc[UR10][R14.64+-0x10] ;  /* 0xfffff00a0e0b7981 */ /* 0x000ea8000c1e1900 */
[----:B------:R-:W3:Y:S04]  /*04e0*/  LDG.E R26, desc[UR10][R16.64+-0x10] ;  /* 0xfffff00a101a7981 */ /* 0x000ee8000c1e1900 */
[----:B------:R-:W3:Y:S04]  /*04f0*/  LDG.E R25, desc[UR10][R12.64+-0x10] ;  /* 0xfffff00a0c197981 */ /* 0x000ee8000c1e1900 */
[----:B------:R-:W4:Y:S04]  /*0500*/  LDG.E R33, desc[UR10][R14.64+-0xc] ;  /* 0xfffff40a0e217981 */ /* 0x000f28000c1e1900 */
[----:B------:R-:W4:Y:S04]  /*0510*/  LDG.E R32, desc[UR10][R16.64+-0xc] ;  /* 0xfffff40a10207981 */ /* 0x000f28000c1e1900 */
[----:B------:R-:W4:Y:S04]  /*0520*/  LDG.E R35, desc[UR10][R12.64+-0xc] ;  /* 0xfffff40a0c237981 */ /* 0x000f28000c1e1900 */
[----:B------:R-:W4:Y:S04]  /*0530*/  LDG.E R29, desc[UR10][R14.64+-0x8] ;  /* 0xfffff80a0e1d7981 */ /* 0x000f28000c1e1900 */
[----:B------:R-:W4:Y:S04]  /*0540*/  LDG.E R31, desc[UR10][R16.64+-0x8] ;  /* 0xfffff80a101f7981 */ /* 0x000f28000c1e1900 */
[----:B------:R-:W4:Y:S04]  /*0550*/  LDG.E R24, desc[UR10][R12.64+-0x8] ;  /* 0xfffff80a0c187981 */ /* 0x000f28000c1e1900 */
[----:B------:R-:W4:Y:S04]  /*0560*/  LDG.E R27, desc[UR10][R14.64+-0x4] ;  /* 0xfffffc0a0e1b7981 */ /* 0x000f28000c1e1900 */
[----:B------:R-:W4:Y:S01]  /*0570*/  LDG.E R22, desc[UR10][R16.64+-0x4] ;  /* 0xfffffc0a10167981 */ /* 0x000f22000c1e1900 */
[----:B--2--5:R-:W-:-:S04]  /*0580*/  FADD R11, -R2, R11 ;  /* 0x0000000b020b7221 */ /* 0x024fc80000000100 */
[----:B------:R-:W-:Y:S02]  /*0590*/  FMUL R20, R8, R11 ;  /* 0x0000000b08147220 */ /* 0x000fe40000400000 */
[----:B------:R-:W2:Y:S01]  /*05a0*/  LDG.E R11, desc[UR10][R16.64] ;  /* 0x0000000a100b7981 */ /* 0x000ea2000c1e1900 */
[----:B---3--:R-:W-:-:S03]  /*05b0*/  FMUL R26, R26, R25 ;  /* 0x000000191a1a7220 */ /* 0x008fc60000400000 */
[----:B------:R-:W3:Y:S01]  /*05c0*/  LDG.E R25, desc[UR10][R12.64+-0x4] ;  /* 0xfffffc0a0c197981 */ /* 0x000ee2000c1e1900 */
[----:B------:R-:W-:-:S03]  /*05d0*/  FFMA R21, R20, R26, R21 ;  /* 0x0000001a14157223 */ /* 0x000fc60000000015 */
[----:B------:R-:W2:Y:S01]  /*05e0*/  LDG.E R20, desc[UR10][R12.64] ;  /* 0x0000000a0c147981 */ /* 0x000ea2000c1e1900 */
[----:B----4-:R-:W-:Y:S01]  /*05f0*/  FADD R33, -R2, R33 ;  /* 0x0000002102217221 */ /* 0x010fe20000000100 */
[----:B------:R-:W-:-:S03]  /*0600*/  FADD R23, R26, R23 ;  /* 0x000000171a177221 */ /* 0x000fc60000000000 */
[----:B------:R-:W-:Y:S01]  /*0610*/  FMUL R34, R8, R33 ;  /* 0x0000002108227220 */ /* 0x000fe20000400000 */
[----:B------:R-:W-:Y:S01]  /*0620*/  FMUL R32, R32, R35 ;  /* 0x0000002320207220 */ /* 0x000fe20000400000 */
[----:B------:R-:W-:-:S03]  /*0630*/  FADD R29, -R2, R29 ;  /* 0x0000001d021d7221 */ /* 0x000fc60000000100 */
[----:B------:R-:W-:Y:S02]  /*0640*/  FFMA R26, R34, R32, R21 ;  /* 0x00000020221a7223 */ /* 0x000fe40000000015 */
[----:B------:R-:W4:Y:S01]  /*0650*/  LDG.E R21, desc[UR10][R14.64] ;  /* 0x0000000a0e157981 */ /* 0x000f22000c1e1900 */
[----:B------:R-:W-:Y:S01]  /*0660*/  FADD R32, R23, R32 ;  /* 0x0000002017207221 */ /* 0x000fe20000000000 */
[----:B------:R-:W-:Y:S02]  /*0670*/  FMUL R29, R8, R29 ;  /* 0x0000001d081d7220 */ /* 0x000fe40000400000 */
[----:B------:R-:W4:Y:S01]  /*0680*/  LDG.E R23, desc[UR10][R14.64+0x4] ;  /* 0x0000040a0e177981 */ /* 0x000f22000c1e1900 */
[----:B------:R-:W-:-:S04]  /*0690*/  FMUL R31, R31, R24 ;  /* 0x000000181f1f7220 */ /* 0x000fc80000400000 */
[----:B------:R-:W-:Y:S01]  /*06a0*/  FADD R24, R32, R31 ;  /* 0x0000001f20187221 */ /* 0x000fe20000000000 */
[----:B------:R-:W-:Y:S01]  /*06b0*/  FADD R33, -R2, R27 ;  /* 0x0000001b02217221 */ /* 0x000fe20000000100 */
[----:B------:R-:W-:Y:S01]  /*06c0*/  FFMA R32, R29, R31, R26 ;  /* 0x0000001f1d207223 */ /* 0x000fe2000000001a */
[----:B------:R-:W4:Y:S02]  /*06d0*/  LDG.E R27, desc[UR10][R14.64+0x8] ;  /* 0x0000080a0e1b7981 */ /* 0x000f24000c1e1900 */
[----:B------:R-:W-:Y:S02]  /*06e0*/  FMUL R33, R8, R33 ;  /* 0x0000002108217220 */ /* 0x000fe40000400000 */
[----:B------:R-:W4:Y:S04]  /*06f0*/  LDG.E R29, desc[UR10][R16.64+0x4] ;  /* 0x0000040a101d7981 */ /* 0x000f28000c1e1900 */
[----:B------:R-:W4:Y:S01]  /*0700*/  LDG.E R26, desc[UR10][R12.64+0x4] ;  /* 0x0000040a0c1a7981 */ /* 0x000f22000c1e1900 */
[----:B---3--:R-:W-:-:S03]  /*0710*/  FMUL R31, R22, R25 ;  /* 0x00000019161f7220 */ /* 0x008fc60000400000 */
[----:B------:R-:W3:Y:S01]  /*0720*/  LDG.E R22, desc[UR10][R16.64+0x8] ;  /* 0x0000080a10167981 */ /* 0x000ee2000c1e1900 */
[----:B--2---:R-:W-:-:S03]  /*0730*/  FMUL R35, R11, R20 ;  /* 0x000000140b237220 */ /* 0x004fc60000400000 */
[----:B------:R-:W3:Y:S01]  /*0740*/  LDG.E R25, desc[UR10][R12.64+0x8] ;  /* 0x0000080a0c197981 */ /* 0x000ee2000c1e1900 */
[----:B------:R-:W-:-:S03]  /*0750*/  FFMA R32, R33, R31, R32 ;  /* 0x0000001f21207223 */ /* 0x000fc60000000020 */
[----:B------:R0:W2:Y:S04]  /*0760*/  LDG.E R11, desc[UR10][R14.64+0xc] ;  /* 0x00000c0a0e0b7981 */ /* 0x0000a8000c1e1900 */
[----:B------:R1:W2:Y:S04]  /*0770*/  LDG.E R33, desc[UR10][R16.64+0xc] ;  /* 0x00000c0a10217981 */ /* 0x0002a8000c1e1900 */
[----:B------:R1:W2:Y:S01]  /*0780*/  LDG.E R20, desc[UR10][R12.64+0xc] ;  /* 0x00000c0a0c147981 */ /* 0x0002a2000c1e1900 */
[----:B----4-:R-:W-:Y:S01]  /*0790*/  FADD R21, -R2, R21 ;  /* 0x0000001502157221 */ /* 0x010fe20000000100 */
[----:B0-----:R-:W-:-:S02]  /*07a0*/  IADD3 R14, P1, PT, R14, 0x20, RZ ;  /* 0x000000200e0e7810 */ /* 0x001fc40007f3e0ff */
[----:B------:R-:W-:Y:S01]  /*07b0*/  IADD3 R30, PT, PT, R30, 0x8, RZ ;  /* 0x000000081e1e7810 */ /* 0x000fe20007ffe0ff */
[----:B------:R-:W-:Y:S01]  /*07c0*/  FMUL R21, R8, R21 ;  /* 0x0000001508157220 */ /* 0x000fe20000400000 */
[----:B------:R-:W-:Y:S01]  /*07d0*/  FADD R24, R24, R31 ;  /* 0x0000001f18187221 */ /* 0x000fe20000000000 */
[----:B------:R-:W-:Y:S01]  /*07e0*/  FADD R23, -R2, R23 ;  /* 0x0000001702177221 */ /* 0x000fe20000000100 */
[----:B------:R-:W-:Y:S02]  /*07f0*/  IADD3.X R15, PT, PT, RZ, R15, RZ, P1, !PT ;  /* 0x0000000fff0f7210 */ /* 0x000fe40000ffe4ff */
[----:B------:R-:W-:Y:S01]  /*0800*/  ISETP.NE.AND P1, PT, R30, RZ, PT ;  /* 0x000000ff1e00720c */ /* 0x000fe20003f25270 */
[----:B------:R-:W-:Y:S01]  /*0810*/  FFMA R32, R21, R35, R32 ;  /* 0x0000002315207223 */ /* 0x000fe20000000020 */
[----:B------:R-:W-:Y:S01]  /*0820*/  FADD R24, R24, R35 ;  /* 0x0000002318187221 */ /* 0x000fe20000000000 */
[----:B------:R-:W-:Y:S01]  /*0830*/  FMUL R23, R8, R23 ;  /* 0x0000001708177220 */ /* 0x000fe20000400000 */
[----:B------:R-:W-:Y:S01]  /*0840*/  FADD R27, -R2, R27 ;  /* 0x0000001b021b7221 */ /* 0x000fe20000000100 */
[----:B------:R-:W-:-:S04]  /*0850*/  FMUL R29, R29, R26 ;  /* 0x0000001a1d1d7220 */ /* 0x000fc80000400000 */
[----:B------:R-:W-:Y:S01]  /*0860*/  FADD R24, R24, R29 ;  /* 0x0000001d18187221 */ /* 0x000fe20000000000 */
[----:B------:R-:W-:Y:S01]  /*0870*/  FFMA R23, R23, R29, R32 ;  /* 0x0000001d17177223 */ /* 0x000fe20000000020 */
[----:B-1----:R-:W-:Y:S02]  /*0880*/  IADD3 R16, P3, PT, R16, 0x20, RZ ;  /* 0x0000002010107810 */ /* 0x002fe40007f7e0ff */
[----:B------:R-:W-:Y:S02]  /*0890*/  IADD3 R12, P4, PT, R12, 0x20, RZ ;  /* 0x000000200c0c7810 */ /* 0x000fe40007f9e0ff */
[----:B------:R-:W-:Y:S02]  /*08a0*/  IADD3.X R17, PT, PT, RZ, R17, RZ, P3, !PT ;  /* 0x00000011ff117210 */ /* 0x000fe40001ffe4ff */
[----:B------:R-:W-:Y:S01]  /*08b0*/  IADD3.X R13, PT, PT, RZ, R13, RZ, P4, !PT ;  /* 0x0000000dff0d7210 */ /* 0x000fe200027fe4ff */
[----:B---3--:R-:W-:Y:S01]  /*08c0*/  FMUL R25, R22, R25 ;  /* 0x0000001916197220 */ /* 0x008fe20000400000 */
[----:B------:R-:W-:Y:S01]  /*08d0*/  FMUL R22, R8, R27 ;  /* 0x0000001b08167220 */ /* 0x000fe20000400000 */
[----:B--2---:R-:W-:-:S02]  /*08e0*/  FADD R11, -R2, R11 ;  /* 0x0000000b020b7221 */ /* 0x004fc40000000100 */
[----:B------:R-:W-:Y:S01]  /*08f0*/  FADD R24, R24, R25 ;  /* 0x0000001918187221 */ /* 0x000fe20000000000 */
[----:B------:R-:W-:Y:S01]  /*0900*/  FFMA R22, R22, R25, R23 ;  /* 0x0000001916167223 */ /* 0x000fe20000000017 */
[----:B------:R-:W-:Y:S01]  /*0910*/  FMUL R11, R8, R11 ;  /* 0x0000000b080b7220 */ /* 0x000fe20000400000 */
[----:B------:R-:W-:-:S04]  /*0920*/  FMUL R33, R33, R20 ;  /* 0x0000001421217220 */ /* 0x000fc80000400000 */
[----:B------:R-:W-:Y:S01]  /*0930*/  FADD R23, R24, R33 ;  /* 0x0000002118177221 */ /* 0x000fe20000000000 */
[----:B------:R-:W-:Y:S01]  /*0940*/  FFMA R21, R11, R33, R22 ;  /* 0x000000210b157223 */ /* 0x000fe20000000016 */
[----:B------:R-:W-:Y:S06]  /*0950*/  @P1 BRA `(.L_x_45) ;  /* 0xfffffff800dc1947 */ /* 0x000fec000383ffff */
.L_x_44:
[----:B------:R-:W-:Y:S05]  /*0960*/  @!P0 BRA `(.L_x_43) ;  /* 0x0000000400408947 */ /* 0x000fea0003800000 */
[----:B------:R-:W-:Y:S02]  /*0970*/  ISETP.GE.U32.AND P0, PT, R28, 0x4, PT ;  /* 0x000000041c00780c */ /* 0x000fe40003f06070 */
[----:B------:R-:W-:-:S04]  /*0980*/  LOP3.LUT R30, R0, 0x3, RZ, 0xc0, !PT ;  /* 0x00000003001e7812 */ /* 0x000fc800078ec0ff */
[----:B------:R-:W-:-:S07]  /*0990*/  ISETP.NE.AND P1, PT, R30, RZ, PT ;  /* 0x000000ff1e00720c */ /* 0x000fce0003f25270 */
[----:B------:R-:W-:Y:S06]  /*09a0*/  @!P0 BRA `(.L_x_46) ;  /* 0x0000000000948947 */ /* 0x000fec0003800000 */
[----:B------:R-:W0:Y:S01]  /*09b0*/  LDC.64 R12, c[0x0][0x3a8] ;  /* 0x0000ea00ff0c7b82 */ /* 0x000e220000000a00 */
[----:B------:R-:W-:-:S04]  /*09c0*/  IMAD.WIDE.U32 R16, R3, 0x4, R6 ;  /* 0x0000000403107825 */ /* 0x000fc800078e0006 */
[C---:B------:R-:W-:Y:S01]  /*09d0*/  IMAD.WIDE.U32 R14, R3.reuse, 0x4, R4 ;  /* 0x00000004030e7825 */ /* 0x040fe200078e0004 */
[----:B------:R-:W2:Y:S04]  /*09e0*/  LDG.E R33, desc[UR10][R16.64] ;  /* 0x0000000a10217981 */ /* 0x000ea8000c1e1900 */
[----:B------:R-:W3:Y:S04]  /*09f0*/  LDG.E R35, desc[UR10][R14.64] ;  /* 0x0000000a0e237981 */ /* 0x000ee8000c1e1900 */
[----:B------:R-:W4:Y:S04]  /*0a00*/  LDG.E R37, desc[UR10][R16.64+0x4] ;  /* 0x0000040a10257981 */ /* 0x000f28000c1e1900 */
[----:B------:R-:W3:Y:S04]  /*0a10*/  LDG.E R22, desc[UR10][R14.64+0x4] ;  /* 0x0000040a0e167981 */ /* 0x000ee8000c1e1900 */
[----:B------:R-:W3:Y:S01]  /*0a20*/  LDG.E R25, desc[UR10][R16.64+0x8] ;  /* 0x0000080a10197981 */ /* 0x000ee2000c1e1900 */
[----:B0-----:R-:W-:-:S03]  /*0a30*/  IMAD.WIDE.U32 R12, R3, 0x4, R12 ;  /* 0x00000004030c7825 */ /* 0x001fc600078e000c */
[----:B------:R-:W3:Y:S04]  /*0a40*/  LDG.E R11, desc[UR10][R14.64+0x8] ;  /* 0x0000080a0e0b7981 */ /* 0x000ee8000c1e1900 */
[----:B------:R-:W3:Y:S04]  /*0a50*/  LDG.E R26, desc[UR10][R12.64] ;  /* 0x0000000a0c1a7981 */ /* 0x000ee8000c1e1900 */
[----:B------:R-:W3:Y:S04]  /*0a60*/  LDG.E R27, desc[UR10][R12.64+0x4] ;  /* 0x0000040a0c1b7981 */ /* 0x000ee8000c1e1900 */
[----:B------:R-:W3:Y:S04]  /*0a70*/  LDG.E R20, desc[UR10][R12.64+0x8] ;  /* 0x0000080a0c147981 */ /* 0x000ee8000c1e1900 */
[----:B------:R-:W3:Y:S04]  /*0a80*/  LDG.E R29, desc[UR10][R16.64+0xc] ;  /* 0x00000c0a101d7981 */ /* 0x000ee8000c1e1900 */
[----:B------:R-:W3:Y:S04]  /*0a90*/  LDG.E R24, desc[UR10][R14.64+0xc] ;  /* 0x00000c0a0e187981 */ /* 0x000ee8000c1e1900 */
[----:B------:R0:W3:Y:S01]  /*0aa0*/  LDG.E R31, desc[UR10][R12.64+0xc] ;  /* 0x00000c0a0c1f7981 */ /* 0x0000e2000c1e1900 */
[----:B------:R-:W-:Y:S01]  /*0ab0*/  IADD3 R3, PT, PT, R3, 0x4, RZ ;  /* 0x0000000403037810 */ /* 0x000fe20007ffe0ff */
[C---:B--2--5:R-:W-:Y:S01]  /*0ac0*/  FADD R33, -R2.reuse, R33 ;  /* 0x0000002102217221 */ /* 0x064fe20000000100 */
[----:B----4-:R-:W-:-:S04]  /*0ad0*/  FADD R37, -R2, R37 ;  /* 0x0000002502257221 */ /* 0x010fc80000000100 */
[----:B------:R-:W-:Y:S01]  /*0ae0*/  FMUL R37, R8, R37 ;  /* 0x0000002508257220 */ /* 0x000fe20000400000 */
[----:B---3--:R-:W-:Y:S01]  /*0af0*/  FADD R25, -R2, R25 ;  /* 0x0000001902197221 */ /* 0x008fe20000000100 */
[----:B------:R-:W-:Y:S01]  /*0b00*/  FMUL R28, R26, R35 ;  /* 0x000000231a1c7220 */ /* 0x000fe20000400000 */
[----:B------:R-:W-:Y:S01]  /*0b10*/  FMUL R26, R8, R33 ;  /* 0x00000021081a7220 */ /* 0x000fe20000400000 */
[----:B------:R-:W-:-:S03]  /*0b20*/  FMUL R22, R27, R22 ;  /* 0x000000161b167220 */ /* 0x000fc60000400000 */
[----:B------:R-:W-:Y:S01]  /*0b30*/  FFMA R26, R26, R28, R21 ;  /* 0x0000001c1a1a7223 */ /* 0x000fe20000000015 */
[----:B------:R-:W-:Y:S01]  /*0b40*/  FADD R23, R23, R28 ;  /* 0x0000001c17177221 */ /* 0x000fe20000000000 */
[----:B------:R-:W-:Y:S01]  /*0b50*/  FMUL R25, R8, R25 ;  /* 0x0000001908197220 */ /* 0x000fe20000400000 */
[----:B------:R-:W-:Y:S01]  /*0b60*/  FMUL R20, R20, R11 ;  /* 0x0000000b14147220 */ /* 0x000fe20000400000 */
[----:B------:R-:W-:Y:S01]  /*0b70*/  FFMA R26, R37, R22, R26 ;  /* 0x00000016251a7223 */ /* 0x000fe2000000001a */
[----:B------:R-:W-:Y:S01]  /*0b80*/  FADD R23, R23, R22 ;  /* 0x0000001617177221 */ /* 0x000fe20000000000 */
[----:B------:R-:W-:Y:S02]  /*0b90*/  FADD R29, -R2, R29 ;  /* 0x0000001d021d7221 */ /* 0x000fe40000000100 */
[----:B------:R-:W-:Y:S01]  /*0ba0*/  FFMA R25, R25, R20, R26 ;  /* 0x0000001419197223 */ /* 0x000fe2000000001a */
[----:B------:R-:W-:Y:S01]  /*0bb0*/  FADD R23, R23, R20 ;  /* 0x0000001417177221 */ /* 0x000fe20000000000 */
[----:B0-----:R-:W-:Y:S01]  /*0bc0*/  FMUL R12, R8, R29 ;  /* 0x0000001d080c7220 */ /* 0x001fe20000400000 */
[----:B------:R-:W-:-:S04]  /*0bd0*/  FMUL R24, R31, R24 ;  /* 0x000000181f187220 */ /* 0x000fc80000400000 */
[----:B------:R-:W-:Y:S01]  /*0be0*/  FFMA R21, R12, R24, R25 ;  /* 0x000000180c157223 */ /* 0x000fe20000000019 */
[----:B------:R-:W-:-:S07]  /*0bf0*/  FADD R23, R23, R24 ;  /* 0x0000001817177221 */ /* 0x000fce0000000000 */
.L_x_46:
[----:B------:R-:W-:Y:S05]  /*0c00*/  @!P1 BRA `(.L_x_43) ;  /* 0x0000000000989947 */ /* 0x000fea0003800000 */
[----:B------:R-:W-:Y:S02]  /*0c10*/  ISETP.NE.AND P0, PT, R30, 0x1, PT ;  /* 0x000000011e00780c */ /* 0x000fe40003f05270 */
[----:B------:R-:W-:-:S04]  /*0c20*/  LOP3.LUT R11, R0, 0x1, RZ, 0xc0, !PT ;  /* 0x00000001000b7812 */ /* 0x000fc800078ec0ff */
[----:B------:R-:W-:-:S07]  /*0c30*/  ISETP.NE.U32.AND P1, PT, R11, 0x1, PT ;  /* 0x000000010b00780c */ /* 0x000fce0003f25070 */
[----:B------:R-:W-:Y:S06]  /*0c40*/  @!P0 BRA `(.L_x_47) ;  /* 0x0000000000548947 */ /* 0x000fec0003800000 */
[----:B------:R-:W0:Y:S01]  /*0c50*/  LDC.64 R16, c[0x0][0x3a8] ;  /* 0x0000ea00ff107b82 */ /* 0x000e220000000a00 */
[----:B------:R-:W-:-:S04]  /*0c60*/  IMAD.WIDE.U32 R12, R3, 0x4, R6 ;  /* 0x00000004030c7825 */ /* 0x000fc800078e0006 */
[C---:B------:R-:W-:Y:S01]  /*0c70*/  IMAD.WIDE.U32 R14, R3.reuse, 0x4, R4 ;  /* 0x00000004030e7825 */ /* 0x040fe200078e0004 */
[----:B------:R-:W2:Y:S04]  /*0c80*/  LDG.E R11, desc[UR10][R12.64] ;  /* 0x0000000a0c0b7981 */ /* 0x000ea8000c1e1900 */
[----:B------:R-:W3:Y:S04]  /*0c90*/  LDG.E R25, desc[UR10][R14.64] ;  /* 0x0000000a0e197981 */ /* 0x000ee8000c1e1900 */
[----:B------:R-:W4:Y:S04]  /*0ca0*/  LDG.E R27, desc[UR10][R12.64+0x4] ;  /* 0x0000040a0c1b7981 */ /* 0x000f28000c1e1900 */
[----:B------:R-:W3:Y:S01]  /*0cb0*/  LDG.E R29, desc[UR10][R14.64+0x4] ;  /* 0x0000040a0e1d7981 */ /* 0x000ee2000c1e1900 */
[----:B0-----:R-:W-:-:S05]  /*0cc0*/  IMAD.WIDE.U32 R16, R3, 0x4, R16 ;  /* 0x0000000403107825 */ /* 0x001fca00078e0010 */
[----:B------:R-:W3:Y:S04]  /*0cd0*/  LDG.E R20, desc[UR10][R16.64] ;  /* 0x0000000a10147981 */ /* 0x000ee8000c1e1900 */
[----:B------:R-:W3:Y:S01]  /*0ce0*/  LDG.E R24, desc[UR10][R16.64+0x4] ;  /* 0x0000040a10187981 */ /* 0x000ee2000c1e1900 */
[----:B------:R-:W-:Y:S01]  /*0cf0*/  IADD3 R3, PT, PT, R3, 0x2, RZ ;  /* 0x0000000203037810 */ /* 0x000fe20007ffe0ff */
[C---:B--2--5:R-:W-:Y:S01]  /*0d00*/  FADD R11, -R2.reuse, R11 ;  /* 0x0000000b020b7221 */ /* 0x064fe20000000100 */
[----:B----4-:R-:W-:-:S04]  /*0d10*/  FADD R27, -R2, R27 ;  /* 0x0000001b021b7221 */ /* 0x010fc80000000100 */
[----:B------:R-:W-:Y:S01]  /*0d20*/  FMUL R27, R8, R27 ;  /* 0x0000001b081b7220 */ /* 0x000fe20000400000 */
[----:B---3--:R-:W-:Y:S01]  /*0d30*/  FMUL R22, R20, R25 ;  /* 0x0000001914167220 */ /* 0x008fe20000400000 */
[----:B------:R-:W-:Y:S01]  /*0d40*/  FMUL R20, R8, R11 ;  /* 0x0000000b08147220 */ /* 0x000fe20000400000 */
[----:B------:R-:W-:Y:S02]  /*0d50*/  FMUL R24, R24, R29 ;  /* 0x0000001d18187220 */ /* 0x000fe40000400000 */
[----:B------:R-:W-:Y:S01]  /*0d60*/  FADD R23, R23, R22 ;  /* 0x0000001617177221 */ /* 0x000fe20000000000 */
[----:B------:R-:W-:-:S03]  /*0d70*/  FFMA R20, R20, R22, R21 ;  /* 0x0000001614147223 */ /* 0x000fc60000000015 */
[----:B------:R-:W-:Y:S01]  /*0d80*/  FADD R23, R23, R24 ;  /* 0x0000001817177221 */ /* 0x000fe20000000000 */
[----:B------:R-:W-:-:S07]  /*0d90*/  FFMA R21, R27, R24, R20 ;  /* 0x000000181b157223 */ /* 0x000fce0000000014 */
.L_x_47:
[----:B------:R-:W-:Y:S05]  /*0da0*/  @P1 BRA `(.L_x_43) ;  /* 0x0000000000301947 */ /* 0x000fea0003800000 */
[----:B------:R-:W0:Y:S01]  /*0db0*/  LDC.64 R14, c[0x0][0x3a8] ;  /* 0x0000ea00ff0e7b82 */ /* 0x000e220000000a00 */
[----:B------:R-:W-:-:S04]  /*0dc0*/  IMAD.WIDE.U32 R12, R3, 0x4, R6 ;  /* 0x00000004030c7825 */ /* 0x000fc800078e0006 */
[C---:B------:R-:W-:Y:S02]  /*0dd0*/  IMAD.WIDE.U32 R16, R3.reuse, 0x4, R4 ;  /* 0x0000000403107825 */ /* 0x040fe400078e0004 */
[----:B------:R-:W2:Y:S04]  /*0de0*/  LDG.E R13, desc[UR10][R12.64] ;  /* 0x0000000a0c0d7981 */ /* 0x000ea8000c1e1900 */
[----:B------:R-:W3:Y:S01]  /*0df0*/  LDG.E R17, desc[UR10][R16.64] ;  /* 0x0000000a10117981 */ /* 0x000ee2000c1e1900 */
[----:B0-----:R-:W-:-:S06]  /*0e00*/  IMAD.WIDE.U32 R14, R3, 0x4, R14 ;  /* 0x00000004030e7825 */ /* 0x001fcc00078e000e */
[----:B------:R-:W3:Y:S01]  /*0e10*/  LDG.E R14, desc[UR10][R14.64] ;  /* 0x0000000a0e0e7981 */ /* 0x000ee2000c1e1900 */
[----:B--2--5:R-:W-:-:S04]  /*0e20*/  FADD R3, -R2, R13 ;  /* 0x0000000d02037221 */ /* 0x024fc80000000100 */
[----:B------:R-:W-:Y:S01]  /*0e30*/  FMUL R20, R8, R3 ;  /* 0x0000000308147220 */ /* 0x000fe20000400000 */
[----:B---3--:R-:W-:-:S04]  /*0e40*/  FMUL R22, R14, R17 ;  /* 0x000000110e167220 */ /* 0x008fc80000400000 */
[----:B------:R-:W-:Y:S01]  /*0e50*/  FFMA R21, R20, R22, R21 ;  /* 0x0000001614157223 */ /* 0x000fe20000000015 */
[----:B------:R-:W-:-:S07]  /*0e60*/  FADD R23, R23, R22 ;  /* 0x0000001617177221 */ /* 0x000fce0000000000 */
.L_x_43:
[----:B------:R-:W-:Y:S01]  /*0e70*/  I2FP.F32.S32 R12, R0 ;  /* 0x00000000000c7245 */ /* 0x000fe20000201400 */
[----:B------:R-:W-:Y:S03]  /*0e80*/  BSSY.RECONVERGENT B0, `(.L_x_48) ;  /* 0x000000e000007945 */ /* 0x000fe60003800200 */
        /* <DEDUP_REMOVED lines=8> */
[----:B------:R-:W-:Y:S02]  /*0f10*/  MOV R0, R23 ;  /* 0x0000001700007202 */ /* 0x000fe40000000f00 */
[----:B------:R-:W-:Y:S02]  /*0f20*/  MOV R3, R12 ;  /* 0x0000000c00037202 */ /* 0x000fe40000000f00 */
[----:B------:R-:W-:-:S07]  /*0f30*/  MOV R14, 0xf50 ;  /* 0x00000f50000e7802 */ /* 0x000fce0000000f00 */
[----:B-----5:R-:W-:Y:S05]  /*0f40*/  CALL.REL.NOINC `($__internal_4_$__cuda_sm3x_div_rn_noftz_f32_slowpath) ;  /* 0x0000000c002c7944 */ /* 0x020fea0003c00000 */
[----:B------:R-:W-:-:S07]  /*0f50*/  MOV R11, R0 ;  /* 0x00000000000b7202 */ /* 0x000fce0000000f00 */
.L_x_49:
[----:B------:R-:W-:Y:S05]  /*0f60*/  BSYNC.RECONVERGENT B0 ;  /* 0x0000000000007941 */ /* 0x000fea0003800200 */
.L_x_48:
[----:B------:R-:W0:Y:S01]  /*0f70*/  MUFU.RCP R3, R12 ;  /* 0x0000000c00037308 */ /* 0x000e220000001000 */
[----:B------:R-:W-:Y:S07]  /*0f80*/  BSSY.RECONVERGENT B0, `(.L_x_50) ;  /* 0x000000d000007945 */ /* 0x000fee0003800200 */
        /* <DEDUP_REMOVED lines=12> */
.L_x_51:
[----:B------:R-:W-:Y:S05]  /*1050*/  BSYNC.RECONVERGENT B0 ;  /* 0x0000000000007941 */ /* 0x000fea0003800200 */
.L_x_50:
[----:B------:R-:W-:Y:S05]  /*1060*/  @!P2 EXIT ;  /* 0x000000000000a94d */ /* 0x000fea0003800000 */
[----:B------:R-:W0:Y:S01]  /*1070*/  LDC R24, c[0x0][0x3c8] ;  /* 0x0000f200ff187b82 */ /* 0x000e220000000800 */
[----:B------:R-:W-:Y:S01]  /*1080*/  HFMA2 R25, -RZ, RZ, 0, 0 ;  /* 0x00000000ff197431 */ /* 0x000fe200000001ff */
[C---:B0-----:R-:W-:Y:S02]  /*1090*/  ISETP.GE.U32.AND P1, PT, R24.reuse, 0x4, PT ;  /* 0x000000041800780c */ /* 0x041fe40003f26070 */
[----:B------:R-:W-:-:S11]  /*10a0*/  LOP3.LUT P0, R28, R24, 0x3, RZ, 0xc0, !PT ;  /* 0x00000003181c7812 */ /* 0x000fd6000780c0ff */
[----:B------:R-:W-:Y:S05]  /*10b0*/  @!P1 BRA `(.L_x_52) ;  /* 0x0000000400949947 */ /* 0x000fea0003800000 */
[----:B------:R-:W0:Y:S01]  /*10c0*/  LDCU.128 UR16, c[0x0][0x3a0] ;  /* 0x00007400ff1077ac */ /* 0x000e220008000c00 */
[----:B------:R-:W-:Y:S02]  /*10d0*/  IADD3 R18, P1, PT, R18, 0x8, RZ ;  /* 0x0000000812127810 */ /* 0x000fe40007f3e0ff */
[----:B------:R-:W-:Y:S01]  /*10e0*/  LOP3.LUT R25, R24, 0x7ffffffc, RZ, 0xc0, !PT ;  /* 0x7ffffffc18197812 */ /* 0x000fe200078ec0ff */
[----:B------:R-:W1:Y:S01]  /*10f0*/  LDCU.128 UR4, c[0x0][0x390] ;  /* 0x00007200ff0477ac */ /* 0x000e620008000c00 */
[----:B------:R-:W-:Y:S02]  /*1100*/  IADD3.X R19, PT, PT, RZ, R19, RZ, P1, !PT ;  /* 0x00000013ff137210 */ /* 0x000fe40000ffe4ff */
[----:B------:R-:W-:Y:S01]  /*1110*/  IADD3 R26, PT, PT, -R25, RZ, RZ ;  /* 0x000000ff191a7210 */ /* 0x000fe20007ffe1ff */
[----:B------:R-:W2:Y:S01]  /*1120*/  LDCU.128 UR12, c[0x0][0x380] ;  /* 0x00007000ff0c77ac */ /* 0x000ea20008000c00 */
[----:B0-----:R-:W-:Y:S01]  /*1130*/  UIADD3 UR8, UP0, UPT, UR18, 0x8, URZ ;  /* 0x0000000812087890 */ /* 0x001fe2000ff1e0ff */
[----:B------:R-:W-:-:S03]  /*1140*/  IADD3 R14, P2, PT, R18, UR16, RZ ;  /* 0x00000010120e7c10 */ /* 0x000fc6000ff5e0ff */
[----:B------:R-:W-:Y:S01]  /*1150*/  UIADD3.X UR9, UPT, UPT, URZ, UR19, URZ, UP0, !UPT ;  /* 0x00000013ff097290 */ /* 0x000fe200087fe4ff */
[C---:B-1----:R-:W-:Y:S01]  /*1160*/  IADD3 R12, P1, PT, R18.reuse, UR6, RZ ;  /* 0x00000006120c7c10 */ /* 0x042fe2000ff3e0ff */
[----:B------:R-:W-:Y:S01]  /*1170*/  UIADD3 UR4, UP1, UPT, UR4, 0x8, URZ ;  /* 0x0000000804047890 */ /* 0x000fe2000ff3e0ff */
[C---:B------:R-:W-:Y:S01]  /*1180*/  IADD3.X R15, PT, PT, R19.reuse, UR17, RZ, P2, !PT ;  /* 0x00000011130f7c10 */ /* 0x040fe200097fe4ff */
[----:B--2---:R-:W-:Y:S01]  /*1190*/  UIADD3 UR6, UP0, UPT, UR14, 0x8, URZ ;  /* 0x000000080e067890 */ /* 0x004fe2000ff1e0ff */
[C---:B------:R-:W-:Y:S01]  /*11a0*/  IADD3.X R13, PT, PT, R19.reuse, UR7, RZ, P1, !PT ;  /* 0x00000007130d7c10 */ /* 0x040fe20008ffe4ff */
[----:B------:R-:W-:Y:S01]  /*11b0*/  UIADD3.X UR5, UPT, UPT, URZ, UR5, URZ, UP1, !UPT ;  /* 0x00000005ff057290 */ /* 0x000fe20008ffe4ff */
[----:B------:R-:W-:Y:S01]  /*11c0*/  IADD3 R27, P2, PT, R18, UR12, RZ ;  /* 0x0000000c121b7c10 */ /* 0x000fe2000ff5e0ff */
[----:B------:R-:W-:Y:S01]  /*11d0*/  UIADD3.X UR7, UPT, UPT, URZ, UR15, URZ, UP0, !UPT ;  /* 0x0000000fff077290 */ /* 0x000fe200087fe4ff */
[----:B------:R-:W-:Y:S02]  /*11e0*/  MOV R16, UR8 ;  /* 0x0000000800107c02 */ /* 0x000fe40008000f00 */
[----:B------:R-:W-:-:S02]  /*11f0*/  IADD3.X R23, PT, PT, R19, UR13, RZ, P2, !PT ;  /* 0x0000000d13177c10 */ /* 0x000fc400097fe4ff */
[----:B------:R-:W-:Y:S02]  /*1200*/  MOV R20, UR6 ;  /* 0x0000000600147c02 */ /* 0x000fe40008000f00 */
[----:B------:R-:W-:Y:S02]  /*1210*/  MOV R18, UR4 ;  /* 0x0000000400127c02 */ /* 0x000fe40008000f00 */
[----:B------:R-:W-:Y:S02]  /*1220*/  MOV R17, UR9 ;  /* 0x0000000900117c02 */ /* 0x000fe40008000f00 */
[----:B------:R-:W-:Y:S02]  /*1230*/  MOV R21, UR7 ;  /* 0x0000000700157c02 */ /* 0x000fe40008000f00 */
[----:B------:R-:W-:-:S07]  /*1240*/  MOV R19, UR5 ;  /* 0x0000000500137c02 */ /* 0x000fce0008000f00 */
.L_x_53:
[----:B------:R-:W2:Y:S04]  /*1250*/  LDG.E R29, desc[UR10][R12.64+-0x8] ;  /* 0xfffff80a0c1d7981 */ /* 0x000ea8000c1e1900 */
[----:B------:R-:W3:Y:S04]  /*1260*/  LDG.E R31, desc[UR10][R14.64+-0x8] ;  /* 0xfffff80a0e1f7981 */ /* 0x000ee8000c1e1900 */
[----:B------:R-:W4:Y:S04]  /*1270*/  LDG.E R0, desc[UR10][R16.64+-0x8] ;  /* 0xfffff80a10007981 */ /* 0x000f28000c1e1900 */
[----:B--2---:R0:W-:Y:S04]  /*1280*/  REDG.E.ADD.F32.FTZ.RN.STRONG.GPU desc[UR10][R18.64+-0x8], R29 ;  /* 0xfffff81d120079a6 */ /* 0x0041e8000c12f30a */
[----:B------:R-:W2:Y:S01]  /*1290*/  LDG.E R33, desc[UR10][R12.64+-0x8] ;  /* 0xfffff80a0c217981 */ /* 0x000ea2000c1e1900 */
[----:B---3-5:R-:W-:Y:S01]  /*12a0*/  FADD R31, -R2, R31 ;  /* 0x0000001f021f7221 */ /* 0x028fe20000000100 */
[----:B------:R-:W-:-:S03]  /*12b0*/  MOV R22, R27 ;  /* 0x0000001b00167202 */ /* 0x000fc60000000f00 */
[----:B------:R-:W-:Y:S01]  /*12c0*/  FMUL R30, R8, R31 ;  /* 0x0000001f081e7220 */ /* 0x000fe20000400000 */
[----:B----4-:R-:W-:-:S03]  /*12d0*/  FFMA R0, R0, R29, RZ ;  /* 0x0000001d00007223 */ /* 0x010fc600000000ff */
[----:B--2---:R-:W-:-:S05]  /*12e0*/  FMUL R33, R30, R33 ;  /* 0x000000211e217220 */ /* 0x004fca0000400000 */
[----:B------:R1:W-:Y:S04]  /*12f0*/  REDG.E.ADD.F32.FTZ.RN.STRONG.GPU desc[UR10][R20.64+-0x8], R33 ;  /* 0xfffff821140079a6 */ /* 0x0003e8000c12f30a */
[----:B------:R-:W2:Y:S01]  /*1300*/  LDG.E R31, desc[UR10][R22.64+-0x8] ;  /* 0xfffff80a161f7981 */ /* 0x000ea2000c1e1900 */
[----:B------:R-:W-:-:S04]  /*1310*/  FADD R27, R0, -R11 ;  /* 0x8000000b001b7221 */ /* 0x000fc80000000000 */
[----:B------:R-:W-:-:S04]  /*1320*/  FFMA R27, R30, -R3, R27 ;  /* 0x800000031e1b7223 */ /* 0x000fc8000000001b */
[----:B--2---:R-:W-:-:S05]  /*1330*/  FFMA R27, R8, R27, R31 ;  /* 0x0000001b081b7223 */ /* 0x004fca000000001f */
[----:B------:R2:W-:Y:S04]  /*1340*/  STG.E desc[UR10][R22.64+-0x8], R27 ;  /* 0xfffff81b16007986 */ /* 0x0005e8000c10190a */
[----:B------:R-:W3:Y:S04]  /*1350*/  LDG.E R31, desc[UR10][R12.64+-0x4] ;  /* 0xfffffc0a0c1f7981 */ /* 0x000ee8000c1e1900 */
[----:B0-----:R-:W4:Y:S04]  /*1360*/  LDG.E R29, desc[UR10][R14.64+-0x4] ;  /* 0xfffffc0a0e1d7981 */ /* 0x001f28000c1e1900 */
[----:B------:R-:W2:Y:S04]  /*1370*/  LDG.E R0, desc[UR10][R16.64+-0x4] ;  /* 0xfffffc0a10007981 */ /* 0x000ea8000c1e1900 */
[----:B---3--:R0:W-:Y:S04]  /*1380*/  REDG.E.ADD.F32.FTZ.RN.STRONG.GPU desc[UR10][R18.64+-0x4], R31 ;  /* 0xfffffc1f120079a6 */ /* 0x0081e8000c12f30a */
[----:B-1----:R-:W3:Y:S01]  /*1390*/  LDG.E R33, desc[UR10][R12.64+-0x4] ;  /* 0xfffffc0a0c217981 */ /* 0x002ee2000c1e1900 */
[----:B----4-:R-:W-:-:S04]  /*13a0*/  FADD R29, -R2, R29 ;  /* 0x0000001d021d7221 */ /* 0x010fc80000000100 */
[----:B------:R-:W-:Y:S01]  /*13b0*/  FMUL R30, R8, R29 ;  /* 0x0000001d081e7220 */ /* 0x000fe20000400000 */
[----:B--2---:R-:W-:-:S03]  /*13c0*/  FFMA R0, R0, R31, RZ ;  /* 0x0000001f00007223 */ /* 0x004fc600000000ff */
[----:B---3--:R-:W-:-:S05]  /*13d0*/  FMUL R33, R30, R33 ;  /* 0x000000211e217220 */ /* 0x008fca0000400000 */
[----:B------:R1:W-:Y:S04]  /*13e0*/  REDG.E.ADD.F32.FTZ.RN.STRONG.GPU desc[UR10][R20.64+-0x4], R33 ;  /* 0xfffffc21140079a6 */ /* 0x0003e8000c12f30a */
[----:B------:R-:W2:Y:S01]  /*13f0*/  LDG.E R29, desc[UR10][R22.64+-0x4] ;  /* 0xfffffc0a161d7981 */ /* 0x000ea2000c1e1900 */
[----:B------:R-:W-:-:S04]  /*1400*/  FADD R27, R0, -R11 ;  /* 0x8000000b001b7221 */ /* 0x000fc80000000000 */
[----:B------:R-:W-:-:S04]  /*1410*/  FFMA R27, R30, -R3, R27 ;  /* 0x800000031e1b7223 */ /* 0x000fc8000000001b */
[----:B--2---:R-:W-:-:S05]  /*1420*/  FFMA R27, R8, R27, R29 ;  /* 0x0000001b081b7223 */ /* 0x004fca000000001d */
[----:B------:R2:W-:Y:S04]  /*1430*/  STG.E desc[UR10][R22.64+-0x4], R27 ;  /* 0xfffffc1b16007986 */ /* 0x0005e8000c10190a */
[----:B0-----:R-:W3:Y:S04]  /*1440*/  LDG.E R31, desc[UR10][R12.64] ;  /* 0x0000000a0c1f7981 */ /* 0x001ee8000c1e1900 */
[----:B------:R-:W4:Y:S04]  /*1450*/  LDG.E R29, desc[UR10][R14.64] ;  /* 0x0000000a0e1d7981 */ /* 0x000f28000c1e1900 */
        /* <DEDUP_REMOVED lines=16> */
[----:B---3--:R-:W-:Y:S04]  /*1560*/  REDG.E.ADD.F32.FTZ.RN.STRONG.GPU desc[UR10][R18.64+0x4], R31 ;  /* 0x0000041f120079a6 */ /* 0x008fe8000c12f30a */
[----:B-1----:R-:W3:Y:S01]  /*1570*/  LDG.E R33, desc[UR10][R12.64+0x4] ;  /* 0x0000040a0c217981 */ /* 0x002ee2000c1e1900 */
[----:B----4-:R-:W-:-:S04]  /*1580*/  FADD R29, -R2, R29 ;  /* 0x0000001d021d7221 */ /* 0x010fc80000000100 */
[----:B------:R-:W-:Y:S01]  /*1590*/  FMUL R30, R8, R29 ;  /* 0x0000001d081e7220 */ /* 0x000fe20000400000 */
[----:B------:R-:W-:-:S03]  /*15a0*/  IADD3 R26, PT, PT, R26, 0x4, RZ ;  /* 0x000000041a1a7810 */ /* 0x000fc60007ffe0ff */
[----:B---3--:R-:W-:-:S05]  /*15b0*/  FMUL R33, R30, R33 ;  /* 0x000000211e217220 */ /* 0x008fca0000400000 */
[----:B------:R0:W-:Y:S04]  /*15c0*/  REDG.E.ADD.F32.FTZ.RN.STRONG.GPU desc[UR10][R20.64+0x4], R33 ;  /* 0x00000421140079a6 */ /* 0x0001e8000c12f30a */
[----:B------:R-:W3:Y:S01]  /*15d0*/  LDG.E R29, desc[UR10][R22.64+0x4] ;  /* 0x0000040a161d7981 */ /* 0x000ee2000c1e1900 */
[----:B--2---:R-:W-:Y:S01]  /*15e0*/  FFMA R0, R0, R31, RZ ;  /* 0x0000001f00007223 */ /* 0x004fe200000000ff */
[----:B------:R-:W-:Y:S02]  /*15f0*/  ISETP.NE.AND P1, PT, R26, RZ, PT ;  /* 0x000000ff1a00720c */ /* 0x000fe40003f25270 */
[----:B------:R-:W-:Y:S01]  /*1600*/  IADD3 R14, P2, PT, R14, 0x10, RZ ;  /* 0x000000100e0e7810 */ /* 0x000fe20007f5e0ff */
[----:B------:R-:W-:Y:S01]  /*1610*/  FADD R27, R0, -R11 ;  /* 0x8000000b001b7221 */ /* 0x000fe20000000000 */
[----:B------:R-:W-:-:S02]  /*1620*/  IADD3 R12, P3, PT, R12, 0x10, RZ ;  /* 0x000000100c0c7810 */ /* 0x000fc40007f7e0ff */
[----:B------:R-:W-:Y:S01]  /*1630*/  IADD3.X R15, PT, PT, RZ, R15, RZ, P2, !PT ;  /* 0x0000000fff0f7210 */ /* 0x000fe200017fe4ff */
[----:B------:R-:W-:Y:S01]  /*1640*/  FFMA R27, R30, -R3, R27 ;  /* 0x800000031e1b7223 */ /* 0x000fe2000000001b */
[----:B------:R-:W-:Y:S02]  /*1650*/  IADD3 R16, P2, PT, R16, 0x10, RZ ;  /* 0x0000001010107810 */ /* 0x000fe40007f5e0ff */
[----:B0-----:R-:W-:Y:S02]  /*1660*/  IADD3 R20, P4, PT, R20, 0x10, RZ ;  /* 0x0000001014147810 */ /* 0x001fe40007f9e0ff */
[----:B------:R-:W-:Y:S02]  /*1670*/  IADD3 R18, P6, PT, R18, 0x10, RZ ;  /* 0x0000001012127810 */ /* 0x000fe40007fde0ff */
[----:B------:R-:W-:Y:S02]  /*1680*/  IADD3.X R17, PT, PT, RZ, R17, RZ, P2, !PT ;  /* 0x00000011ff117210 */ /* 0x000fe400017fe4ff */
[----:B------:R-:W-:-:S02]  /*1690*/  IADD3.X R13, PT, PT, RZ, R13, RZ, P3, !PT ;  /* 0x0000000dff0d7210 */ /* 0x000fc40001ffe4ff */
[----:B------:R-:W-:Y:S02]  /*16a0*/  IADD3.X R21, PT, PT, RZ, R21, RZ, P4, !PT ;  /* 0x00000015ff157210 */ /* 0x000fe400027fe4ff */
[----:B------:R-:W-:Y:S01]  /*16b0*/  IADD3.X R19, PT, PT, RZ, R19, RZ, P6, !PT ;  /* 0x00000013ff137210 */ /* 0x000fe200037fe4ff */
[----:B---3--:R-:W-:Y:S01]  /*16c0*/  FFMA R29, R8, R27, R29 ;  /* 0x0000001b081d7223 */ /* 0x008fe2000000001d */
[----:B------:R-:W-:-:S04]  /*16d0*/  IADD3 R27, P5, PT, R22, 0x10, RZ ;  /* 0x00000010161b7810 */ /* 0x000fc80007fbe0ff */
[----:B------:R0:W-:Y:S02]  /*16e0*/  STG.E desc[UR10][R22.64+0x4], R29 ;  /* 0x0000041d16007986 */ /* 0x0001e4000c10190a */
[----:B0-----:R-:W-:Y:S01]  /*16f0*/  IADD3.X R23, PT, PT, RZ, R23, RZ, P5, !PT ;  /* 0x00000017ff177210 */ /* 0x001fe20002ffe4ff */
[----:B------:R-:W-:Y:S06]  /*1700*/  @P1 BRA `(.L_x_53) ;  /* 0xfffffff800d01947 */ /* 0x000fec000383ffff */
.L_x_52:
[----:B------:R-:W-:Y:S05]  /*1710*/  @!P0 EXIT ;  /* 0x000000000000894d */ /* 0x000fea0003800000 */
[----:B------:R-:W-:Y:S02]  /*1720*/  ISETP.NE.AND P0, PT, R28, 0x1, PT ;  /* 0x000000011c00780c */ /* 0x000fe40003f05270 */
[----:B------:R-:W-:-:S04]  /*1730*/  LOP3.LUT R24, R24, 0x1, RZ, 0xc0, !PT ;  /* 0x0000000118187812 */ /* 0x000fc800078ec0ff */
[----:B------:R-:W-:-:S07]  /*1740*/  ISETP.NE.U32.AND P1, PT, R24, 0x1, PT ;  /* 0x000000011800780c */ /* 0x000fce0003f25070 */
[----:B------:R-:W-:Y:S06]  /*1750*/  @!P0 BRA `(.L_x_54) ;  /* 0x0000000000b08947 */ /* 0x000fec0003800000 */
[C---:B------:R-:W-:Y:S01]  /*1760*/  IMAD.WIDE.U32 R12, R25.reuse, 0x4, R4 ;  /* 0x00000004190c7825 */ /* 0x040fe200078e0004 */
[----:B------:R-:W0:Y:S01]  /*1770*/  LDC.64 R20, c[0x0][0x3a8] ;  /* 0x0000ea00ff147b82 */ /* 0x000e220000000a00 */
[----:B------:R-:W1:Y:S03]  /*1780*/  LDCU.64 UR4, c[0x0][0x380] ;  /* 0x00007000ff0477ac */ /* 0x000e660008000a00 */
[----:B------:R-:W2:Y:S01]  /*1790*/  LDG.E R27, desc[UR10][R12.64] ;  /* 0x0000000a0c1b7981 */ /* 0x000ea2000c1e1900 */
[----:B------:R-:W-:-:S03]  /*17a0*/  IMAD.WIDE.U32 R18, R25, 0x4, R6 ;  /* 0x0000000419127825 */ /* 0x000fc600078e0006 */
[----:B------:R-:W3:Y:S02]  /*17b0*/  LDC.64 R14, c[0x0][0x390] ;  /* 0x0000e400ff0e7b82 */ /* 0x000ee40000000a00 */
[----:B------:R-:W4:Y:S06]  /*17c0*/  LDG.E R17, desc[UR10][R18.64] ;  /* 0x0000000a12117981 */ /* 0x000f2c000c1e1900 */
[----:B------:R-:W1:Y:S01]  /*17d0*/  LDC.64 R22, c[0x0][0x388] ;  /* 0x0000e200ff167b82 */ /* 0x000e620000000a00 */
[----:B0-----:R-:W-:-:S05]  /*17e0*/  IMAD.WIDE.U32 R20, R25, 0x4, R20 ;  /* 0x0000000419147825 */ /* 0x001fca00078e0014 */
[----:B------:R-:W4:Y:S01]  /*17f0*/  LDG.E R0, desc[UR10][R20.64] ;  /* 0x0000000a14007981 */ /* 0x000f22000c1e1900 */
[----:B---3--:R-:W-:-:S05]  /*1800*/  IMAD.WIDE.U32 R14, R25, 0x4, R14 ;  /* 0x00000004190e7825 */ /* 0x008fca00078e000e */
[----:B--2---:R0:W-:Y:S04]  /*1810*/  REDG.E.ADD.F32.FTZ.RN.STRONG.GPU desc[UR10][R14.64], R27 ;  /* 0x0000001b0e0079a6 */ /* 0x0041e8000c12f30a */
[----:B------:R-:W2:Y:S01]  /*1820*/  LDG.E R29, desc[UR10][R12.64] ;  /* 0x0000000a0c1d7981 */ /* 0x000ea2000c1e1900 */
[----:B------:R-:W-:Y:S01]  /*1830*/  IADD3 R26, P0, PT, R25, R9, RZ ;  /* 0x00000009191a7210 */ /* 0x000fe20007f1e0ff */
[----:B----45:R-:W-:-:S03]  /*1840*/  FADD R17, -R2, R17 ;  /* 0x0000001102117221 */ /* 0x030fc60000000100 */
[----:B------:R-:W-:Y:S01]  /*1850*/  IADD3.X R31, PT, PT, RZ, R10, RZ, P0, !PT ;  /* 0x0000000aff1f7210 */ /* 0x000fe200007fe4ff */
[----:B------:R-:W-:Y:S01]  /*1860*/  FMUL R24, R8, R17 ;  /* 0x0000001108187220 */ /* 0x000fe20000400000 */
[----:B-1----:R-:W-:Y:S01]  /*1870*/  LEA R16, P0, R26, UR4, 0x2 ;  /* 0x000000041a107c11 */ /* 0x002fe2000f8010ff */
[----:B------:R-:W-:-:S03]  /*1880*/  IMAD.WIDE.U32 R22, R25, 0x4, R22 ;  /* 0x0000000419167825 */ /* 0x000fc600078e0016 */
[----:B------:R-:W-:Y:S01]  /*1890*/  LEA.HI.X R17, R26, UR5, R31, 0x2, P0 ;  /* 0x000000051a117c11 */ /* 0x000fe200080f141f */
[----:B--2---:R-:W-:-:S05]  /*18a0*/  FMUL R29, R24, R29 ;  /* 0x0000001d181d7220 */ /* 0x004fca0000400000 */
[----:B------:R1:W-:Y:S04]  /*18b0*/  REDG.E.ADD.F32.FTZ.RN.STRONG.GPU desc[UR10][R22.64], R29 ;  /* 0x0000001d160079a6 */ /* 0x0003e8000c12f30a */
[----:B------:R-:W2:Y:S01]  /*18c0*/  LDG.E R31, desc[UR10][R16.64] ;  /* 0x0000000a101f7981 */ /* 0x000ea2000c1e1900 */
[----:B------:R-:W-:-:S04]  /*18d0*/  FFMA R0, R0, R27, RZ ;  /* 0x0000001b00007223 */ /* 0x000fc800000000ff */
[----:B0-----:R-:W-:-:S04]  /*18e0*/  FADD R27, R0, -R11 ;  /* 0x8000000b001b7221 */ /* 0x001fc80000000000 */
[----:B------:R-:W-:-:S04]  /*18f0*/  FFMA R27, R24, -R3, R27 ;  /* 0x80000003181b7223 */ /* 0x000fc8000000001b */
[----:B--2---:R-:W-:-:S05]  /*1900*/  FFMA R27, R8, R27, R31 ;  /* 0x0000001b081b7223 */ /* 0x004fca000000001f */
[----:B------:R0:W-:Y:S04]  /*1910*/  STG.E desc[UR10][R16.64], R27 ;  /* 0x0000001b10007986 */ /* 0x0001e8000c10190a */
[----:B------:R-:W2:Y:S04]  /*1920*/  LDG.E R31, desc[UR10][R12.64+0x4] ;  /* 0x0000040a0c1f7981 */ /* 0x000ea8000c1e1900 */
[----:B------:R-:W1:Y:S04]  /*1930*/  LDG.E R19, desc[UR10][R18.64+0x4] ;  /* 0x0000040a12137981 */ /* 0x000e68000c1e1900 */
[----:B------:R-:W3:Y:S04]  /*1940*/  LDG.E R0, desc[UR10][R20.64+0x4] ;  /* 0x0000040a14007981 */ /* 0x000ee8000c1e1900 */
[----:B--2---:R2:W-:Y:S04]  /*1950*/  REDG.E.ADD.F32.FTZ.RN.STRONG.GPU desc[UR10][R14.64+0x4], R31 ;  /* 0x0000041f0e0079a6 */ /* 0x0045e8000c12f30a */
[----:B------:R-:W4:Y:S01]  /*1960*/  LDG.E R33, desc[UR10][R12.64+0x4] ;  /* 0x0000040a0c217981 */ /* 0x000f22000c1e1900 */
[----:B-1----:R-:W-:-:S04]  /*1970*/  FADD R29, -R2, R19 ;  /* 0x00000013021d7221 */ /* 0x002fc80000000100 */
[----:B------:R-:W-:Y:S01]  /*1980*/  FMUL R24, R8, R29 ;  /* 0x0000001d08187220 */ /* 0x000fe20000400000 */
[----:B---3--:R-:W-:-:S03]  /*1990*/  FFMA R0, R0, R31, RZ ;  /* 0x0000001f00007223 */ /* 0x008fc600000000ff */
[----:B----4-:R-:W-:-:S05]  /*19a0*/  FMUL R33, R24, R33 ;  /* 0x0000002118217220 */ /* 0x010fca0000400000 */
[----:B------:R2:W-:Y:S04]  /*19b0*/  REDG.E.ADD.F32.FTZ.RN.STRONG.GPU desc[UR10][R22.64+0x4], R33 ;  /* 0x00000421160079a6 */ /* 0x0005e8000c12f30a */
[----:B------:R-:W3:Y:S01]  /*19c0*/  LDG.E R29, desc[UR10][R16.64+0x4] ;  /* 0x0000040a101d7981 */ /* 0x000ee2000c1e1900 */
[----:B0-----:R-:W-:-:S04]  /*19d0*/  FADD R27, R0, -R11 ;  /* 0x8000000b001b7221 */ /* 0x001fc80000000000 */
[----:B------:R-:W-:Y:S01]  /*19e0*/  FFMA R27, R24, -R3, R27 ;  /* 0x80000003181b7223 */ /* 0x000fe2000000001b */
[----:B------:R-:W-:-:S03]  /*19f0*/  IADD3 R25, PT, PT, R25, 0x2, RZ ;  /* 0x0000000219197810 */ /* 0x000fc60007ffe0ff */
[----:B---3--:R-:W-:-:S05]  /*1a00*/  FFMA R27, R8, R27, R29 ;  /* 0x0000001b081b7223 */ /* 0x008fca000000001d */
[----:B------:R2:W-:Y:S02]  /*1a10*/  STG.E desc[UR10][R16.64+0x4], R27 ;  /* 0x0000041b10007986 */ /* 0x0005e4000c10190a */
.L_x_54:
[----:B------:R-:W-:Y:S05]  /*1a20*/  @P1 EXIT ;  /* 0x000000000000194d */ /* 0x000fea0003800000 */
[C---:B--2---:R-:W-:Y:S01]  /*1a30*/  IMAD.WIDE.U32 R14, R25.reuse, 0x4, R4 ;  /* 0x00000004190e7825 */ /* 0x044fe200078e0004 */
[----:B------:R-:W0:Y:S01]  /*1a40*/  LDC.64 R12, c[0x0][0x3a8] ;  /* 0x0000ea00ff0c7b82 */ /* 0x000e220000000a00 */
[----:B------:R-:W1:Y:S03]  /*1a50*/  LDCU.64 UR4, c[0x0][0x380] ;  /* 0x00007000ff0477ac */ /* 0x000e660008000a00 */
[----:B------:R-:W2:Y:S01]  /*1a60*/  LDG.E R21, desc[UR10][R14.64] ;  /* 0x0000000a0e157981 */ /* 0x000ea2000c1e1900 */
[----:B------:R-:W-:-:S03]  /*1a70*/  IMAD.WIDE.U32 R6, R25, 0x4, R6 ;  /* 0x0000000419067825 */ /* 0x000fc600078e0006 */
[----:B------:R-:W3:Y:S03]  /*1a80*/  LDC.64 R16, c[0x0][0x390] ;  /* 0x0000e400ff107b82 */ /* 0x000ee60000000a00 */
[----:B------:R-:W4:Y:S05]  /*1a90*/  LDG.E R7, desc[UR10][R6.64] ;  /* 0x0000000a06077981 */ /* 0x000f2a000c1e1900 */
[----:B------:R-:W1:Y:S01]  /*1aa0*/  LDC.64 R18, c[0x0][0x388] ;  /* 0x0000e200ff127b82 */ /* 0x000e620000000a00 */
[----:B0-----:R-:W-:-:S05]  /*1ab0*/  IMAD.WIDE.U32 R12, R25, 0x4, R12 ;  /* 0x00000004190c7825 */ /* 0x001fca00078e000c */
[----:B------:R-:W4:Y:S01]  /*1ac0*/  LDG.E R0, desc[UR10][R12.64] ;  /* 0x0000000a0c007981 */ /* 0x000f22000c1e1900 */
[----:B---3--:R-:W-:-:S05]  /*1ad0*/  IMAD.WIDE.U32 R16, R25, 0x4, R16 ;  /* 0x0000000419107825 */ /* 0x008fca00078e0010 */
[----:B--2---:R-:W-:Y:S04]  /*1ae0*/  REDG.E.ADD.F32.FTZ.RN.STRONG.GPU desc[UR10][R16.64], R21 ;  /* 0x00000015100079a6 */ /* 0x004fe8000c12f30a */
        /* <DEDUP_REMOVED lines=9> */
[----:B------:R-:W-:Y:S04]  /*1b80*/  REDG.E.ADD.F32.FTZ.RN.STRONG.GPU desc[UR10][R6.64], R23 ;  /* 0x00000017060079a6 */ /* 0x000fe8000c12f30a */
[----:B------:R-:W2:Y:S01]  /*1b90*/  LDG.E R9, desc[UR10][R4.64] ;  /* 0x0000000a04097981 */ /* 0x000ea2000c1e1900 */
[----:B------:R-:W-:-:S04]  /*1ba0*/  FFMA R0, R0, R21, RZ ;  /* 0x0000001500007223 */ /* 0x000fc800000000ff */
[----:B------:R-:W-:-:S04]  /*1bb0*/  FADD R11, R0, -R11 ;  /* 0x8000000b000b7221 */ /* 0x000fc80000000000 */
[----:B------:R-:W-:-:S04]  /*1bc0*/  FFMA R11, R2, -R3, R11 ;  /* 0x80000003020b7223 */ /* 0x000fc8000000000b */
[----:B--2---:R-:W-:-:S05]  /*1bd0*/  FFMA R9, R8, R11, R9 ;  /* 0x0000000b08097223 */ /* 0x004fca0000000009 */
[----:B------:R-:W-:Y:S01]  /*1be0*/  STG.E desc[UR10][R4.64], R9 ;  /* 0x0000000904007986 */ /* 0x000fe2000c10190a */
[----:B------:R-:W-:Y:S05]  /*1bf0*/  EXIT ;  /* 0x000000000000794d */ /* 0x000fea0003800000 */
        .weak           $__internal_4_$__cuda_sm3x_div_rn_noftz_f32_slowpath
        .type           $__internal_4_$__cuda_sm3x_div_rn_noftz_f32_slowpath,@function
        .size           $__internal_4_$__cuda_sm3x_div_rn_noftz_f32_slowpath,(.L_x_248 - $__internal_4_$__cuda_sm3x_div_rn_noftz_f32_slowpath)
$__internal_4_$__cuda_sm3x_div_rn_noftz_f32_slowpath:
[----:B------:R-:W-:Y:S01]  /*1c00*/  SHF.R.U32.HI R15, RZ, 0x17, R3 ;  /* 0x00000017ff0f7819 */ /* 0x000fe20000011603 */
[----:B------:R-:W-:Y:S01]  /*1c10*/  BSSY.RECONVERGENT B1, `(.L_x_55) ;  /* 0x0000062000017945 */ /* 0x000fe20003800200 */
[----:B------:R-:W-:Y:S02]  /*1c20*/  SHF.R.U32.HI R13, RZ, 0x17, R0 ;  /* 0x00000017ff0d7819 */ /* 0x000fe40000011600 */
[----:B------:R-:W-:Y:S02]  /*1c30*/  LOP3.LUT R22, R15, 0xff, RZ, 0xc0, !PT ;  /* 0x000000ff0f167812 */ /* 0x000fe400078ec0ff */
[----:B------:R-:W-:Y:S02]  /*1c40*/  LOP3.LUT R20, R13, 0xff, RZ, 0xc0, !PT ;  /* 0x000000ff0d147812 */ /* 0x000fe400078ec0ff */
[----:B------:R-:W-:Y:S02]  /*1c50*/  IADD3 R16, PT, PT, R22, -0x1, RZ ;  /* 0xffffffff16107810 */ /* 0x000fe40007ffe0ff */
[----:B------:R-:W-:-:S02]  /*1c60*/  IADD3 R15, PT, PT, R20, -0x1, RZ ;  /* 0xffffffff140f7810 */ /* 0x000fc40007ffe0ff */
[----:B------:R-:W-:-:S04]  /*1c70*/  ISETP.GT.U32.AND P0, PT, R16, 0xfd, PT ;  /* 0x000000fd1000780c */ /* 0x000fc80003f04070 */
[----:B------:R-:W-:-:S13]  /*1c80*/  ISETP.GT.U32.OR P0, PT, R15, 0xfd, P0 ;  /* 0x000000fd0f00780c */ /* 0x000fda0000704470 */
[----:B------:R-:W-:Y:S01]  /*1c90*/  @!P0 MOV R13, RZ ;  /* 0x000000ff000d8202 */ /* 0x000fe20000000f00 */
        /* <DEDUP_REMOVED lines=19> */
[----:B------:R-:W-:Y:S01]  /*1dd0*/  @P0 MOV R13, RZ ;  /* 0x000000ff000d0202 */ /* 0x000fe20000000f00 */
[----:B------:R-:W-:Y:S01]  /*1de0*/  @!P0 FFMA R0, R0, 1.84467440737095516160e+19, RZ ;  /* 0x5f80000000008823 */ /* 0x000fe200000000ff */
[----:B------:R-:W-:Y:S01]  /*1df0*/  @!P0 MOV R13, 0xffffffc0 ;  /* 0xffffffc0000d8802 */ /* 0x000fe20000000f00 */
[----:B------:R-:W-:-:S03]  /*1e00*/  @!P1 FFMA R3, R3, 1.84467440737095516160e+19, RZ ;  /* 0x5f80000003039823 */ /* 0x000fc600000000ff */
[----:B------:R-:W-:-:S07]  /*1e10*/  @!P1 IADD3 R13, PT, PT, R13, 0x40, RZ ;  /* 0x000000400d0d9810 */ /* 0x000fce0007ffe0ff */
.L_x_56:
[----:B------:R-:W-:Y:S01]  /*1e20*/  LEA R16, R22, 0xc0800000, 0x17 ;  /* 0xc080000016107811 */ /* 0x000fe200078eb8ff */
[----:B------:R-:W-:Y:S03]  /*1e30*/  BSSY.RECONVERGENT B2, `(.L_x_61) ;  /* 0x0000036000027945 */ /* 0x000fe60003800200 */
[----:B------:R-:W-:Y:S02]  /*1e40*/  IADD3 R16, PT, PT, -R16, R3, RZ ;  /* 0x0000000310107210 */ /* 0x000fe40007ffe1ff */
[----:B------:R-:W-:Y:S02]  /*1e50*/  IADD3 R3, PT, PT, R20, -0x7f, RZ ;  /* 0xffffff8114037810 */ /* 0x000fe40007ffe0ff */
[----:B------:R0:W1:Y:S01]  /*1e60*/  MUFU.RCP R15, R16 ;  /* 0x00000010000f7308 */ /* 0x0000620000001000 */
[----:B------:R-:W-:Y:S02]  /*1e70*/  FADD.FTZ R17, -R16, -RZ ;  /* 0x800000ff10117221 */ /* 0x000fe40000010100 */
        /* <DEDUP_REMOVED lines=11> */
[----:B------:R-:W-:-:S04]  /*1f30*/  LOP3.LUT R3, R3, 0xff, RZ, 0xc0, !PT ;  /* 0x000000ff03037812 */ /* 0x000fc800078ec0ff */
[----:B------:R-:W-:-:S04]  /*1f40*/  IADD3 R17, PT, PT, R3, R16, RZ ;  /* 0x0000001003117210 */ /* 0x000fc80007ffe0ff */
[----:B------:R-:W-:-:S04]  /*1f50*/  IADD3 R3, PT, PT, R17, -0x1, RZ ;  /* 0xffffffff11037810 */ /* 0x000fc80007ffe0ff */
        /* <DEDUP_REMOVED lines=15> */
[----:B------:R-:W-:Y:S02]  /*2050*/  IADD3 R20, PT, PT, R17, 0x20, RZ ;  /* 0x0000002011147810 */ /* 0x000fe40007ffe0ff */
[----:B------:R-:W-:-:S02]  /*2060*/  LOP3.LUT R13, R13, 0x800000, RZ, 0xfc, !PT ;  /* 0x008000000d0d7812 */ /* 0x000fc400078efcff */
[----:B------:R-:W-:Y:S02]  /*2070*/  IADD3 R15, PT, PT, -R17, RZ, RZ ;  /* 0x000000ff110f7210 */ /* 0x000fe40007ffe1ff */
[----:B------:R-:W-:Y:S02]  /*2080*/  SHF.L.U32 R20, R13, R20, RZ ;  /* 0x000000140d147219 */ /* 0x000fe400000006ff */
[----:B------:R-:W-:Y:S02]  /*2090*/  FSETP.NEU.FTZ.AND P0, PT, R3, R16, PT ;  /* 0x000000100300720b */ /* 0x000fe40003f1d000 */
[----:B------:R-:W-:Y:S02]  /*20a0*/  SEL R16, R15, RZ, P3 ;  /* 0x000000ff0f107207 */ /* 0x000fe40001800000 */
[----:B------:R-:W-:Y:S02]  /*20b0*/  ISETP.NE.AND P1, PT, R20, RZ, P1 ;  /* 0x000000ff1400720c */ /* 0x000fe40000f25270 */
[----:B------:R-:W-:-:S02]  /*20c0*/  SHF.R.U32.HI R16, RZ, R16, R13 ;  /* 0x00000010ff107219 */ /* 0x000fc4000001160d */
[----:B------:R-:W-:Y:S02]  /*20d0*/  PLOP3.LUT P0, PT, P0, P1, PT, 0xf8, 0x8f ;  /* 0x00000000008f781c */ /* 0x000fe40000703f70 */
[----:B------:R-:W-:Y:S02]  /*20e0*/  SHF.R.U32.HI R20, RZ, 0x1, R16 ;  /* 0x00000001ff147819 */ /* 0x000fe40000011610 */
[----:B------:R-:W-:-:S04]  /*20f0*/  SEL R3, RZ, 0x1, !P0 ;  /* 0x00000001ff037807 */ /* 0x000fc80004000000 */
[----:B------:R-:W-:-:S04]  /*2100*/  LOP3.LUT R3, R3, 0x1, R20, 0xf8, !PT ;  /* 0x0000000103037812 */ /* 0x000fc800078ef814 */
[----:B------:R-:W-:-:S04]  /*2110*/  LOP3.LUT R3, R3, R16, RZ, 0xc0, !PT ;  /* 0x0000001003037212 */ /* 0x000fc800078ec0ff */
[----:B------:R-:W-:-:S04]  /*2120*/  IADD3 R3, PT, PT, R20, R3, RZ ;  /* 0x0000000314037210 */ /* 0x000fc80007ffe0ff */
[----:B------:R-:W-:Y:S01]  /*2130*/  LOP3.LUT R0, R3, R0, RZ, 0xfc, !PT ;  /* 0x0000000003007212 */ /* 0x000fe200078efcff */
[----:B------:R-:W-:Y:S06]  /*2140*/  BRA `(.L_x_64) ;  /* 0x0000000000107947 */ /* 0x000fec0003800000 */
.L_x_63:
[----:B------:R-:W-:-:S04]  /*2150*/  LOP3.LUT R0, R0, 0x80000000, RZ, 0xc0, !PT ;  /* 0x8000000000007812 */ /* 0x000fc800078ec0ff */
[----:B------:R-:W-:Y:S01]  /*2160*/  LOP3.LUT R0, R0, 0x7f800000, RZ, 0xfc, !PT ;  /* 0x7f80000000007812 */ /* 0x000fe200078efcff */
[----:B------:R-:W-:Y:S06]  /*2170*/  BRA `(.L_x_64) ;  /* 0x0000000000047947 */ /* 0x000fec0003800000 */
.L_x_62:
[----:B------:R-:W-:-:S07]  /*2180*/  LEA R0, R16, R0, 0x17 ;  /* 0x0000000010007211 */ /* 0x000fce00078eb8ff */
.L_x_64:
[----:B------:R-:W-:Y:S05]  /*2190*/  BSYNC.RECONVERGENT B2 ;  /* 0x0000000000027941 */ /* 0x000fea0003800200 */
.L_x_61:
[----:B------:R-:W-:Y:S05]  /*21a0*/  BRA `(.L_x_65) ;  /* 0x0000000000207947 */ /* 0x000fea0003800000 */
.L_x_60:
[----:B------:R-:W-:-:S04]  /*21b0*/  LOP3.LUT R0, R3, 0x80000000, R0, 0x48, !PT ;  /* 0x8000000003007812 */ /* 0x000fc800078e4800 */
[----:B------:R-:W-:Y:S01]  /*21c0*/  LOP3.LUT R0, R0, 0x7f800000, RZ, 0xfc, !PT ;  /* 0x7f80000000007812 */ /* 0x000fe200078efcff */
[----:B------:R-:W-:Y:S06]  /*21d0*/  BRA `(.L_x_65) ;  /* 0x0000000000147947 */ /* 0x000fec0003800000 */
.L_x_59:
[----:B------:R-:W-:Y:S01]  /*21e0*/  LOP3.LUT R0, R3, 0x80000000, R0, 0x48, !PT ;  /* 0x8000000003007812 */ /* 0x000fe200078e4800 */
[----:B------:R-:W-:Y:S06]  /*21f0*/  BRA `(.L_x_65) ;  /* 0x00000000000c7947 */ /* 0x000fec0003800000 */
.L_x_58:
[----:B------:R-:W0:Y:S01]  /*2200*/  MUFU.RSQ R0, -QNAN ;  /* 0xffc0000000007908 */ /* 0x000e220000001400 */
[----:B------:R-:W-:Y:S05]  /*2210*/  BRA `(.L_x_65) ;  /* 0x0000000000047947 */ /* 0x000fea0003800000 */
.L_x_57:
[----:B------:R-:W-:-:S07]  /*2220*/  FADD.FTZ R0, R0, R3 ;  /* 0x0000000300007221 */ /* 0x000fce0000010000 */
.L_x_65:
[----:B------:R-:W-:Y:S05]  /*2230*/  BSYNC.RECONVERGENT B1 ;  /* 0x0000000000017941 */ /* 0x000fea0003800200 */
.L_x_55:
[----:B------:R-:W-:-:S04]  /*2240*/  HFMA2 R15, -RZ, RZ, 0, 0 ;  /* 0x00000000ff0f7431 */ /* 0x000fc800000001ff */
[----:B0-----:R-:W-:Y:S05]  /*2250*/  RET.REL.NODEC R14 `(_Z26layernorm_backward_kernel1PfS_S_S_S_S_S_S_iii) ;  /* 0xffffffdc0e687950 */ /* 0x001fea0003c3ffff */
.L_x_66:
        /* <DEDUP_REMOVED lines=10> */
.L_x_248:


//--------------------- .text._Z34matmul_backward_bias_kernel_fasterPfPKfiii --------------------------
	.section	.text._Z34matmul_backward_bias_kernel_fasterPfPKfiii,"ax",@progbits
	.align	128
        .global         _Z34matmul_backward_bias_kernel_fasterPfPKfiii
        .type           _Z34matmul_backward_bias_kernel_fasterPfPKfiii,@function
        .size           _Z34matmul_backward_bias_kernel_fasterPfPKfiii,(.L_x_257 - _Z34matmul_backward_bias_kernel_fasterPfPKfiii)
        .other          _Z34matmul_backward_bias_kernel_fasterPfPKfiii,@"STO_CUDA_ENTRY STV_DEFAULT"
_Z34matmul_backward_bias_kernel_fasterPfPKfiii:
.text._Z34matmul_backward_bias_kernel_fasterPfPKfiii:
[----:B------:R-:W-:Y:S01]  /*0000*/  LDC R1, c[0x0][0x37c] ;  /* 0x0000df00ff017b82 */ /* 0x000fe20000000800 */
[----:B------:R-:W0:Y:S01]  /*0010*/  S2R R0, SR_TID.X ;  /* 0x0000000000007919 */ /* 0x000e220000002100 */
[----:B------:R-:W1:Y:S06]  /*0020*/  LDCU.64 UR4, c[0x0][0x390] ;  /* 0x00007200ff0477ac */ /* 0x000e6c0008000a00 */
[----:B------:R-:W2:Y:S01]  /*0030*/  S2UR UR8, SR_CTAID.X ;  /* 0x00000000000879c3 */ /* 0x000ea20000002500 */
[----:B------:R-:W-:Y:S01]  /*0040*/  BSSY.RECONVERGENT B0, `(.L_x_67) ;  /* 0x0000068000007945 */ /* 0x000fe20003800200 */
[----:B------:R-:W-:Y:S01]  /*0050*/  IMAD.MOV.U32 R4, RZ, RZ, RZ ;  /* 0x000000ffff047224 */ /* 0x000fe200078e00ff */
[----:B------:R-:W3:Y:S01]  /*0060*/  LDCU.64 UR6, c[0x0][0x358] ;  /* 0x00006b00ff0677ac */ /* 0x000ee20008000a00 */
[----:B------:R-:W4:Y:S01]  /*0070*/  LDCU UR9, c[0x0][0x398] ;  /* 0x00007300ff0977ac */ /* 0x000f220008000800 */
[----:B------:R-:W0:Y:S01]  /*0080*/  LDCU.64 UR10, c[0x0][0x388] ;  /* 0x00007100ff0a77ac */ /* 0x000e220008000a00 */
[----:B------:R-:W0:Y:S01]  /*0090*/  LDCU.64 UR12, c[0x0][0x388] ;  /* 0x00007100ff0c77ac */ /* 0x000e220008000a00 */
[----:B-1----:R-:W-:Y:S01]  /*00a0*/  UIMAD UR4, UR5, UR4, URZ ;  /* 0x00000004050472a4 */ /* 0x002fe2000f8e02ff */
[----:B------:R-:W1:Y:S05]  /*00b0*/  LDCU UR5, c[0x0][0x360] ;  /* 0x00006c00ff0577ac */ /* 0x000e6a0008000800 */
[----:B0-----:R-:W-:Y:S01]  /*00c0*/  ISETP.GE.AND P0, PT, R0, UR4, PT ;  /* 0x0000000400007c0c */ /* 0x001fe2000bf06270 */
[----:B-1----:R-:W-:-:S12]  /*00d0*/  IMAD.U32 R3, RZ, RZ, UR5 ;  /* 0x00000005ff037e24 */ /* 0x002fd8000f8e00ff */
[----:B--234-:R-:W-:Y:S05]  /*00e0*/  @P0 BRA `(.L_x_68) ;  /* 0x0000000400740947 */ /* 0x01cfea0003800000 */
[----:B------:R-:W0:Y:S01]  /*00f0*/  I2F.U32.RP R8, R3 ;  /* 0x0000000300087306 */ /* 0x000e220000209000 */
[C---:B------:R-:W-:Y:S01]  /*0100*/  IMAD.IADD R2, R3.reuse, 0x1, R0 ;  /* 0x0000000103027824 */ /* 0x040fe200078e0200 */
[----:B------:R-:W-:Y:S01]  /*0110*/  ISETP.NE.U32.AND P2, PT, R3, RZ, PT ;  /* 0x000000ff0300720c */ /* 0x000fe20003f45070 */
[----:B------:R-:W-:Y:S01]  /*0120*/  IMAD.MOV R9, RZ, RZ, -R3 ;  /* 0x000000ffff097224 */ /* 0x000fe200078e0a03 */
[----:B------:R-:W-:Y:S02]  /*0130*/  BSSY.RECONVERGENT B1, `(.L_x_69) ;  /* 0x000002e000017945 */ /* 0x000fe40003800200 */
[C---:B------:R-:W-:Y:S02]  /*0140*/  ISETP.GE.U32.AND P0, PT, R2.reuse, UR4, PT ;  /* 0x0000000402007c0c */ /* 0x040fe4000bf06070 */
[----:B------:R-:W-:Y:S02]  /*0150*/  VIMNMX.U32 R7, PT, PT, R2, UR4, !PT ;  /* 0x0000000402077c48 */ /* 0x000fe4000ffe0000 */
[----:B------:R-:W-:-:S04]  /*0160*/  SEL R6, RZ, 0x1, P0 ;  /* 0x00000001ff067807 */ /* 0x000fc80000000000 */
[----:B------:R-:W-:Y:S01]  /*0170*/  IADD3 R2, PT, PT, R7, -R2, -R6 ;  /* 0x8000000207027210 */ /* 0x000fe20007ffe806 */
[----:B0-----:R-:W0:Y:S02]  /*0180*/  MUFU.RCP R8, R8 ;  /* 0x0000000800087308 */ /* 0x001e240000001000 */
[----:B0-----:R-:W-:-:S06]  /*0190*/  VIADD R4, R8, 0xffffffe ;  /* 0x0ffffffe08047836 */ /* 0x001fcc0000000000 */
[----:B------:R0:W1:Y:S02]  /*01a0*/  F2I.FTZ.U32.TRUNC.NTZ R5, R4 ;  /* 0x0000000400057305 */ /* 0x000064000021f000 */
[----:B0-----:R-:W-:Y:S02]  /*01b0*/  IMAD.MOV.U32 R4, RZ, RZ, RZ ;  /* 0x000000ffff047224 */ /* 0x001fe400078e00ff */
[----:B-1----:R-:W-:-:S04]  /*01c0*/  IMAD R9, R9, R5, RZ ;  /* 0x0000000509097224 */ /* 0x002fc800078e02ff */
[----:B------:R-:W-:-:S06]  /*01d0*/  IMAD.HI.U32 R5, R5, R9, R4 ;  /* 0x0000000905057227 */ /* 0x000fcc00078e0004 */
[----:B------:R-:W-:-:S04]  /*01e0*/  IMAD.HI.U32 R5, R5, R2, RZ ;  /* 0x0000000205057227 */ /* 0x000fc800078e00ff */
[----:B------:R-:W-:-:S04]  /*01f0*/  IMAD.MOV R4, RZ, RZ, -R5 ;  /* 0x000000ffff047224 */ /* 0x000fc800078e0a05 */
[----:B------:R-:W-:-:S05]  /*0200*/  IMAD R2, R3, R4, R2 ;  /* 0x0000000403027224 */ /* 0x000fca00078e0202 */
[----:B------:R-:W-:-:S13]  /*0210*/  ISETP.GE.U32.AND P0, PT, R2, R3, PT ;  /* 0x000000030200720c */ /* 0x000fda0003f06070 */
[----:B------:R-:W-:Y:S02]  /*0220*/  @P0 IMAD.IADD R2, R2, 0x1, -R3 ;  /* 0x0000000102020824 */ /* 0x000fe400078e0a03 */
[----:B------:R-:W-:-:S03]  /*0230*/  @P0 VIADD R5, R5, 0x1 ;  /* 0x0000000105050836 */ /* 0x000fc60000000000 */
[----:B------:R-:W-:-:S13]  /*0240*/  ISETP.GE.U32.AND P1, PT, R2, R3, PT ;  /* 0x000000030200720c */ /* 0x000fda0003f26070 */
[----:B------:R-:W-:Y:S01]  /*0250*/  @P1 VIADD R5, R5, 0x1 ;  /* 0x0000000105051836 */ /* 0x000fe20000000000 */
[----:B------:R-:W-:-:S05]  /*0260*/  @!P2 LOP3.LUT R5, RZ, R3, RZ, 0x33, !PT ;  /* 0x00000003ff05a212 */ /* 0x000fca00078e33ff */
[----:B------:R-:W-:Y:S01]  /*0270*/  IMAD.IADD R6, R6, 0x1, R5 ;  /* 0x0000000106067824 */ /* 0x000fe200078e0205 */
[----:B------:R-:W-:-:S04]  /*0280*/  CS2R R4, SRZ ;  /* 0x0000000000047805 */ /* 0x000fc8000001ff00 */
[C---:B------:R-:W-:Y:S02]  /*0290*/  LOP3.LUT R2, R6.reuse, 0x3, RZ, 0xc0, !PT ;  /* 0x0000000306027812 */ /* 0x040fe400078ec0ff */
[----:B------:R-:W-:Y:S02]  /*02a0*/  ISETP.GE.U32.AND P0, PT, R6, 0x3, PT ;  /* 0x000000030600780c */ /* 0x000fe40003f06070 */
[----:B------:R-:W-:Y:S01]  /*02b0*/  ISETP.NE.AND P1, PT, R2, 0x3, PT ;  /* 0x000000030200780c */ /* 0x000fe20003f25270 */
[----:B------:R-:W-:-:S12]  /*02c0*/  IMAD.MOV.U32 R2, RZ, RZ, R0 ;  /* 0x000000ffff027224 */ /* 0x000fd800078e0000 */
[----:B------:R-:W-:Y:S05]  /*02d0*/  @!P1 BRA `(.L_x_70) ;  /* 0x00000000004c9947 */ /* 0x000fea0003800000 */
[----:B------:R-:W0:Y:S01]  /*02e0*/  LDC R13, c[0x0][0x398] ;  /* 0x0000e600ff0d7b82 */ /* 0x000e220000000800 */
[----:B------:R-:W-:Y:S01]  /*02f0*/  VIADD R2, R6, 0x1 ;  /* 0x0000000106027836 */ /* 0x000fe20000000000 */
[----:B------:R-:W-:-:S04]  /*0300*/  CS2R R4, SRZ ;  /* 0x0000000000047805 */ /* 0x000fc8000001ff00 */
[----:B------:R-:W-:Y:S01]  /*0310*/  LOP3.LUT R6, R2, 0x3, RZ, 0xc0, !PT ;  /* 0x0000000302067812 */ /* 0x000fe200078ec0ff */
[----:B------:R-:W-:-:S04]  /*0320*/  IMAD.MOV.U32 R2, RZ, RZ, R0 ;  /* 0x000000ffff027224 */ /* 0x000fc800078e0000 */
[----:B------:R-:W-:Y:S02]  /*0330*/  IMAD.MOV R11, RZ, RZ, -R6 ;  /* 0x000000ffff0b7224 */ /* 0x000fe400078e0a06 */
[----:B0-----:R-:W-:-:S07]  /*0340*/  IMAD R10, R0, R13, RZ ;  /* 0x0000000d000a7224 */ /* 0x001fce00078e02ff */
.L_x_71:
[----:B------:R-:W-:-:S04]  /*0350*/  IADD3 R6, P1, PT, R10, UR8, RZ ;  /* 0x000000080a067c10 */ /* 0x000fc8000ff3e0ff */
[----:B------:R-:W-:Y:S02]  /*0360*/  LEA.HI.X.SX32 R7, R10, RZ, 0x1, P1 ;  /* 0x000000ff0a077211 */ /* 0x000fe400008f0eff */
[----:B------:R-:W-:-:S04]  /*0370*/  LEA R8, P1, R6, UR10, 0x2 ;  /* 0x0000000a06087c11 */ /* 0x000fc8000f8210ff */
[----:B------:R-:W-:-:S05]  /*0380*/  LEA.HI.X R9, R6, UR11, R7, 0x2, P1 ;  /* 0x0000000b06097c11 */ /* 0x000fca00088f1407 */
[----:B------:R-:W2:Y:S01]  /*0390*/  LDG.E R6, desc[UR6][R8.64] ;  /* 0x0000000608067981 */ /* 0x000ea2000c1e1900 */
[----:B------:R-:W-:Y:S02]  /*03a0*/  VIADD R11, R11, 0x1 ;  /* 0x000000010b0b7836 */ /* 0x000fe40000000000 */
[C---:B------:R-:W-:Y:S02]  /*03b0*/  IMAD.IADD R2, R3.reuse, 0x1, R2 ;  /* 0x0000000103027824 */ /* 0x040fe400078e0202 */
[----:B------:R-:W-:Y:S01]  /*03c0*/  IMAD R10, R3, R13, R10 ;  /* 0x0000000d030a7224 */ /* 0x000fe200078e020a */
[----:B------:R-:W-:Y:S01]  /*03d0*/  ISETP.NE.AND P1, PT, R11, RZ, PT ;  /* 0x000000ff0b00720c */ /* 0x000fe20003f25270 */
[----:B--2---:R-:W0:Y:S02]  /*03e0*/  F2F.F64.F32 R6, R6 ;  /* 0x0000000600067310 */ /* 0x004e240000201800 */
[----:B0-----:R-:W-:-:S10]  /*03f0*/  DADD R4, R6, R4 ;  /* 0x0000000006047229 */ /* 0x001fd40000000004 */
[----:B------:R-:W-:Y:S05]  /*0400*/  @P1 BRA `(.L_x_71) ;  /* 0xfffffffc00d01947 */ /* 0x000fea000383ffff */
.L_x_70:
[----:B------:R-:W-:Y:S05]  /*0410*/  BSYNC.RECONVERGENT B1 ;  /* 0x0000000000017941 */ /* 0x000fea0003800200 */
.L_x_69:
[----:B------:R-:W-:Y:S04]  /*0420*/  BSSY.RECONVERGENT B1, `(.L_x_72) ;  /* 0x0000028000017945 */ /* 0x000fe80003800200 */
[----:B------:R-:W-:Y:S05]  /*0430*/  @!P0 BRA `(.L_x_73) ;  /* 0x0000000000988947 */ /* 0x000fea0003800000 */
.L_x_74:
[----:B------:R-:W-:Y:S02]  /*0440*/  IMAD R6, R2, UR9, RZ ;  /* 0x0000000902067c24 */ /* 0x000fe4000f8e02ff */
[----:B------:R-:W-:-:S03]  /*0450*/  IMAD.IADD R2, R3, 0x1, R2 ;  /* 0x0000000103027824 */ /* 0x000fc600078e0202 */
[----:B------:R-:W-:Y:S01]  /*0460*/  IADD3 R7, P0, PT, R6, UR8, RZ ;  /* 0x0000000806077c10 */ /* 0x000fe2000ff1e0ff */
[----:B------:R-:W-:Y:S02]  /*0470*/  IMAD R8, R2, UR9, RZ ;  /* 0x0000000902087c24 */ /* 0x000fe4000f8e02ff */
[----:B------:R-:W-:Y:S01]  /*0480*/  IMAD.IADD R2, R3, 0x1, R2 ;  /* 0x0000000103027824 */ /* 0x000fe200078e0202 */
[----:B------:R-:W-:Y:S02]  /*0490*/  LEA.HI.X.SX32 R10, R6, RZ, 0x1, P0 ;  /* 0x000000ff060a7211 */ /* 0x000fe400000f0eff */
[----:B------:R-:W-:Y:S01]  /*04a0*/  LEA R6, P0, R7, UR12, 0x2 ;  /* 0x0000000c07067c11 */ /* 0x000fe2000f8010ff */
[----:B------:R-:W-:Y:S01]  /*04b0*/  IMAD R9, R2, UR9, RZ ;  /* 0x0000000902097c24 */ /* 0x000fe2000f8e02ff */
[----:B------:R-:W-:Y:S01]  /*04c0*/  IADD3 R11, P1, PT, R8, UR8, RZ ;  /* 0x00000008080b7c10 */ /* 0x000fe2000ff3e0ff */
[----:B------:R-:W-:Y:S01]  /*04d0*/  IMAD.IADD R2, R3, 0x1, R2 ;  /* 0x0000000103027824 */ /* 0x000fe200078e0202 */
[----:B------:R-:W-:-:S02]  /*04e0*/  LEA.HI.X R7, R7, UR13, R10, 0x2, P0 ;  /* 0x0000000d07077c11 */ /* 0x000fc400080f140a */
[----:B------:R-:W-:Y:S02]  /*04f0*/  LEA.HI.X.SX32 R8, R8, RZ, 0x1, P1 ;  /* 0x000000ff08087211 */ /* 0x000fe400008f0eff */
[----:B------:R-:W-:Y:S01]  /*0500*/  LEA R10, P0, R11, UR12, 0x2 ;  /* 0x0000000c0b0a7c11 */ /* 0x000fe2000f8010ff */
[----:B------:R-:W2:Y:S01]  /*0510*/  LDG.E R16, desc[UR6][R6.64] ;  /* 0x0000000606107981 */ /* 0x000ea2000c1e1900 */
[----:B------:R-:W-:Y:S02]  /*0520*/  IADD3 R13, P1, PT, R9, UR8, RZ ;  /* 0x00000008090d7c10 */ /* 0x000fe4000ff3e0ff */
[----:B------:R-:W-:Y:S01]  /*0530*/  LEA.HI.X R11, R11, UR13, R8, 0x2, P0 ;  /* 0x0000000d0b0b7c11 */ /* 0x000fe200080f1408 */
[----:B------:R-:W-:Y:S01]  /*0540*/  IMAD R8, R2, UR9, RZ ;  /* 0x0000000902087c24 */ /* 0x000fe2000f8e02ff */
[----:B------:R-:W-:Y:S02]  /*0550*/  LEA.HI.X.SX32 R14, R9, RZ, 0x1, P1 ;  /* 0x000000ff090e7211 */ /* 0x000fe400008f0eff */
[----:B------:R-:W-:Y:S01]  /*0560*/  LEA R12, P0, R13, UR12, 0x2 ;  /* 0x0000000c0d0c7c11 */ /* 0x000fe2000f8010ff */
[----:B------:R-:W3:Y:S01]  /*0570*/  LDG.E R10, desc[UR6][R10.64] ;  /* 0x000000060a0a7981 */ /* 0x000ee2000c1e1900 */
[----:B------:R-:W-:-:S02]  /*0580*/  IADD3 R9, P1, PT, R8, UR8, RZ ;  /* 0x0000000808097c10 */ /* 0x000fc4000ff3e0ff */
[----:B------:R-:W-:Y:S02]  /*0590*/  LEA.HI.X R13, R13, UR13, R14, 0x2, P0 ;  /* 0x0000000d0d0d7c11 */ /* 0x000fe400080f140e */
[----:B------:R-:W-:Y:S02]  /*05a0*/  LEA.HI.X.SX32 R8, R8, RZ, 0x1, P1 ;  /* 0x000000ff08087211 */ /* 0x000fe400008f0eff */
[C---:B------:R-:W-:Y:S01]  /*05b0*/  LEA R14, P0, R9.reuse, UR12, 0x2 ;  /* 0x0000000c090e7c11 */ /* 0x040fe2000f8010ff */
[----:B------:R-:W4:Y:S03]  /*05c0*/  LDG.E R12, desc[UR6][R12.64] ;  /* 0x000000060c0c7981 */ /* 0x000f26000c1e1900 */
[----:B------:R-:W-:-:S05]  /*05d0*/  LEA.HI.X R15, R9, UR13, R8, 0x2, P0 ;  /* 0x0000000d090f7c11 */ /* 0x000fca00080f1408 */
[----:B------:R-:W5:Y:S01]  /*05e0*/  LDG.E R14, desc[UR6][R14.64] ;  /* 0x000000060e0e7981 */ /* 0x000f62000c1e1900 */
[----:B------:R-:W-:-:S05]  /*05f0*/  IMAD.IADD R2, R3, 0x1, R2 ;  /* 0x0000000103027824 */ /* 0x000fca00078e0202 */
[----:B------:R-:W-:Y:S01]  /*0600*/  ISETP.GE.AND P0, PT, R2, UR4, PT ;  /* 0x0000000402007c0c */ /* 0x000fe2000bf06270 */
[----:B--2---:R-:W0:Y:S08]  /*0610*/  F2F.F64.F32 R6, R16 ;  /* 0x0000001000067310 */ /* 0x004e300000201800 */
[----:B---3--:R-:W1:Y:S01]  /*0620*/  F2F.F64.F32 R8, R10 ;  /* 0x0000000a00087310 */ /* 0x008e620000201800 */
[----:B0-----:R-:W-:-:S07]  /*0630*/  DADD R6, R6, R4 ;  /* 0x0000000006067229 */ /* 0x001fce0000000004 */
[----:B----4-:R-:W0:Y:S01]  /*0640*/  F2F.F64.F32 R4, R12 ;  /* 0x0000000c00047310 */ /* 0x010e220000201800 */
[----:B-1----:R-:W-:-:S07]  /*0650*/  DADD R6, R6, R8 ;  /* 0x0000000006067229 */ /* 0x002fce0000000008 */
[----:B-----5:R-:W1:Y:S01]  /*0660*/  F2F.F64.F32 R8, R14 ;  /* 0x0000000e00087310 */ /* 0x020e620000201800 */
[----:B0-----:R-:W-:-:S08]  /*0670*/  DADD R4, R6, R4 ;  /* 0x0000000006047229 */ /* 0x001fd00000000004 */
[----:B-1----:R-:W-:Y:S01]  /*0680*/  DADD R4, R4, R8 ;  /* 0x0000000004047229 */ /* 0x002fe20000000008 */
[----:B------:R-:W-:Y:S10]  /*0690*/  @!P0 BRA `(.L_x_74) ;  /* 0xfffffffc00688947 */ /* 0x000ff4000383ffff */
.L_x_73:
[----:B------:R-:W-:Y:S05]  /*06a0*/  BSYNC.RECONVERGENT B1 ;  /* 0x0000000000017941 */ /* 0x000fea0003800200 */
.L_x_72:
[----:B------:R0:W1:Y:S02]  /*06b0*/  F2F.F32.F64 R4, R4 ;  /* 0x0000000400047310 */ /* 0x0000640000301000 */
.L_x_68:
[----:B------:R-:W-:Y:S05]  /*06c0*/  BSYNC.RECONVERGENT B0 ;  /* 0x0000000000007941 */ /* 0x000fea0003800200 */
.L_x_67:
[----:B------:R-:W2:Y:S01]  /*06d0*/  S2UR UR5, SR_CgaCtaId ;  /* 0x00000000000579c3 */ /* 0x000ea20000008800 */
[----:B------:R-:W-:Y:S01]  /*06e0*/  UMOV UR4, 0x400 ;  /* 0x0000040000047882 */ /* 0x000fe20000000000 */
[----:B------:R-:W-:Y:S02]  /*06f0*/  ISETP.GE.U32.AND P1, PT, R3, 0x2, PT ;  /* 0x000000020300780c */ /* 0x000fe40003f26070 */
[----:B------:R-:W-:Y:S01]  /*0700*/  ISETP.NE.AND P0, PT, R0, RZ, PT ;  /* 0x000000ff0000720c */ /* 0x000fe20003f05270 */
[----:B--2---:R-:W-:-:S06]  /*0710*/  ULEA UR4, UR5, UR4, 0x18 ;  /* 0x0000000405047291 */ /* 0x004fcc000f8ec0ff */
[----:B0-----:R-:W-:-:S05]  /*0720*/  LEA R5, R0, UR4, 0x2 ;  /* 0x0000000400057c11 */ /* 0x001fca000f8e10ff */
[----:B-1----:R0:W-:Y:S01]  /*0730*/  STS [R5], R4 ;  /* 0x0000000405007388 */ /* 0x0021e20000000800 */
[----:B------:R-:W-:Y:S06]  /*0740*/  BAR.SYNC.DEFER_BLOCKING 0x0 ;  /* 0x0000000000007b1d */ /* 0x000fec0000010000 */
[----:B------:R-:W-:Y:S05]  /*0750*/  @!P1 BRA `(.L_x_75) ;  /* 0x00000000002c9947 */ /* 0x000fea0003800000 */
.L_x_76:
[----:B------:R-:W-:Y:S01]  /*0760*/  BAR.SYNC.DEFER_BLOCKING 0x0 ;  /* 0x0000000000007b1d */ /* 0x000fe20000010000 */
[----:B------:R-:W-:-:S04]  /*0770*/  SHF.R.U32.HI R6, RZ, 0x1, R3 ;  /* 0x00000001ff067819 */ /* 0x000fc80000011603 */
[----:B------:R-:W-:-:S13]  /*0780*/  ISETP.GE.U32.AND P1, PT, R0, R6, PT ;  /* 0x000000060000720c */ /* 0x000fda0003f26070 */
[----:B------:R-:W-:Y:S01]  /*0790*/  @!P1 IMAD R2, R6, 0x4, R5 ;  /* 0x0000000406029824 */ /* 0x000fe200078e0205 */
[----:B------:R-:W-:Y:S05]  /*07a0*/  @!P1 LDS R7, [R5] ;  /* 0x0000000005079984 */ /* 0x000fea0000000800 */
[----:B------:R-:W0:Y:S02]  /*07b0*/  @!P1 LDS R2, [R2] ;  /* 0x0000000002029984 */ /* 0x000e240000000800 */
[----:B0-----:R-:W-:-:S05]  /*07c0*/  @!P1 FADD R4, R2, R7 ;  /* 0x0000000702049221 */ /* 0x001fca0000000000 */
[----:B------:R1:W-:Y:S01]  /*07d0*/  @!P1 STS [R5], R4 ;  /* 0x0000000405009388 */ /* 0x0003e20000000800 */
[----:B------:R-:W-:Y:S01]  /*07e0*/  ISETP.GT.U32.AND P1, PT, R3, 0x3, PT ;  /* 0x000000030300780c */ /* 0x000fe20003f24070 */
[----:B------:R-:W-:-:S12]  /*07f0*/  IMAD.MOV.U32 R3, RZ, RZ, R6 ;  /* 0x000000ffff037224 */ /* 0x000fd800078e0006 */
[----:B-1----:R-:W-:Y:S05]  /*0800*/  @P1 BRA `(.L_x_76) ;  /* 0xfffffffc00d41947 */ /* 0x002fea000383ffff */
.L_x_75:
[----:B------:R-:W-:Y:S05]  /*0810*/  @P0 EXIT ;  /* 0x000000000000094d */ /* 0x000fea0003800000 */
[----:B------:R-:W1:Y:S01]  /*0820*/  S2UR UR5, SR_CgaCtaId ;  /* 0x00000000000579c3 */ /* 0x000e620000008800 */
[----:B------:R-:W-:Y:S02]  /*0830*/  UMOV UR4, 0x400 ;  /* 0x0000040000047882 */ /* 0x000fe40000000000 */
[----:B-1----:R-:W-:-:S09]  /*0840*/  ULEA UR4, UR5, UR4, 0x18 ;  /* 0x0000000405047291 */ /* 0x002fd2000f8ec0ff */
[----:B0-----:R-:W0:Y:S02]  /*0850*/  LDS R5, [UR4] ;  /* 0x00000004ff057984 */ /* 0x001e240008000800 */
[----:B------:R-:W1:Y:S02]  /*0860*/  LDCU.64 UR4, c[0x0][0x380] ;  /* 0x00007000ff0477ac */ /* 0x000e640008000a00 */
[----:B-1----:R-:W-:-:S04]  /*0870*/  ULEA UR4, UP0, UR8, UR4, 0x2 ;  /* 0x0000000408047291 */ /* 0x002fc8000f8010ff */
[----:B------:R-:W-:Y:S02]  /*0880*/  ULEA.HI.X UR5, UR8, UR5, URZ, 0x2, UP0 ;  /* 0x0000000508057291 */ /* 0x000fe400080f14ff */
[----:B------:R-:W-:-:S04]  /*0890*/  IMAD.U32 R2, RZ, RZ, UR4 ;  /* 0x00000004ff027e24 */ /* 0x000fc8000f8e00ff */
[----:B------:R-:W-:-:S05]  /*08a0*/  IMAD.U32 R3, RZ, RZ, UR5 ;  /* 0x00000005ff037e24 */ /* 0x000fca000f8e00ff */
[----:B0-----:R-:W-:Y:S01]  /*08b0*/  STG.E desc[UR6][R2.64], R5 ;  /* 0x0000000502007986 */ /* 0x001fe2000c101906 */
[----:B------:R-:W-:Y:S05]  /*08c0*/  EXIT ;  /* 0x000000000000794d */ /* 0x000fea0003800000 */
.L_x_77:
        /* <DEDUP_REMOVED lines=11> */
.L_x_257:


//--------------------- .text._Z37crossentropy_softmax_backward_kernel1PfPKfS1_PKiiii --------------------------
	.section	.text._Z37crossentropy_softmax_backward_kernel1PfPKfS1_PKiiii,"ax",@progbits
	.align	128
        .global         _Z37crossentropy_softmax_backward_kernel1PfPKfS1_PKiiii
        .type           _Z37crossentropy_softmax_backward_kernel1PfPKfS1_PKiiii,@function
        .size           _Z37crossentropy_softmax_backward_kernel1PfPKfS1_PKiiii,(.L_x_258 - _Z37crossentropy_softmax_backward_kernel1PfPKfS1_PKiiii)
        .other          _Z37crossentropy_softmax_backward_kernel1PfPKfS1_PKiiii,@"STO_CUDA_ENTRY STV_DEFAULT"
_Z37crossentropy_softmax_backward_kernel1PfPKfS1_PKiiii:
.text._Z37crossentropy_softmax_backward_kernel1PfPKfS1_PKiiii:
[----:B------:R-:W-:Y:S01]  /*0000*/  LDC R1, c[0x0][0x37c] ;  /* 0x0000df00ff017b82 */ /* 0x000fe20000000800 */
[----:B------:R-:W0:Y:S07]  /*0010*/  S2R R4, SR_TID.X ;  /* 0x0000000000047919 */ /* 0x000e2e0000002100 */
[----:B------:R-:W1:Y:S08]  /*0020*/  LDC.64 R2, c[0x0][0x3a0] ;  /* 0x0000e800ff027b82 */ /* 0x000e700000000a00 */
[----:B------:R-:W0:Y:S08]  /*0030*/  S2UR UR4, SR_CTAID.X ;  /* 0x00000000000479c3 */ /* 0x000e300000002500 */
[----:B------:R-:W0:Y:S08]  /*0040*/  LDC R5, c[0x0][0x360] ;  /* 0x0000d800ff057b82 */ /* 0x000e300000000800 */
[----:B------:R-:W2:Y:S01]  /*0050*/  LDC R0, c[0x0][0x3a8] ;  /* 0x0000ea00ff007b82 */ /* 0x000ea20000000800 */
[----:B-1----:R-:W-:-:S02]  /*0060*/  IMAD R7, R3, R2, RZ ;  /* 0x0000000203077224 */ /* 0x002fc400078e02ff */
[----:B0-----:R-:W-:Y:S02]  /*0070*/  IMAD R5, R5, UR4, R4 ;  /* 0x0000000405057c24 */ /* 0x001fe4000f8e0204 */
[----:B--2---:R-:W-:-:S05]  /*0080*/  IMAD R2, R7, R0, RZ ;  /* 0x0000000007027224 */ /* 0x004fca00078e02ff */
[----:B------:R-:W-:-:S13]  /*0090*/  ISETP.GE.AND P0, PT, R5, R2, PT ;  /* 0x000000020500720c */ /* 0x000fda0003f06270 */
[----:B------:R-:W-:Y:S05]  /*00a0*/  @P0 EXIT ;  /* 0x000000000000094d */ /* 0x000fea0003800000 */
[-C--:B------:R-:W-:Y:S01]  /*00b0*/  IABS R6, R0.reuse ;  /* 0x0000000000067213 */ /* 0x080fe20000000000 */
[----:B------:R-:W-:Y:S01]  /*00c0*/  IMAD R2, R3, R0, RZ ;  /* 0x0000000003027224 */ /* 0x000fe200078e02ff */
[----:B------:R-:W-:Y:S01]  /*00d0*/  IABS R4, R3 ;  /* 0x0000000300047213 */ /* 0x000fe20000000000 */
[----:B------:R-:W0:Y:S01]  /*00e0*/  LDCU.64 UR6, c[0x0][0x390] ;  /* 0x00007200ff0677ac */ /* 0x000e220008000a00 */
[----:B------:R-:W1:Y:S02]  /*00f0*/  I2F.RP R7, R6 ;  /* 0x0000000600077306 */ /* 0x000e640000209400 */
[----:B------:R-:W-:Y:S01]  /*0100*/  IABS R8, R2 ;  /* 0x0000000200087213 */ /* 0x000fe20000000000 */
[----:B------:R-:W2:Y:S01]  /*0110*/  LDCU.64 UR4, c[0x0][0x358] ;  /* 0x00006b00ff0477ac */ /* 0x000ea20008000a00 */
[----:B------:R-:W3:Y:S04]  /*0120*/  LDCU.64 UR8, c[0x0][0x380] ;  /* 0x00007000ff0877ac */ /* 0x000ee80008000a00 */
[----:B------:R-:W4:Y:S08]  /*0130*/  I2F.RP R14, R4 ;  /* 0x00000004000e7306 */ /* 0x000f300000209400 */
[----:B-1----:R-:W1:Y:S08]  /*0140*/  MUFU.RCP R7, R7 ;  /* 0x0000000700077308 */ /* 0x002e700000001000 */
[----:B------:R-:W5:Y:S08]  /*0150*/  I2F.RP R12, R8 ;  /* 0x00000008000c7306 */ /* 0x000f700000209400 */
[----:B----4-:R-:W-:Y:S01]  /*0160*/  MUFU.RCP R14, R14 ;  /* 0x0000000e000e7308 */ /* 0x010fe20000001000 */
[----:B-1----:R-:W-:Y:S01]  /*0170*/  VIADD R10, R7, 0xffffffe ;  /* 0x0ffffffe070a7836 */ /* 0x002fe20000000000 */
[----:B------:R-:W-:-:S06]  /*0180*/  IABS R7, R5 ;  /* 0x0000000500077213 */ /* 0x000fcc0000000000 */
[----:B------:R1:W4:Y:S08]  /*0190*/  F2I.FTZ.U32.TRUNC.NTZ R11, R10 ;  /* 0x0000000a000b7305 */ /* 0x000330000021f000 */
[----:B-----5:R-:W5:Y:S01]  /*01a0*/  MUFU.RCP R12, R12 ;  /* 0x0000000c000c7308 */ /* 0x020f620000001000 */
[----:B-1----:R-:W-:Y:S02]  /*01b0*/  IMAD.MOV.U32 R10, RZ, RZ, RZ ;  /* 0x000000ffff0a7224 */ /* 0x002fe400078e00ff */
[----:B----4-:R-:W-:-:S04]  /*01c0*/  IMAD.MOV R9, RZ, RZ, -R11 ;  /* 0x000000ffff097224 */ /* 0x010fc800078e0a0b */
[----:B------:R-:W-:-:S04]  /*01d0*/  IMAD R9, R9, R6, RZ ;  /* 0x0000000609097224 */ /* 0x000fc800078e02ff */
[----:B------:R-:W-:Y:S01]  /*01e0*/  IMAD.HI.U32 R10, R11, R9, R10 ;  /* 0x000000090b0a7227 */ /* 0x000fe200078e000a */
[----:B------:R-:W-:-:S03]  /*01f0*/  MOV R9, R7 ;  /* 0x0000000700097202 */ /* 0x000fc60000000f00 */
[----:B------:R-:W-:Y:S02]  /*0200*/  VIADD R7, R14, 0xffffffe ;  /* 0x0ffffffe0e077836 */ /* 0x000fe40000000000 */
[----:B------:R-:W-:-:S04]  /*0210*/  IMAD.HI.U32 R13, R10, R9, RZ ;  /* 0x000000090a0d7227 */ /* 0x000fc800078e00ff */
[----:B------:R-:W-:Y:S01]  /*0220*/  IMAD.MOV R11, RZ, RZ, -R13 ;  /* 0x000000ffff0b7224 */ /* 0x000fe200078e0a0d */
[----:B------:R-:W1:Y:S01]  /*0230*/  F2I.FTZ.U32.TRUNC.NTZ R7, R7 ;  /* 0x0000000700077305 */ /* 0x000e62000021f000 */
[----:B-----5:R-:W-:Y:S02]  /*0240*/  VIADD R10, R12, 0xffffffe ;  /* 0x0ffffffe0c0a7836 */ /* 0x020fe40000000000 */
[----:B------:R-:W-:-:S05]  /*0250*/  IMAD R11, R6, R11, R9 ;  /* 0x0000000b060b7224 */ /* 0x000fca00078e0209 */
[----:B------:R-:W-:Y:S02]  /*0260*/  ISETP.GT.U32.AND P1, PT, R6, R11, PT ;  /* 0x0000000b0600720c */ /* 0x000fe40003f24070 */
[----:B-1----:R-:W-:-:S11]  /*0270*/  IADD3 R17, PT, PT, RZ, -R7, RZ ;  /* 0x80000007ff117210 */ /* 0x002fd60007ffe0ff */
[-C--:B------:R-:W-:Y:S01]  /*0280*/  @!P1 IADD3 R11, PT, PT, R11, -R6.reuse, RZ ;  /* 0x800000060b0b9210 */ /* 0x080fe20007ffe0ff */
[----:B------:R-:W-:Y:S01]  /*0290*/  @!P1 VIADD R13, R13, 0x1 ;  /* 0x000000010d0d9836 */ /* 0x000fe20000000000 */
[----:B------:R-:W-:Y:S02]  /*02a0*/  ISETP.NE.AND P1, PT, R0, RZ, PT ;  /* 0x000000ff0000720c */ /* 0x000fe40003f25270 */
[----:B------:R-:W-:Y:S02]  /*02b0*/  ISETP.GE.U32.AND P0, PT, R11, R6, PT ;  /* 0x000000060b00720c */ /* 0x000fe40003f06070 */
[----:B------:R-:W-:Y:S01]  /*02c0*/  LOP3.LUT R6, R5, R0, RZ, 0x3c, !PT ;  /* 0x0000000005067212 */ /* 0x000fe200078e3cff */
[----:B------:R1:W4:Y:S03]  /*02d0*/  F2I.FTZ.U32.TRUNC.NTZ R11, R10 ;  /* 0x0000000a000b7305 */ /* 0x000326000021f000 */
[----:B------:R-:W-:Y:S01]  /*02e0*/  ISETP.GE.AND P2, PT, R6, RZ, PT ;  /* 0x000000ff0600720c */ /* 0x000fe20003f46270 */
[----:B------:R-:W-:-:S02]  /*02f0*/  IMAD.MOV.U32 R6, RZ, RZ, RZ ;  /* 0x000000ffff067224 */ /* 0x000fc400078e00ff */
[----:B-1----:R-:W-:-:S04]  /*0300*/  HFMA2 R10, -RZ, RZ, 0, 0 ;  /* 0x00000000ff0a7431 */ /* 0x002fc800000001ff */
[----:B------:R-:W-:-:S05]  /*0310*/  @P0 VIADD R13, R13, 0x1 ;  /* 0x000000010d0d0836 */ /* 0x000fca0000000000 */
[----:B------:R-:W-:Y:S01]  /*0320*/  MOV R12, R13 ;  /* 0x0000000d000c7202 */ /* 0x000fe20000000f00 */
[----:B------:R-:W-:Y:S02]  /*0330*/  IMAD R13, R17, R4, RZ ;  /* 0x00000004110d7224 */ /* 0x000fe400078e02ff */
[----:B----4-:R-:W-:Y:S02]  /*0340*/  IMAD.MOV R15, RZ, RZ, -R11 ;  /* 0x000000ffff0f7224 */ /* 0x010fe400078e0a0b */
[----:B------:R-:W-:Y:S01]  /*0350*/  @!P2 IMAD.MOV R12, RZ, RZ, -R12 ;  /* 0x000000ffff0ca224 */ /* 0x000fe200078e0a0c */
[----:B------:R-:W-:Y:S01]  /*0360*/  @!P1 LOP3.LUT R12, RZ, R0, RZ, 0x33, !PT ;  /* 0x00000000ff0c9212 */ /* 0x000fe200078e33ff */
[----:B------:R-:W-:Y:S01]  /*0370*/  IMAD.HI.U32 R6, R7, R13, R6 ;  /* 0x0000000d07067227 */ /* 0x000fe200078e0006 */
[----:B------:R-:W-:Y:S02]  /*0380*/  IABS R13, R2 ;  /* 0x00000002000d7213 */ /* 0x000fe40000000000 */
[----:B------:R-:W-:Y:S01]  /*0390*/  IABS R14, R12 ;  /* 0x0000000c000e7213 */ /* 0x000fe20000000000 */
[----:B------:R-:W-:Y:S01]  /*03a0*/  IMAD R7, R15, R8, RZ ;  /* 0x000000080f077224 */ /* 0x000fe200078e02ff */
[----:B------:R-:W-:Y:S01]  /*03b0*/  ISETP.GE.AND P4, PT, R12, RZ, PT ;  /* 0x000000ff0c00720c */ /* 0x000fe20003f86270 */
[----:B------:R-:W-:-:S02]  /*03c0*/  IMAD.MOV R12, RZ, RZ, -R12 ;  /* 0x000000ffff0c7224 */ /* 0x000fc400078e0a0c */
[----:B------:R-:W-:-:S04]  /*03d0*/  IMAD.HI.U32 R10, R11, R7, R10 ;  /* 0x000000070b0a7227 */ /* 0x000fc800078e000a */
[----:B------:R-:W-:Y:S02]  /*03e0*/  IMAD.MOV.U32 R11, RZ, RZ, R14 ;  /* 0x000000ffff0b7224 */ /* 0x000fe400078e000e */
[----:B------:R-:W-:Y:S02]  /*03f0*/  IMAD.MOV R7, RZ, RZ, -R13 ;  /* 0x000000ffff077224 */ /* 0x000fe400078e0a0d */
[----:B------:R-:W-:-:S04]  /*0400*/  IMAD.HI.U32 R6, R6, R11, RZ ;  /* 0x0000000b06067227 */ /* 0x000fc800078e00ff */
[----:B------:R-:W-:Y:S01]  /*0410*/  IMAD.HI.U32 R10, R10, R9, RZ ;  /* 0x000000090a0a7227 */ /* 0x000fe200078e00ff */
[----:B------:R-:W-:-:S03]  /*0420*/  IADD3 R6, PT, PT, -R6, RZ, RZ ;  /* 0x000000ff06067210 */ /* 0x000fc60007ffe1ff */
[----:B------:R-:W-:Y:S02]  /*0430*/  IMAD R9, R10, R7, R9 ;  /* 0x000000070a097224 */ /* 0x000fe400078e0209 */
[----:B------:R-:W-:Y:S01]  /*0440*/  IMAD R7, R4, R6, R11 ;  /* 0x0000000604077224 */ /* 0x000fe200078e020b */
[----:B------:R-:W-:Y:S01]  /*0450*/  LOP3.LUT R6, R5, R2, RZ, 0x3c, !PT ;  /* 0x0000000205067212 */ /* 0x000fe200078e3cff */
[----:B------:R-:W-:Y:S01]  /*0460*/  IMAD R5, R0, R12, R5 ;  /* 0x0000000c00057224 */ /* 0x000fe200078e0205 */
[----:B------:R-:W-:Y:S02]  /*0470*/  ISETP.GT.U32.AND P3, PT, R8, R9, PT ;  /* 0x000000090800720c */ /* 0x000fe40003f64070 */
[----:B------:R-:W-:Y:S02]  /*0480*/  ISETP.GT.U32.AND P0, PT, R4, R7, PT ;  /* 0x000000070400720c */ /* 0x000fe40003f04070 */
[----:B------:R-:W-:Y:S02]  /*0490*/  ISETP.GE.AND P1, PT, R6, RZ, PT ;  /* 0x000000ff0600720c */ /* 0x000fe40003f26270 */
[----:B------:R-:W-:-:S07]  /*04a0*/  SHF.R.S32.HI R12, RZ, 0x1f, R5 ;  /* 0x0000001fff0c7819 */ /* 0x000fce0000011405 */
[----:B------:R-:W-:Y:S01]  /*04b0*/  @!P3 IMAD.IADD R9, R9, 0x1, -R8 ;  /* 0x000000010909b824 */ /* 0x000fe200078e0a08 */
[----:B------:R-:W-:Y:S01]  /*04c0*/  @!P3 IADD3 R10, PT, PT, R10, 0x1, RZ ;  /* 0x000000010a0ab810 */ /* 0x000fe20007ffe0ff */
[----:B------:R-:W-:Y:S01]  /*04d0*/  @!P0 IMAD.IADD R7, R7, 0x1, -R4 ;  /* 0x0000000107078824 */ /* 0x000fe200078e0a04 */
[----:B------:R-:W-:Y:S02]  /*04e0*/  ISETP.NE.AND P3, PT, R2, RZ, PT ;  /* 0x000000ff0200720c */ /* 0x000fe40003f65270 */
[----:B------:R-:W-:Y:S02]  /*04f0*/  ISETP.GE.U32.AND P2, PT, R9, R8, PT ;  /* 0x000000080900720c */ /* 0x000fe40003f46070 */
[----:B------:R-:W-:-:S11]  /*0500*/  ISETP.GT.U32.AND P0, PT, R4, R7, PT ;  /* 0x000000070400720c */ /* 0x000fd60003f04070 */
[----:B------:R-:W-:Y:S01]  /*0510*/  @P2 VIADD R10, R10, 0x1 ;  /* 0x000000010a0a2836 */ /* 0x000fe20000000000 */
[----:B------:R-:W-:Y:S01]  /*0520*/  ISETP.NE.AND P2, PT, R3, RZ, PT ;  /* 0x000000ff0300720c */ /* 0x000fe20003f45270 */
[----:B------:R-:W-:-:S03]  /*0530*/  @!P0 IMAD.IADD R7, R7, 0x1, -R4 ;  /* 0x0000000107078824 */ /* 0x000fc600078e0a04 */
[----:B------:R-:W-:Y:S01]  /*0540*/  @!P1 IADD3 R10, PT, PT, -R10, RZ, RZ ;  /* 0x000000ff0a0a9210 */ /* 0x000fe20007ffe1ff */
[----:B------:R-:W-:Y:S01]  /*0550*/  IMAD.MOV.U32 R9, RZ, RZ, R7 ;  /* 0x000000ffff097224 */ /* 0x000fe200078e0007 */
[----:B------:R-:W-:Y:S01]  /*0560*/  @!P3 LOP3.LUT R10, RZ, R2, RZ, 0x33, !PT ;  /* 0x00000002ff0ab212 */ /* 0x000fe200078e33ff */
[----:B------:R-:W1:Y:S03]  /*0570*/  LDC.64 R6, c[0x0][0x398] ;  /* 0x0000e600ff067b82 */ /* 0x000e660000000a00 */
[----:B------:R-:W-:Y:S01]  /*0580*/  @!P4 IADD3 R9, PT, PT, -R9, RZ, RZ ;  /* 0x000000ff0909c210 */ /* 0x000fe20007ffe1ff */
[-C--:B------:R-:W-:Y:S02]  /*0590*/  IMAD R4, R10, R3.reuse, RZ ;  /* 0x000000030a047224 */ /* 0x080fe400078e02ff */
[----:B------:R-:W-:Y:S02]  /*05a0*/  @!P2 LOP3.LUT R9, RZ, R3, RZ, 0x33, !PT ;  /* 0x00000003ff09a212 */ /* 0x000fe400078e33ff */
[----:B------:R-:W4:Y:S01]  /*05b0*/  LDC.64 R2, c[0x0][0x388] ;  /* 0x0000e200ff027b82 */ /* 0x000f220000000a00 */
[----:B------:R-:W-:-:S02]  /*05c0*/  IMAD R8, R4, R0, RZ ;  /* 0x0000000004087224 */ /* 0x000fc400078e02ff */
[C---:B------:R-:W-:Y:S02]  /*05d0*/  IMAD R0, R9.reuse, R0, RZ ;  /* 0x0000000009007224 */ /* 0x040fe400078e02ff */
[----:B------:R-:W-:Y:S01]  /*05e0*/  IMAD.IADD R9, R9, 0x1, R4 ;  /* 0x0000000109097824 */ /* 0x000fe200078e0204 */
[--C-:B------:R-:W-:Y:S02]  /*05f0*/  SHF.R.S32.HI R10, RZ, 0x1f, R8.reuse ;  /* 0x0000001fff0a7819 */ /* 0x100fe40000011408 */
[----:B------:R-:W-:Y:S02]  /*0600*/  IADD3 R13, P0, P1, R5, R0, R8 ;  /* 0x00000000050d7210 */ /* 0x000fe4000791e008 */
[----:B------:R-:W-:Y:S02]  /*0610*/  SHF.R.S32.HI R11, RZ, 0x1f, R0 ;  /* 0x0000001fff0b7819 */ /* 0x000fe40000011400 */
[----:B------:R-:W-:Y:S02]  /*0620*/  SHF.L.U32 R8, R13, 0x2, RZ ;  /* 0x000000020d087819 */ /* 0x000fe400000006ff */
[----:B------:R-:W-:Y:S01]  /*0630*/  IADD3.X R0, PT, PT, R12, R11, R10, P0, P1 ;  /* 0x0000000b0c007210 */ /* 0x000fe200007e240a */
[----:B-1----:R-:W-:Y:S01]  /*0640*/  IMAD.WIDE R6, R9, 0x4, R6 ;  /* 0x0000000409067825 */ /* 0x002fe200078e0206 */
[----:B0-----:R-:W-:-:S02]  /*0650*/  IADD3 R10, P0, PT, R8, UR6, RZ ;  /* 0x00000006080a7c10 */ /* 0x001fc4000ff1e0ff */
[----:B------:R-:W-:-:S03]  /*0660*/  SHF.L.U64.HI R0, R13, 0x2, R0 ;  /* 0x000000020d007819 */ /* 0x000fc60000010200 */
[----:B--2---:R-:W2:Y:S01]  /*0670*/  LDG.E R6, desc[UR4][R6.64] ;  /* 0x0000000406067981 */ /* 0x004ea2000c1e1900 */
[----:B------:R-:W-:Y:S01]  /*0680*/  IADD3.X R11, PT, PT, R0, UR7, RZ, P0, !PT ;  /* 0x00000007000b7c10 */ /* 0x000fe200087fe4ff */
[----:B----4-:R-:W-:Y:S01]  /*0690*/  IMAD.WIDE R2, R9, 0x4, R2 ;  /* 0x0000000409027825 */ /* 0x010fe200078e0202 */
[----:B---3--:R-:W-:-:S03]  /*06a0*/  IADD3 R8, P0, PT, R8, UR8, RZ ;  /* 0x0000000808087c10 */ /* 0x008fc6000ff1e0ff */
[----:B------:R-:W3:Y:S01]  /*06b0*/  LDG.E R10, desc[UR4][R10.64] ;  /* 0x000000040a0a7981 */ /* 0x000ee2000c1e1900 */
[----:B------:R-:W-:-:S03]  /*06c0*/  IADD3.X R9, PT, PT, R0, UR9, RZ, P0, !PT ;  /* 0x0000000900097c10 */ /* 0x000fc600087fe4ff */
[----:B------:R-:W4:Y:S04]  /*06d0*/  LDG.E R2, desc[UR4][R2.64] ;  /* 0x0000000402027981 */ /* 0x000f28000c1e1900 */
[----:B------:R-:W4:Y:S01]  /*06e0*/  LDG.E R13, desc[UR4][R8.64] ;  /* 0x00000004080d7981 */ /* 0x000f22000c1e1900 */
[----:B--2---:R-:W-:-:S04]  /*06f0*/  ISETP.NE.AND P0, PT, R5, R6, PT ;  /* 0x000000060500720c */ /* 0x004fc80003f05270 */
[----:B------:R-:W-:-:S05]  /*0700*/  FSEL R5, RZ, 1, P0 ;  /* 0x3f800000ff057808 */ /* 0x000fca0000000000 */
[----:B---3--:R-:W-:-:S04]  /*0710*/  FADD R5, R10, -R5 ;  /* 0x800000050a057221 */ /* 0x008fc80000000000 */
[----:B----4-:R-:W-:-:S05]  /*0720*/  FFMA R5, R2, R5, R13 ;  /* 0x0000000502057223 */ /* 0x010fca000000000d */
[----:B------:R-:W-:Y:S01]  /*0730*/  STG.E desc[UR4][R8.64], R5 ;  /* 0x0000000508007986 */ /* 0x000fe2000c101904 */
[----:B------:R-:W-:Y:S05]  /*0740*/  EXIT ;  /* 0x000000000000794d */ /* 0x000fea0003800000 */
.L_x_78:
        /* <DEDUP_REMOVED lines=11> */
.L_x_258:


//--------------------- .text._Z23softmax_forward_kernel7PfPKfii --------------------------
	.section	.text._Z23softmax_forward_kernel7PfPKfii,"ax",@progbits
	.align	128
        .global         _Z23softmax_forward_kernel7PfPKfii
        .type           _Z23softmax_forward_kernel7PfPKfii,@function
        .size           _Z23softmax_forward_kernel7PfPKfii,(.L_x_249 - _Z23softmax_forward_kernel7PfPKfii)
        .other          _Z23softmax_forward_kernel7PfPKfii,@"STO_CUDA_ENTRY STV_DEFAULT"
_Z23softmax_forward_kernel7PfPKfii:
.text._Z23softmax_forward_kernel7PfPKfii:
[----:B------:R-:W-:Y:S01]  /*0000*/  LDC R1, c[0x0][0x37c] ;  /* 0x0000df00ff017b82 */ /* 0x000fe20000000800 */
[----:B------:R-:W0:Y:S07]  /*0010*/  S2R R13, SR_TID.X ;  /* 0x00000000000d7919 */ /* 0x000e2e0000002100 */
[----:B------:R-:W1:Y:S01]  /*0020*/  LDC R12, c[0x0][0x360] ;  /* 0x0000d800ff0c7b82 */ /* 0x000e620000000800 */
[----:B------:R-:W0:Y:S01]  /*0030*/  LDCU UR5, c[0x0][0x394] ;  /* 0x00007280ff0577ac */ /* 0x000e220008000800 */
[----:B------:R-:W-:Y:S01]  /*0040*/  MOV R3, 0x400 ;  /* 0x0000040000037802 */ /* 0x000fe20000000f00 */
[----:B------:R-:W2:Y:S01]  /*0050*/  S2R R0, SR_CgaCtaId ;  /* 0x0000000000007919 */ /* 0x000ea20000008800 */
[----:B0-----:R-:W-:-:S02]  /*0060*/  ISETP.GE.AND P0, PT, R13, UR5, PT ;  /* 0x000000050d007c0c */ /* 0x001fc4000bf06270 */
[----:B------:R-:W-:Y:S02]  /*0070*/  SHF.R.U32.HI R2, RZ, 0x5, R13 ;  /* 0x00000005ff027819 */ /* 0x000fe4000001160d */
[----:B--2---:R-:W-:Y:S02]  /*0080*/  LEA R3, R0, R3, 0x18 ;  /* 0x0000000300037211 */ /* 0x004fe400078ec0ff */
[----:B-1----:R-:W-:-:S05]  /*0090*/  SHF.R.U32.HI R0, RZ, 0x5, R12 ;  /* 0x00000005ff007819 */ /* 0x002fca000001160c */
[--C-:B------:R-:W-:Y:S02]  /*00a0*/  IMAD R5, R0, 0x4, R3.reuse ;  /* 0x0000000400057824 */ /* 0x100fe400078e0203 */
[----:B------:R-:W-:Y:S02]  /*00b0*/  @P0 IMAD.MOV.U32 R7, RZ, RZ, -0x800000 ;  /* 0xff800000ff070424 */ /* 0x000fe400078e00ff */
[C---:B------:R-:W-:Y:S02]  /*00c0*/  @P0 IMAD R4, R2.reuse, 0x4, R3 ;  /* 0x0000000402040824 */ /* 0x040fe400078e0203 */
[----:B------:R-:W-:-:S03]  /*00d0*/  @P0 IMAD R5, R2, 0x4, R5 ;  /* 0x0000000402050824 */ /* 0x000fc600078e0205 */
[----:B------:R0:W-:Y:S04]  /*00e0*/  @P0 STS [R4], R7 ;  /* 0x0000000704000388 */ /* 0x0001e80000000800 */
[----:B------:R0:W-:Y:S01]  /*00f0*/  @P0 STS [R5], RZ ;  /* 0x000000ff05000388 */ /* 0x0001e20000000800 */
[----:B------:R-:W-:Y:S05]  /*0100*/  @P0 EXIT ;  /* 0x000000000000094d */ /* 0x000fea0003800000 */
[----:B------:R-:W1:Y:S01]  /*0110*/  S2UR UR4, SR_CTAID.X ;  /* 0x00000000000479c3 */ /* 0x000e620000002500 */
[----:B------:R-:W-:Y:S01]  /*0120*/  BSSY.RECONVERGENT B0, `(.L_x_79) ;  /* 0x0000045000007945 */ /* 0x000fe20003800200 */
[----:B0-----:R-:W-:Y:S01]  /*0130*/  IMAD.MOV.U32 R4, RZ, RZ, -0x800000 ;  /* 0xff800000ff047424 */ /* 0x001fe200078e00ff */
[----:B------:R-:W0:Y:S01]  /*0140*/  LDCU.64 UR10, c[0x0][0x358] ;  /* 0x00006b00ff0a77ac */ /* 0x000e220008000a00 */
[----:B------:R-:W-:Y:S01]  /*0150*/  IMAD.MOV.U32 R5, RZ, RZ, R13 ;  /* 0x000000ffff057224 */ /* 0x000fe200078e000d */
[----:B------:R-:W2:Y:S01]  /*0160*/  LDCU.64 UR6, c[0x0][0x388] ;  /* 0x00007100ff0677ac */ /* 0x000ea20008000a00 */
[----:B------:R-:W-:Y:S02]  /*0170*/  UIADD3 UR8, UPT, UPT, UR5, -0x1, URZ ;  /* 0xffffffff05087890 */ /* 0x000fe4000fffe0ff */
[----:B012---:R-:W-:-:S12]  /*0180*/  UIMAD UR4, UR4, UR5, URZ ;  /* 0x00000005040472a4 */ /* 0x007fd8000f8e02ff */
.L_x_80:
[----:B------:R-:W-:Y:S01]  /*0190*/  IMAD.IADD R7, R12, 0x1, R5 ;  /* 0x000000010c077824 */ /* 0x000fe200078e0205 */
[----:B------:R-:W-:-:S04]  /*01a0*/  VIMNMX.U32 R5, PT, PT, R5, UR8, PT ;  /* 0x0000000805057c48 */ /* 0x000fc8000bfe0000 */
[C---:B------:R-:W-:Y:S01]  /*01b0*/  VIMNMX.U32 R6, PT, PT, R7.reuse, UR8, PT ;  /* 0x0000000807067c48 */ /* 0x040fe2000bfe0000 */
[--C-:B------:R-:W-:Y:S01]  /*01c0*/  IMAD.IADD R7, R7, 0x1, R12.reuse ;  /* 0x0000000107077824 */ /* 0x100fe200078e020c */
[----:B------:R-:W-:Y:S02]  /*01d0*/  IADD3 R11, P0, PT, R5, UR4, RZ ;  /* 0x00000004050b7c10 */ /* 0x000fe4000ff1e0ff */
[----:B------:R-:W-:Y:S01]  /*01e0*/  IADD3 R8, P1, PT, R6, UR4, RZ ;  /* 0x0000000406087c10 */ /* 0x000fe2000ff3e0ff */
[C---:B------:R-:W-:Y:S01]  /*01f0*/  IMAD.IADD R9, R7.reuse, 0x1, R12 ;  /* 0x0000000107097824 */ /* 0x040fe200078e020c */
[----:B------:R-:W-:Y:S01]  /*0200*/  VIMNMX.U32 R5, PT, PT, R7, UR8, PT ;  /* 0x0000000807057c48 */ /* 0x000fe2000bfe0000 */
[----:B------:R-:W-:Y:S01]  /*0210*/  IMAD.X R14, RZ, RZ, RZ, P0 ;  /* 0x000000ffff0e7224 */ /* 0x000fe200000e06ff */
[----:B------:R-:W-:Y:S01]  /*0220*/  LEA R10, P0, R11, UR6, 0x2 ;  /* 0x000000060b0a7c11 */ /* 0x000fe2000f8010ff */
[----:B------:R-:W-:Y:S01]  /*0230*/  IMAD.X R15, RZ, RZ, RZ, P1 ;  /* 0x000000ffff0f7224 */ /* 0x000fe200008e06ff */
[----:B------:R-:W-:-:S02]  /*0240*/  LEA R6, P1, R8, UR6, 0x2 ;  /* 0x0000000608067c11 */ /* 0x000fc4000f8210ff */
[----:B------:R-:W-:Y:S02]  /*0250*/  LEA.HI.X R11, R11, UR7, R14, 0x2, P0 ;  /* 0x000000070b0b7c11 */ /* 0x000fe400080f140e */
[----:B------:R-:W-:Y:S02]  /*0260*/  IADD3 R16, P0, PT, R5, UR4, RZ ;  /* 0x0000000405107c10 */ /* 0x000fe4000ff1e0ff */
[----:B------:R-:W-:Y:S01]  /*0270*/  LEA.HI.X R7, R8, UR7, R15, 0x2, P1 ;  /* 0x0000000708077c11 */ /* 0x000fe200088f140f */
[C-C-:B------:R-:W-:Y:S01]  /*0280*/  IMAD.IADD R15, R9.reuse, 0x1, R12.reuse ;  /* 0x00000001090f7824 */ /* 0x140fe200078e020c */
[----:B------:R-:W-:Y:S01]  /*0290*/  VIMNMX.U32 R14, PT, PT, R9, UR8, PT ;  /* 0x00000008090e7c48 */ /* 0x000fe2000bfe0000 */
[----:B------:R-:W-:Y:S01]  /*02a0*/  IMAD.X R9, RZ, RZ, RZ, P0 ;  /* 0x000000ffff097224 */ /* 0x000fe200000e06ff */
[----:B------:R-:W-:Y:S01]  /*02b0*/  LEA R8, P0, R16, UR6, 0x2 ;  /* 0x0000000610087c11 */ /* 0x000fe2000f8010ff */
[----:B------:R0:W2:Y:S01]  /*02c0*/  LDG.E R5, desc[UR10][R10.64] ;  /* 0x0000000a0a057981 */ /* 0x0000a2000c1e1900 */
[----:B------:R-:W-:Y:S01]  /*02d0*/  IADD3 R19, P1, PT, R14, UR4, RZ ;  /* 0x000000040e137c10 */ /* 0x000fe2000ff3e0ff */
[C---:B------:R-:W-:Y:S01]  /*02e0*/  IMAD.IADD R17, R15.reuse, 0x1, R12 ;  /* 0x000000010f117824 */ /* 0x040fe200078e020c */
[----:B------:R-:W-:Y:S01]  /*02f0*/  LEA.HI.X R9, R16, UR7, R9, 0x2, P0 ;  /* 0x0000000710097c11 */ /* 0x000fe200080f1409 */
[----:B------:R1:W2:Y:S01]  /*0300*/  LDG.E R18, desc[UR10][R6.64] ;  /* 0x0000000a06127981 */ /* 0x0002a2000c1e1900 */
[----:B------:R-:W-:Y:S01]  /*0310*/  VIMNMX.U32 R16, PT, PT, R15, UR8, PT ;  /* 0x000000080f107c48 */ /* 0x000fe2000bfe0000 */
[----:B------:R-:W-:Y:S01]  /*0320*/  IMAD.X R22, RZ, RZ, RZ, P1 ;  /* 0x000000ffff167224 */ /* 0x000fe200008e06ff */
[----:B------:R-:W-:-:S02]  /*0330*/  LEA R14, P0, R19, UR6, 0x2 ;  /* 0x00000006130e7c11 */ /* 0x000fc4000f8010ff */
[----:B------:R-:W-:Y:S02]  /*0340*/  IADD3 R20, P1, PT, R16, UR4, RZ ;  /* 0x0000000410147c10 */ /* 0x000fe4000ff3e0ff */
[C---:B------:R-:W-:Y:S01]  /*0350*/  VIMNMX.U32 R16, PT, PT, R17.reuse, UR8, PT ;  /* 0x0000000811107c48 */ /* 0x040fe2000bfe0000 */
[----:B------:R-:W-:Y:S01]  /*0360*/  IMAD.IADD R17, R17, 0x1, R12 ;  /* 0x0000000111117824 */ /* 0x000fe200078e020c */
[----:B------:R-:W-:Y:S01]  /*0370*/  LEA.HI.X R15, R19, UR7, R22, 0x2, P0 ;  /* 0x00000007130f7c11 */ /* 0x000fe200080f1416 */
[----:B0-----:R-:W-:Y:S01]  /*0380*/  IMAD.X R11, RZ, RZ, RZ, P1 ;  /* 0x000000ffff0b7224 */ /* 0x001fe200008e06ff */
[C---:B------:R-:W-:Y:S01]  /*0390*/  LEA R10, P0, R20.reuse, UR6, 0x2 ;  /* 0x00000006140a7c11 */ /* 0x040fe2000f8010ff */
[C---:B------:R-:W-:Y:S01]  /*03a0*/  IMAD.IADD R21, R17.reuse, 0x1, R12 ;  /* 0x0000000111157824 */ /* 0x040fe200078e020c */
[----:B------:R-:W-:Y:S01]  /*03b0*/  VIMNMX.U32 R17, PT, PT, R17, UR8, PT ;  /* 0x0000000811117c48 */ /* 0x000fe2000bfe0000 */
[----:B------:R0:W3:Y:S01]  /*03c0*/  LDG.E R19, desc[UR10][R8.64] ;  /* 0x0000000a08137981 */ /* 0x0000e2000c1e1900 */
[----:B------:R-:W-:-:S02]  /*03d0*/  LEA.HI.X R11, R20, UR7, R11, 0x2, P0 ;  /* 0x00000007140b7c11 */ /* 0x000fc400080f140b */
[----:B------:R-:W-:Y:S01]  /*03e0*/  IADD3 R20, P0, PT, R16, UR4, RZ ;  /* 0x0000000410147c10 */ /* 0x000fe2000ff1e0ff */
[----:B------:R-:W3:Y:S01]  /*03f0*/  LDG.E R14, desc[UR10][R14.64] ;  /* 0x0000000a0e0e7981 */ /* 0x000ee2000c1e1900 */
[----:B-1----:R-:W-:Y:S02]  /*0400*/  VIMNMX.U32 R6, PT, PT, R21, UR8, PT ;  /* 0x0000000815067c48 */ /* 0x002fe4000bfe0000 */
[----:B------:R-:W-:Y:S01]  /*0410*/  IADD3 R22, P1, PT, R17, UR4, RZ ;  /* 0x0000000411167c10 */ /* 0x000fe2000ff3e0ff */
[----:B------:R-:W-:Y:S01]  /*0420*/  IMAD.X R17, RZ, RZ, RZ, P0 ;  /* 0x000000ffff117224 */ /* 0x000fe200000e06ff */
[----:B------:R-:W-:Y:S01]  /*0430*/  LEA R16, P0, R20, UR6, 0x2 ;  /* 0x0000000614107c11 */ /* 0x000fe2000f8010ff */
[----:B------:R-:W4:Y:S01]  /*0440*/  LDG.E R11, desc[UR10][R10.64] ;  /* 0x0000000a0a0b7981 */ /* 0x000f22000c1e1900 */
[----:B------:R-:W-:Y:S02]  /*0450*/  IADD3 R7, P2, PT, R6, UR4, RZ ;  /* 0x0000000406077c10 */ /* 0x000fe4000ff5e0ff */
[----:B0-----:R-:W-:-:S02]  /*0460*/  IADD3.X R9, PT, PT, RZ, RZ, RZ, P1, !PT ;  /* 0x000000ffff097210 */ /* 0x001fc40000ffe4ff */
[----:B------:R-:W-:Y:S01]  /*0470*/  LEA.HI.X R17, R20, UR7, R17, 0x2, P0 ;  /* 0x0000000714117c11 */ /* 0x000fe200080f1411 */
[----:B------:R-:W-:Y:S01]  /*0480*/  IMAD.X R20, RZ, RZ, RZ, P2 ;  /* 0x000000ffff147224 */ /* 0x000fe200010e06ff */
[C---:B------:R-:W-:Y:S02]  /*0490*/  LEA R8, P1, R22.reuse, UR6, 0x2 ;  /* 0x0000000616087c11 */ /* 0x040fe4000f8210ff */
[C---:B------:R-:W-:Y:S01]  /*04a0*/  LEA R6, P0, R7.reuse, UR6, 0x2 ;  /* 0x0000000607067c11 */ /* 0x040fe2000f8010ff */
[----:B------:R-:W4:Y:S01]  /*04b0*/  LDG.E R16, desc[UR10][R16.64] ;  /* 0x0000000a10107981 */ /* 0x000f22000c1e1900 */
[----:B------:R-:W-:Y:S02]  /*04c0*/  LEA.HI.X R9, R22, UR7, R9, 0x2, P1 ;  /* 0x0000000716097c11 */ /* 0x000fe400088f1409 */
[----:B------:R-:W-:-:S04]  /*04d0*/  LEA.HI.X R7, R7, UR7, R20, 0x2, P0 ;  /* 0x0000000707077c11 */ /* 0x000fc800080f1414 */
[----:B------:R-:W5:Y:S04]  /*04e0*/  LDG.E R9, desc[UR10][R8.64] ;  /* 0x0000000a08097981 */ /* 0x000f68000c1e1900 */
[----:B------:R-:W5:Y:S01]  /*04f0*/  LDG.E R6, desc[UR10][R6.64] ;  /* 0x0000000a06067981 */ /* 0x000f62000c1e1900 */
[----:B--2---:R-:W-:Y:S01]  /*0500*/  FMNMX3 R18, R4, R5, R18, !PT ;  /* 0x0000000504127276 */ /* 0x004fe20007800012 */
[----:B------:R-:W-:-:S05]  /*0510*/  IMAD.IADD R5, R21, 0x1, R12 ;  /* 0x0000000115057824 */ /* 0x000fca00078e020c */
[----:B------:R-:W-:Y:S02]  /*0520*/  ISETP.GE.AND P0, PT, R5, UR5, PT ;  /* 0x0000000505007c0c */ /* 0x000fe4000bf06270 */
[----:B---3--:R-:W-:-:S04]  /*0530*/  FMNMX3 R14, R18, R19, R14, !PT ;  /* 0x00000013120e7276 */ /* 0x008fc8000780000e */
[----:B----4-:R-:W-:-:S04]  /*0540*/  FMNMX3 R14, R14, R11, R16, !PT ;  /* 0x0000000b0e0e7276 */ /* 0x010fc80007800010 */
[----:B-----5:R-:W-:-:S03]  /*0550*/  FMNMX3 R4, R14, R9, R6, !PT ;  /* 0x000000090e047276 */ /* 0x020fc60007800006 */
[----:B------:R-:W-:Y:S05]  /*0560*/  @!P0 BRA `(.L_x_80) ;  /* 0xfffffffc00088947 */ /* 0x000fea000383ffff */
[----:B------:R-:W-:Y:S05]  /*0570*/  BSYNC.RECONVERGENT B0 ;  /* 0x0000000000007941 */ /* 0x000fea0003800200 */
.L_x_79:
[----:B------:R-:W0:Y:S01]  /*0580*/  SHFL.DOWN PT, R5, R4, 0x10, 0x1f ;  /* 0x0a001f0004057f89 */ /* 0x000e2200000e0000 */
[----:B------:R-:W-:Y:S01]  /*0590*/  LOP3.LUT P0, RZ, R13, 0x1f, RZ, 0xc0, !PT ;  /* 0x0000001f0dff7812 */ /* 0x000fe2000780c0ff */
[----:B------:R-:W-:-:S12]  /*05a0*/  BSSY.RECONVERGENT B0, `(.L_x_81) ;  /* 0x0000074000007945 */ /* 0x000fd80003800200 */
[----:B------:R-:W-:Y:S01]  /*05b0*/  @!P0 IMAD R2, R2, 0x4, R3 ;  /* 0x0000000402028824 */ /* 0x000fe200078e0203 */
[----:B0-----:R-:W-:-:S05]  /*05c0*/  FMNMX R5, R4, R5, !PT ;  /* 0x0000000504057209 */ /* 0x001fca0007800000 */
[----:B------:R-:W0:Y:S02]  /*05d0*/  SHFL.DOWN PT, R6, R5, 0x8, 0x1f ;  /* 0x09001f0005067f89 */ /* 0x000e2400000e0000 */
[----:B0-----:R-:W-:-:S05]  /*05e0*/  FMNMX R6, R5, R6, !PT ;  /* 0x0000000605067209 */ /* 0x001fca0007800000 */
[----:B------:R-:W0:Y:S02]  /*05f0*/  SHFL.DOWN PT, R7, R6, 0x4, 0x1f ;  /* 0x08801f0006077f89 */ /* 0x000e2400000e0000 */
[----:B0-----:R-:W-:-:S05]  /*0600*/  FMNMX R7, R6, R7, !PT ;  /* 0x0000000706077209 */ /* 0x001fca0007800000 */
[----:B------:R-:W0:Y:S02]  /*0610*/  SHFL.DOWN PT, R8, R7, 0x2, 0x1f ;  /* 0x08401f0007087f89 */ /* 0x000e2400000e0000 */
[----:B0-----:R-:W-:-:S05]  /*0620*/  FMNMX R8, R7, R8, !PT ;  /* 0x0000000807087209 */ /* 0x001fca0007800000 */
[----:B------:R-:W0:Y:S02]  /*0630*/  SHFL.DOWN PT, R9, R8, 0x1, 0x1f ;  /* 0x08201f0008097f89 */ /* 0x000e2400000e0000 */
[----:B0-----:R-:W-:-:S05]  /*0640*/  FMNMX R9, R8, R9, !PT ;  /* 0x0000000908097209 */ /* 0x001fca0007800000 */
[----:B------:R0:W-:Y:S01]  /*0650*/  @!P0 STS [R2], R9 ;  /* 0x0000000902008388 */ /* 0x0001e20000000800 */
[----:B------:R-:W-:Y:S01]  /*0660*/  BAR.SYNC.DEFER_BLOCKING 0x0 ;  /* 0x0000000000007b1d */ /* 0x000fe20000010000 */
[----:B------:R-:W-:-:S13]  /*0670*/  ISETP.NE.AND P0, PT, R13, RZ, PT ;  /* 0x000000ff0d00720c */ /* 0x000fda0003f05270 */
[----:B0-----:R-:W-:Y:S05]  /*0680*/  @P0 BRA `(.L_x_82) ;  /* 0x0000000400940947 */ /* 0x001fea0003800000 */
[----:B------:R0:W1:Y:S01]  /*0690*/  LDS.128 R4, [R3] ;  /* 0x0000000003047984 */ /* 0x0000620000000c00 */
[----:B------:R-:W-:-:S13]  /*06a0*/  ISETP.GE.U32.AND P0, PT, R12, 0x40, PT ;  /* 0x000000400c00780c */ /* 0x000fda0003f06070 */
[----:B0-----:R-:W-:Y:S05]  /*06b0*/  @!P0 BRA `(.L_x_83) ;  /* 0x0000000400848947 */ /* 0x001fea0003800000 */
[----:B------:R-:W-:Y:S02]  /*06c0*/  ISETP.NE.AND P0, PT, R0, 0x2, PT ;  /* 0x000000020000780c */ /* 0x000fe40003f05270 */
[----:B-1----:R-:W-:-:S11]  /*06d0*/  FMNMX R4, R4, R5, !PT ;  /* 0x0000000504047209 */ /* 0x002fd60007800000 */
[----:B------:R-:W-:Y:S05]  /*06e0*/  @!P0 BRA `(.L_x_83) ;  /* 0x0000000400788947 */ /* 0x000fea0003800000 */
[----:B------:R-:W-:Y:S02]  /*06f0*/  ISETP.NE.AND P0, PT, R0, 0x3, PT ;  /* 0x000000030000780c */ /* 0x000fe40003f05270 */
[----:B------:R-:W-:-:S11]  /*0700*/  FMNMX R4, R4, R6, !PT ;  /* 0x0000000604047209 */ /* 0x000fd60007800000 */
[----:B------:R-:W-:Y:S05]  /*0710*/  @!P0 BRA `(.L_x_83) ;  /* 0x00000004006c8947 */ /* 0x000fea0003800000 */
[----:B------:R-:W-:Y:S02]  /*0720*/  ISETP.NE.AND P0, PT, R0, 0x4, PT ;  /* 0x000000040000780c */ /* 0x000fe40003f05270 */
[----:B------:R-:W-:-:S11]  /*0730*/  FMNMX R4, R4, R7, !PT ;  /* 0x0000000704047209 */ /* 0x000fd60007800000 */
[----:B------:R-:W-:Y:S05]  /*0740*/  @!P0 BRA `(.L_x_83) ;  /* 0x0000000400608947 */ /* 0x000fea0003800000 */
[----:B------:R-:W0:Y:S01]  /*0750*/  LDS.128 R8, [R3+0x10] ;  /* 0x0000100003087984 */ /* 0x000e220000000c00 */
[----:B------:R-:W-:Y:S02]  /*0760*/  ISETP.NE.AND P0, PT, R0, 0x5, PT ;  /* 0x000000050000780c */ /* 0x000fe40003f05270 */
[----:B0-----:R-:W-:-:S11]  /*0770*/  FMNMX R4, R4, R8, !PT ;  /* 0x0000000804047209 */ /* 0x001fd60007800000 */
[----:B------:R-:W-:Y:S05]  /*0780*/  @!P0 BRA `(.L_x_83) ;  /* 0x0000000400508947 */ /* 0x000fea0003800000 */
[----:B------:R-:W-:Y:S02]  /*0790*/  ISETP.NE.AND P0, PT, R0, 0x6, PT ;  /* 0x000000060000780c */ /* 0x000fe40003f05270 */
[----:B------:R-:W-:-:S11]  /*07a0*/  FMNMX R4, R4, R9, !PT ;  /* 0x0000000904047209 */ /* 0x000fd60007800000 */
        /* <DEDUP_REMOVED lines=81> */
[----:B------:R-:W-:-:S07]  /*0cc0*/  @P0 FMNMX R4, R4, R11, !PT ;  /* 0x0000000b04040209 */ /* 0x000fce0007800000 */
.L_x_83:
[----:B-1----:R0:W-:Y:S02]  /*0cd0*/  STS [R3], R4 ;  /* 0x0000000403007388 */ /* 0x0021e40000000800 */
.L_x_82:
[----:B------:R-:W-:Y:S05]  /*0ce0*/  BSYNC.RECONVERGENT B0 ;  /* 0x0000000000007941 */ /* 0x000fea0003800200 */
.L_x_81:
[----:B------:R-:W-:Y:S01]  /*0cf0*/  BAR.SYNC.DEFER_BLOCKING 0x0 ;  /* 0x0000000000007b1d */ /* 0x000fe20000010000 */
[----:B------:R-:W-:Y:S02]  /*0d00*/  IMAD.MOV.U32 R17, RZ, RZ, RZ ;  /* 0x000000ffff117224 */ /* 0x000fe400078e00ff */
[----:B------:R-:W-:-:S03]  /*0d10*/  IMAD.MOV.U32 R31, RZ, RZ, R13 ;  /* 0x000000ffff1f7224 */ /* 0x000fc600078e000d */
[----:B------:R-:W1:Y:S01]  /*0d20*/  LDCU.64 UR6, c[0x0][0x380] ;  /* 0x00007000ff0677ac */ /* 0x000e620008000a00 */
[----:B------:R-:W-:Y:S01]  /*0d30*/  BSSY.RECONVERGENT B0, `(.L_x_84) ;  /* 0x00000dd000007945 */ /* 0x000fe20003800200 */
[----:B------:R-:W2:Y:S01]  /*0d40*/  LDCU.64 UR12, c[0x0][0x388] ;  /* 0x00007100ff0c77ac */ /* 0x000ea20008000a00 */
[----:B------:R3:W4:Y:S01]  /*0d50*/  LDS R0, [R3] ;  /* 0x0000000003007984 */ /* 0x0007220000000800 */
[----:B-1----:R-:W-:-:S04]  /*0d60*/  ULEA UR5, UP0, UR4, UR6, 0x2 ;  /* 0x0000000604057291 */ /* 0x002fc8000f8010ff */
[----:B------:R-:W-:Y:S02]  /*0d70*/  ULEA.HI.X UR6, UR4, UR7, URZ, 0x2, UP0 ;  /* 0x0000000704067291 */ /* 0x000fe400080f14ff */
[----:B------:R-:W-:-:S04]  /*0d80*/  IMAD.U32 R10, RZ, RZ, UR5 ;  /* 0x00000005ff0a7e24 */ /* 0x000fc8000f8e00ff */
[----:B--23--:R-:W-:-:S07]  /*0d90*/  IMAD.U32 R11, RZ, RZ, UR6 ;  /* 0x00000006ff0b7e24 */ /* 0x00cfce000f8e00ff */
.L_x_101:
[----:B0123--:R-:W-:-:S04]  /*0da0*/  IMAD.IADD R3, R12, 0x1, R31 ;  /* 0x000000010c037824 */ /* 0x00ffc800078e021f */
[C---:B------:R-:W-:Y:S01]  /*0db0*/  IMAD.IADD R29, R3.reuse, 0x1, R12 ;  /* 0x00000001031d7824 */ /* 0x040fe200078e020c */
[----:B------:R-:W-:-:S04]  /*0dc0*/  VIMNMX.U32 R5, PT, PT, R3, UR8, PT ;  /* 0x0000000803057c48 */ /* 0x000fc8000bfe0000 */
[----:B------:R-:W-:Y:S02]  /*0dd0*/  IADD3 R5, P0, PT, R5, UR4, RZ ;  /* 0x0000000405057c10 */ /* 0x000fe4000ff1e0ff */
[C---:B------:R-:W-:Y:S01]  /*0de0*/  VIMNMX.U32 R26, PT, PT, R29.reuse, UR8, PT ;  /* 0x000000081d1a7c48 */ /* 0x040fe2000bfe0000 */
[--C-:B------:R-:W-:Y:S02]  /*0df0*/  IMAD.IADD R29, R29, 0x1, R12.reuse ;  /* 0x000000011d1d7824 */ /* 0x100fe400078e020c */
[----:B------:R-:W-:Y:S01]  /*0e00*/  IMAD.X R6, RZ, RZ, RZ, P0 ;  /* 0x000000ffff067224 */ /* 0x000fe200000e06ff */
[----:B------:R-:W-:Y:S01]  /*0e10*/  IADD3 R3, P1, PT, R26, UR4, RZ ;  /* 0x000000041a037c10 */ /* 0x000fe2000ff3e0ff */
[----:B------:R-:W-:Y:S01]  /*0e20*/  IMAD.IADD R33, R29, 0x1, R12 ;  /* 0x000000011d217824 */ /* 0x000fe200078e020c */
[----:B------:R-:W-:Y:S02]  /*0e30*/  LEA R4, P0, R5, UR12, 0x2 ;  /* 0x0000000c05047c11 */ /* 0x000fe4000f8010ff */
[----:B------:R-:W-:Y:S01]  /*0e40*/  VIMNMX.U32 R22, PT, PT, R29, UR8, PT ;  /* 0x000000081d167c48 */ /* 0x000fe2000bfe0000 */
[----:B------:R-:W-:Y:S01]  /*0e50*/  IMAD.X R8, RZ, RZ, RZ, P1 ;  /* 0x000000ffff087224 */ /* 0x000fe200008e06ff */
[----:B------:R-:W-:Y:S01]  /*0e60*/  LEA.HI.X R5, R5, UR13, R6, 0x2, P0 ;  /* 0x0000000d05057c11 */ /* 0x000fe200080f1406 */
[----:B------:R-:W-:Y:S01]  /*0e70*/  IMAD.IADD R25, R33, 0x1, R12 ;  /* 0x0000000121197824 */ /* 0x000fe200078e020c */
[----:B------:R-:W-:-:S02]  /*0e80*/  LEA R2, P1, R3, UR12, 0x2 ;  /* 0x0000000c03027c11 */ /* 0x000fc4000f8210ff */
[----:B------:R-:W-:Y:S01]  /*0e90*/  IADD3 R6, P0, PT, R22, UR4, RZ ;  /* 0x0000000416067c10 */ /* 0x000fe2000ff1e0ff */
[----:B-----5:R0:W5:Y:S01]  /*0ea0*/  LDG.E.EF R23, desc[UR10][R4.64] ;  /* 0x0000000a04177981 */ /* 0x020162000c0e1900 */
[----:B------:R-:W-:Y:S02]  /*0eb0*/  VIMNMX.U32 R24, PT, PT, R33, UR8, PT ;  /* 0x0000000821187c48 */ /* 0x000fe4000bfe0000 */
[----:B------:R-:W-:Y:S01]  /*0ec0*/  LEA.HI.X R3, R3, UR13, R8, 0x2, P1 ;  /* 0x0000000d03037c11 */ /* 0x000fe200088f1408 */
[----:B------:R-:W-:Y:S01]  /*0ed0*/  IMAD.X R9, RZ, RZ, RZ, P0 ;  /* 0x000000ffff097224 */ /* 0x000fe200000e06ff */
[----:B------:R-:W-:Y:S02]  /*0ee0*/  IADD3 R7, P1, PT, R24, UR4, RZ ;  /* 0x0000000418077c10 */ /* 0x000fe4000ff3e0ff */
[C---:B------:R-:W-:Y:S01]  /*0ef0*/  LEA R20, P0, R6.reuse, UR12, 0x2 ;  /* 0x0000000c06147c11 */ /* 0x040fe2000f8010ff */
[----:B------:R-:W5:Y:S01]  /*0f00*/  LDG.E.EF R19, desc[UR10][R2.64] ;  /* 0x0000000a02137981 */ /* 0x000f62000c0e1900 */
[----:B------:R-:W-:Y:S01]  /*0f10*/  IADD3 R27, PT, PT, R25, R12, RZ ;  /* 0x0000000c191b7210 */ /* 0x000fe20007ffe0ff */
[----:B------:R-:W-:Y:S01]  /*0f20*/  IMAD.X R8, RZ, RZ, RZ, P1 ;  /* 0x000000ffff087224 */ /* 0x000fe200008e06ff */
[----:B------:R-:W-:-:S02]  /*0f30*/  LEA.HI.X R21, R6, UR13, R9, 0x2, P0 ;  /* 0x0000000d06157c11 */ /* 0x000fc400080f1409 */
[----:B------:R-:W-:Y:S01]  /*0f40*/  LEA R6, P0, R7, UR12, 0x2 ;  /* 0x0000000c07067c11 */ /* 0x000fe2000f8010ff */
[----:B------:R-:W-:Y:S01]  /*0f50*/  IMAD.IADD R15, R27, 0x1, R12 ;  /* 0x000000011b0f7824 */ /* 0x000fe200078e020c */
[----:B------:R-:W-:Y:S02]  /*0f60*/  VIMNMX.U32 R14, PT, PT, R25, UR8, PT ;  /* 0x00000008190e7c48 */ /* 0x000fe4000bfe0000 */
[----:B------:R-:W-:Y:S01]  /*0f70*/  LEA.HI.X R7, R7, UR13, R8, 0x2, P0 ;  /* 0x0000000d07077c11 */ /* 0x000fe200080f1408 */
[----:B------:R1:W5:Y:S01]  /*0f80*/  LDG.E.EF R21, desc[UR10][R20.64] ;  /* 0x0000000a14157981 */ /* 0x000362000c0e1900 */
[----:B------:R-:W-:Y:S02]  /*0f90*/  IADD3 R9, P0, PT, R14, UR4, RZ ;  /* 0x000000040e097c10 */ /* 0x000fe4000ff1e0ff */
[----:B------:R-:W-:Y:S02]  /*0fa0*/  VIMNMX.U32 R18, PT, PT, R15, UR8, PT ;  /* 0x000000080f127c48 */ /* 0x000fe4000bfe0000 */
[----:B------:R-:W-:Y:S01]  /*0fb0*/  VIMNMX.U32 R16, PT, PT, R27, UR8, PT ;  /* 0x000000081b107c48 */ /* 0x000fe2000bfe0000 */
[----:B0-----:R-:W-:Y:S01]  /*0fc0*/  IMAD.X R4, RZ, RZ, RZ, P0 ;  /* 0x000000ffff047224 */ /* 0x001fe200000e06ff */
[----:B------:R-:W-:Y:S01]  /*0fd0*/  IADD3 R5, P2, PT, R18, UR4, RZ ;  /* 0x0000000412057c10 */ /* 0x000fe2000ff5e0ff */
[----:B------:R0:W5:Y:S01]  /*0fe0*/  LDG.E.EF R7, desc[UR10][R6.64] ;  /* 0x0000000a06077981 */ /* 0x000162000c0e1900 */
[C---:B------:R-:W-:Y:S01]  /*0ff0*/  LEA R8, P0, R9.reuse, UR12, 0x2 ;  /* 0x0000000c09087c11 */ /* 0x040fe2000f8010ff */
[----:B-1----:R-:W1:Y:S02]  /*1000*/  LDC R20, c[0x0][0x394] ;  /* 0x0000e500ff147b82 */ /* 0x002e640000000800 */
[----:B------:R-:W-:Y:S01]  /*1010*/  IMAD.X R28, RZ, RZ, RZ, P2 ;  /* 0x000000ffff1c7224 */ /* 0x000fe200010e06ff */
[----:B------:R-:W-:-:S02]  /*1020*/  LEA.HI.X R9, R9, UR13, R4, 0x2, P0 ;  /* 0x0000000d09097c11 */ /* 0x000fc400080f1404 */
[----:B------:R-:W-:-:S04]  /*1030*/  LEA R4, P0, R5, UR12, 0x2 ;  /* 0x0000000c05047c11 */ /* 0x000fc8000f8010ff */
[----:B------:R-:W-:Y:S01]  /*1040*/  LEA.HI.X R5, R5, UR13, R28, 0x2, P0 ;  /* 0x0000000d05057c11 */ /* 0x000fe200080f141c */
[----:B------:R-:W5:Y:S04]  /*1050*/  LDG.E.EF R9, desc[UR10][R8.64] ;  /* 0x0000000a08097981 */ /* 0x000f68000c0e1900 */
[----:B------:R-:W5:Y:S01]  /*1060*/  LDG.E.EF R37, desc[UR10][R4.64] ;  /* 0x0000000a04257981 */ /* 0x000f62000c0e1900 */
[----:B------:R-:W-:-:S05]  /*1070*/  IADD3 R30, P1, PT, R16, UR4, RZ ;  /* 0x00000004101e7c10 */ /* 0x000fca000ff3e0ff */
[----:B------:R-:W-:Y:S01]  /*1080*/  IMAD.X R3, RZ, RZ, RZ, P1 ;  /* 0x000000ffff037224 */ /* 0x000fe200008e06ff */
[C---:B------:R-:W-:Y:S02]  /*1090*/  LEA R2, P1, R30.reuse, UR12, 0x2 ;  /* 0x0000000c1e027c11 */ /* 0x040fe4000f8210ff */
[C---:B-1----:R-:W-:Y:S02]  /*10a0*/  ISETP.GE.U32.AND P5, PT, R31.reuse, R20, PT ;  /* 0x000000141f00720c */ /* 0x042fe40003fa6070 */
[----:B------:R-:W-:Y:S02]  /*10b0*/  LEA.HI.X R3, R30, UR13, R3, 0x2, P1 ;  /* 0x0000000d1e037c11 */ /* 0x000fe400088f1403 */
[----:B------:R-:W-:Y:S01]  /*10c0*/  VIMNMX.U32 R30, PT, PT, R31, UR8, PT ;  /* 0x000000081f1e7c48 */ /* 0x000fe2000bfe0000 */
[----:B------:R-:W-:Y:S02]  /*10d0*/  IMAD.IADD R28, R12, 0x1, R31 ;  /* 0x000000010c1c7824 */ /* 0x000fe400078e021f */
[----:B------:R1:W5:Y:S01]  /*10e0*/  LDG.E.EF R35, desc[UR10][R2.64] ;  /* 0x0000000a02237981 */ /* 0x000362000c0e1900 */
[----:B------:R-:W-:Y:S01]  /*10f0*/  IADD3 R31, P3, PT, R30, UR4, RZ ;  /* 0x000000041e1f7c10 */ /* 0x000fe2000ff7e0ff */
[----:B------:R-:W-:Y:S01]  /*1100*/  IMAD.IADD R32, R28, 0x1, R12 ;  /* 0x000000011c207824 */ /* 0x000fe200078e020c */
[----:B------:R-:W-:Y:S03]  /*1110*/  BSSY.RECONVERGENT B1, `(.L_x_85) ;  /* 0x000001a000017945 */ /* 0x000fe60003800200 */
[----:B0-----:R-:W-:Y:S01]  /*1120*/  IMAD.X R6, RZ, RZ, RZ, P3 ;  /* 0x000000ffff067224 */ /* 0x001fe200018e06ff */
[----:B-1----:R-:W-:-:S02]  /*1130*/  LEA R2, P6, R31, UR12, 0x2 ;  /* 0x0000000c1f027c11 */ /* 0x002fc4000f8c10ff */
[-C--:B------:R-:W-:Y:S02]  /*1140*/  ISETP.GE.U32.AND P0, PT, R32, R20.reuse, PT ;  /* 0x000000142000720c */ /* 0x080fe40003f06070 */
[-C--:B------:R-:W-:Y:S02]  /*1150*/  ISETP.GE.U32.AND P1, PT, R29, R20.reuse, PT ;  /* 0x000000141d00720c */ /* 0x080fe40003f26070 */
[-C--:B------:R-:W-:Y:S02]  /*1160*/  ISETP.GE.U32.AND P2, PT, R33, R20.reuse, PT ;  /* 0x000000142100720c */ /* 0x080fe40003f46070 */
[-C--:B------:R-:W-:Y:S02]  /*1170*/  ISETP.GE.U32.AND P3, PT, R25, R20.reuse, PT ;  /* 0x000000141900720c */ /* 0x080fe40003f66070 */
[----:B------:R-:W-:Y:S02]  /*1180*/  ISETP.GE.U32.AND P4, PT, R27, R20, PT ;  /* 0x000000141b00720c */ /* 0x000fe40003f86070 */
[----:B------:R-:W-:Y:S01]  /*1190*/  LEA.HI.X R3, R31, UR13, R6, 0x2, P6 ;  /* 0x0000000d1f037c11 */ /* 0x000fe2000b0f1406 */
[----:B------:R-:W-:Y:S10]  /*11a0*/  @P5 BRA `(.L_x_86) ;  /* 0x0000000000405947 */ /* 0x000ff40003800000 */
[----:B------:R-:W4:Y:S01]  /*11b0*/  LDG.E.EF R3, desc[UR10][R2.64] ;  /* 0x0000000a02037981 */ /* 0x000f22000c0e1900 */
[----:B------:R-:W-:Y:S02]  /*11c0*/  IMAD.MOV.U32 R5, RZ, RZ, 0x3bbb989d ;  /* 0x3bbb989dff057424 */ /* 0x000fe400078e00ff */
[----:B------:R-:W-:Y:S02]  /*11d0*/  IMAD.MOV.U32 R6, RZ, RZ, 0x437c0000 ;  /* 0x437c0000ff067424 */ /* 0x000fe400078e00ff */
[----:B----4-:R-:W-:-:S04]  /*11e0*/  FADD R4, -R0, R3 ;  /* 0x0000000300047221 */ /* 0x010fc80000000100 */
[----:B------:R-:W-:-:S04]  /*11f0*/  FFMA.SAT R5, R4, R5, 0.5 ;  /* 0x3f00000004057423 */ /* 0x000fc80000002005 */
[----:B------:R-:W-:-:S04]  /*1200*/  FFMA.RM R5, R5, R6, 12582913 ;  /* 0x4b40000105057423 */ /* 0x000fc80000004006 */
[C---:B------:R-:W-:Y:S01]  /*1210*/  FADD R25, R5.reuse, -12583039 ;  /* 0xcb40007f05197421 */ /* 0x040fe20000000000 */
[----:B------:R-:W-:-:S03]  /*1220*/  IMAD.SHL.U32 R2, R5, 0x800000, RZ ;  /* 0x0080000005027824 */ /* 0x000fc600078e00ff */
[----:B------:R-:W-:-:S04]  /*1230*/  FFMA R25, R4, 1.4426950216293334961, -R25 ;  /* 0x3fb8aa3b04197823 */ /* 0x000fc80000000819 */
[----:B------:R-:W-:Y:S01]  /*1240*/  FFMA R25, R4, 1.925963033500011079e-08, R25 ;  /* 0x32a5706004197823 */ /* 0x000fe20000000019 */
[----:B------:R-:W-:-:S04]  /*1250*/  LEA R4, P5, R30, UR5, 0x2 ;  /* 0x000000051e047c11 */ /* 0x000fc8000f8a10ff */
[----:B------:R-:W-:Y:S01]  /*1260*/  LEA.HI.X R5, R30, UR6, RZ, 0x2, P5 ;  /* 0x000000061e057c11 */ /* 0x000fe2000a8f14ff */
[----:B------:R-:W0:Y:S02]  /*1270*/  MUFU.EX2 R25, R25 ;  /* 0x0000001900197308 */ /* 0x000e240000000800 */
[----:B0-----:R-:W-:-:S04]  /*1280*/  FMUL R2, R2, R25 ;  /* 0x0000001902027220 */ /* 0x001fc80000400000 */
[----:B------:R-:W-:Y:S01]  /*1290*/  FADD R17, R17, R2 ;  /* 0x0000000211117221 */ /* 0x000fe20000000000 */
[----:B------:R0:W-:Y:S06]  /*12a0*/  STG.E desc[UR10][R4.64], R2 ;  /* 0x0000000204007986 */ /* 0x0001ec000c10190a */
.L_x_86:
[----:B------:R-:W-:Y:S05]  /*12b0*/  BSYNC.RECONVERGENT B1 ;  /* 0x0000000000017941 */ /* 0x000fea0003800200 */
.L_x_85:
[-C--:B------:R-:W-:Y:S01]  /*12c0*/  ISETP.GE.U32.AND P6, PT, R28, R20.reuse, PT ;  /* 0x000000141c00720c */ /* 0x080fe20003fc6070 */
[----:B------:R-:W-:Y:S01]  /*12d0*/  BSSY.RECONVERGENT B1, `(.L_x_87) ;  /* 0x0000013000017945 */ /* 0x000fe20003800200 */
[----:B------:R-:W-:-:S11]  /*12e0*/  ISETP.GE.U32.AND P5, PT, R15, R20, PT ;  /* 0x000000140f00720c */ /* 0x000fd60003fa6070 */
[----:B------:R-:W-:Y:S05]  /*12f0*/  @P6 BRA `(.L_x_88) ;  /* 0x0000000000406947 */ /* 0x000fea0003800000 */
[----:B0-----:R-:W-:Y:S02]  /*1300*/  IMAD.MOV.U32 R2, RZ, RZ, 0x3bbb989d ;  /* 0x3bbb989dff027424 */ /* 0x001fe400078e00ff */
[----:B----45:R-:W-:Y:S01]  /*1310*/  FADD R23, -R0, R23 ;  /* 0x0000001700177221 */ /* 0x030fe20000000100 */
[----:B------:R-:W-:Y:S01]  /*1320*/  IMAD.MOV.U32 R3, RZ, RZ, 0x437c0000 ;  /* 0x437c0000ff037424 */ /* 0x000fe200078e00ff */
[----:B------:R-:W-:Y:S02]  /*1330*/  VIMNMX.U32 R28, PT, PT, R28, UR8, PT ;  /* 0x000000081c1c7c48 */ /* 0x000fe4000bfe0000 */
        /* <DEDUP_REMOVED lines=12> */
.L_x_88:
[----:B------:R-:W-:Y:S05]  /*1400*/  BSYNC.RECONVERGENT B1 ;  /* 0x0000000000017941 */ /* 0x000fea0003800200 */
.L_x_87:
[----:B------:R-:W-:Y:S04]  /*1410*/  BSSY.RECONVERGENT B1, `(.L_x_89) ;  /* 0x0000011000017945 */ /* 0x000fe80003800200 */
[----:B------:R-:W-:Y:S05]  /*1420*/  @P0 BRA `(.L_x_90) ;  /* 0x00000000003c0947 */ /* 0x000fea0003800000 */
[----:B01----:R-:W-:Y:S02]  /*1430*/  IMAD.MOV.U32 R2, RZ, RZ, 0x3bbb989d ;  /* 0x3bbb989dff027424 */ /* 0x003fe400078e00ff */
[----:B----45:R-:W-:Y:S01]  /*1440*/  FADD R19, -R0, R19 ;  /* 0x0000001300137221 */ /* 0x030fe20000000100 */
[----:B------:R-:W-:-:S03]  /*1450*/  IMAD.MOV.U32 R3, RZ, RZ, 0x437c0000 ;  /* 0x437c0000ff037424 */ /* 0x000fc600078e00ff */
        /* <DEDUP_REMOVED lines=12> */
.L_x_90:
[----:B------:R-:W-:Y:S05]  /*1520*/  BSYNC.RECONVERGENT B1 ;  /* 0x0000000000017941 */ /* 0x000fea0003800200 */
.L_x_89:
[----:B------:R-:W-:Y:S04]  /*1530*/  BSSY.RECONVERGENT B1, `(.L_x_91) ;  /* 0x0000011000017945 */ /* 0x000fe80003800200 */
[----:B------:R-:W-:Y:S05]  /*1540*/  @P1 BRA `(.L_x_92) ;  /* 0x00000000003c1947 */ /* 0x000fea0003800000 */
[----:B012---:R-:W-:Y:S02]  /*1550*/  HFMA2 R2, -RZ, RZ, 0.96630859375, -0.0022525787353515625 ;  /* 0x3bbb989dff027431 */ /* 0x007fe400000001ff */
        /* <DEDUP_REMOVED lines=14> */
.L_x_92:
[----:B------:R-:W-:Y:S05]  /*1640*/  BSYNC.RECONVERGENT B1 ;  /* 0x0000000000017941 */ /* 0x000fea0003800200 */
.L_x_91:
[----:B------:R-:W-:Y:S04]  /*1650*/  BSSY.RECONVERGENT B1, `(.L_x_93) ;  /* 0x0000011000017945 */ /* 0x000fe80003800200 */
[----:B------:R-:W-:Y:S05]  /*1660*/  @P2 BRA `(.L_x_94) ;  /* 0x00000000003c2947 */ /* 0x000fea0003800000 */
[----:B0123--:R-:W-:Y:S02]  /*1670*/  IMAD.MOV.U32 R2, RZ, RZ, 0x3bbb989d ;  /* 0x3bbb989dff027424 */ /* 0x00ffe400078e00ff */
        /* <DEDUP_REMOVED lines=14> */
.L_x_94:
[----:B------:R-:W-:Y:S05]  /*1760*/  BSYNC.RECONVERGENT B1 ;  /* 0x0000000000017941 */ /* 0x000fea0003800200 */
.L_x_93:
        /* <DEDUP_REMOVED lines=17> */
.L_x_96:
[----:B------:R-:W-:Y:S05]  /*1880*/  BSYNC.RECONVERGENT B1 ;  /* 0x0000000000017941 */ /* 0x000fea0003800200 */
.L_x_95:
        /* <DEDUP_REMOVED lines=17> */
.L_x_98:
[----:B------:R-:W-:Y:S05]  /*19a0*/  BSYNC.RECONVERGENT B1 ;  /* 0x0000000000017941 */ /* 0x000fea0003800200 */
.L_x_97:
        /* <DEDUP_REMOVED lines=17> */
.L_x_100:
[----:B------:R-:W-:Y:S05]  /*1ac0*/  BSYNC.RECONVERGENT B1 ;  /* 0x0000000000017941 */ /* 0x000fea0003800200 */
.L_x_99:
[----:B------:R-:W-:-:S05]  /*1ad0*/  IMAD.IADD R31, R15, 0x1, R12 ;  /* 0x000000010f1f7824 */ /* 0x000fca00078e020c */
[----:B------:R-:W-:-:S13]  /*1ae0*/  ISETP.GE.AND P0, PT, R31, R20, PT ;  /* 0x000000141f00720c */ /* 0x000fda0003f06270 */
[----:B------:R-:W-:Y:S05]  /*1af0*/  @!P0 BRA `(.L_x_101) ;  /* 0xfffffff000a88947 */ /* 0x000fea000383ffff */
[----:B------:R-:W-:Y:S05]  /*1b00*/  BSYNC.RECONVERGENT B0 ;  /* 0x0000000000007941 */ /* 0x000fea0003800200 */
.L_x_84:
[----:B----4-:R-:W4:Y:S01]  /*1b10*/  SHFL.DOWN PT, R0, R17, 0x10, 0x1f ;  /* 0x0a001f0011007f89 */ /* 0x010f2200000e0000 */
[----:B------:R-:W-:Y:S01]  /*1b20*/  LOP3.LUT P0, RZ, R13, 0x1f, RZ, 0xc0, !PT ;  /* 0x0000001f0dff7812 */ /* 0x000fe2000780c0ff */
[----:B------:R-:W-:Y:S01]  /*1b30*/  BSSY.RECONVERGENT B0, `(.L_x_102) ;  /* 0x0000093000007945 */ /* 0x000fe20003800200 */
[----:B------:R-:W-:Y:S01]  /*1b40*/  MOV R6, 0x400 ;  /* 0x0000040000067802 */ /* 0x000fe20000000f00 */
[----:B-----5:R-:W0:Y:S01]  /*1b50*/  S2R R7, SR_CgaCtaId ;  /* 0x0000000000077919 */ /* 0x020e220000008800 */
[----:B----4-:R-:W-:-:S05]  /*1b60*/  FADD R0, R17, R0 ;  /* 0x0000000011007221 */ /* 0x010fca0000000000 */
[----:B0123--:R-:W0:Y:S01]  /*1b70*/  SHFL.DOWN PT, R3, R0, 0x8, 0x1f ;  /* 0x09001f0000037f89 */ /* 0x00fe2200000e0000 */
[----:B------:R-:W-:-:S03]  /*1b80*/  LEA R7, R7, R6, 0x18 ;  /* 0x0000000607077211 */ /* 0x000fc600078ec0ff */
[----:B------:R-:W-:-:S04]  /*1b90*/  @!P0 SHF.R.U32.HI R6, RZ, 0x3, R13 ;  /* 0x00000003ff068819 */ /* 0x000fc8000001160d */
[----:B------:R-:W-:Y:S01]  /*1ba0*/  @!P0 LOP3.LUT R6, R6, 0x7c, RZ, 0xc0, !PT ;  /* 0x0000007c06068812 */ /* 0x000fe200078ec0ff */
[----:B0-----:R-:W-:Y:S01]  /*1bb0*/  FADD R3, R0, R3 ;  /* 0x0000000300037221 */ /* 0x001fe20000000000 */
[----:B------:R-:W-:-:S04]  /*1bc0*/  SHF.R.U32.HI R0, RZ, 0x5, R12 ;  /* 0x00000005ff007819 */ /* 0x000fc8000001160c */
[----:B------:R-:W0:Y:S01]  /*1bd0*/  SHFL.DOWN PT, R2, R3, 0x4, 0x1f ;  /* 0x08801f0003027f89 */ /* 0x000e2200000e0000 */
[----:B------:R-:W-:-:S05]  /*1be0*/  IMAD R21, R0, 0x4, R7 ;  /* 0x0000000400157824 */ /* 0x000fca00078e0207 */
[----:B------:R-:W-:Y:S01]  /*1bf0*/  @!P0 IADD3 R6, PT, PT, R21, R6, RZ ;  /* 0x0000000615068210 */ /* 0x000fe20007ffe0ff */
[----:B0-----:R-:W-:-:S05]  /*1c00*/  FADD R2, R3, R2 ;  /* 0x0000000203027221 */ /* 0x001fca0000000000 */
[----:B------:R-:W0:Y:S02]  /*1c10*/  SHFL.DOWN PT, R5, R2, 0x2, 0x1f ;  /* 0x08401f0002057f89 */ /* 0x000e2400000e0000 */
[----:B0-----:R-:W-:-:S05]  /*1c20*/  FADD R5, R2, R5 ;  /* 0x0000000502057221 */ /* 0x001fca0000000000 */
[----:B------:R-:W0:Y:S02]  /*1c30*/  SHFL.DOWN PT, R4, R5, 0x1, 0x1f ;  /* 0x08201f0005047f89 */ /* 0x000e2400000e0000 */
[----:B0-----:R-:W-:-:S05]  /*1c40*/  FADD R3, R5, R4 ;  /* 0x0000000405037221 */ /* 0x001fca0000000000 */
[----:B------:R0:W-:Y:S01]  /*1c50*/  @!P0 STS [R6], R3 ;  /* 0x0000000306008388 */ /* 0x0001e20000000800 */
[----:B------:R-:W-:Y:S01]  /*1c60*/  BAR.SYNC.DEFER_BLOCKING 0x0 ;  /* 0x0000000000007b1d */ /* 0x000fe20000010000 */
[----:B------:R-:W-:-:S13]  /*1c70*/  ISETP.NE.AND P0, PT, R13, RZ, PT ;  /* 0x000000ff0d00720c */ /* 0x000fda0003f05270 */
[----:B0-----:R-:W-:Y:S05]  /*1c80*/  @P0 BRA `(.L_x_103) ;  /* 0x0000000400f40947 */ /* 0x001fea0003800000 */
[----:B------:R0:W1:Y:S01]  /*1c90*/  LDS R2, [R21] ;  /* 0x0000000015027984 */ /* 0x0000620000000800 */
[----:B------:R-:W-:-:S13]  /*1ca0*/  ISETP.GE.U32.AND P0, PT, R12, 0x40, PT ;  /* 0x000000400c00780c */ /* 0x000fda0003f06070 */
[----:B0-----:R-:W-:Y:S05]  /*1cb0*/  @!P0 BRA `(.L_x_104) ;  /* 0x0000000400e48947 */ /* 0x001fea0003800000 */
[----:B------:R-:W1:Y:S01]  /*1cc0*/  LDS R3, [R21+0x4] ;  /* 0x0000040015037984 */ /* 0x000e620000000800 */
[----:B------:R-:W-:Y:S01]  /*1cd0*/  ISETP.NE.AND P0, PT, R0, 0x2, PT ;  /* 0x000000020000780c */ /* 0x000fe20003f05270 */
[----:B-1----:R-:W-:-:S12]  /*1ce0*/  FADD R2, R2, R3 ;  /* 0x0000000302027221 */ /* 0x002fd80000000000 */
[----:B------:R-:W-:Y:S05]  /*1cf0*/  @!P0 BRA `(.L_x_104) ;  /* 0x0000000400d48947 */ /* 0x000fea0003800000 */
[----:B------:R-:W0:Y:S01]  /*1d00*/  LDS R3, [R21+0x8] ;  /* 0x0000080015037984 */ /* 0x000e220000000800 */
[----:B------:R-:W-:Y:S01]  /*1d10*/  ISETP.NE.AND P0, PT, R0, 0x3, PT ;  /* 0x000000030000780c */ /* 0x000fe20003f05270 */
[----:B0-----:R-:W-:-:S12]  /*1d20*/  FADD R2, R2, R3 ;  /* 0x0000000302027221 */ /* 0x001fd80000000000 */
        /* <DEDUP_REMOVED lines=109> */
[----:B------:R-:W-:Y:S01]  /*2400*/  ISETP.NE.AND P0, PT, R0, 0x1f, PT ;  /* 0x0000001f0000780c */ /* 0x000fe20003f05270 */
[----:B------:R-:W0:-:S12]  /*2410*/  LDS R3, [R21+0x78] ;  /* 0x0000780015037984 */ /* 0x000e180000000800 */
[----:B------:R-:W1:Y:S01]  /*2420*/  @P0 LDS R5, [R21+0x7c] ;  /* 0x00007c0015050984 */ /* 0x000e620000000800 */
[----:B0-----:R-:W-:-:S04]  /*2430*/  FADD R2, R2, R3 ;  /* 0x0000000302027221 */ /* 0x001fc80000000000 */
[----:B-1----:R-:W-:-:S07]  /*2440*/  @P0 FADD R2, R2, R5 ;  /* 0x0000000502020221 */ /* 0x002fce0000000000 */
.L_x_104:
[----:B-1----:R0:W-:Y:S02]  /*2450*/  STS [R21], R2 ;  /* 0x0000000215007388 */ /* 0x0021e40000000800 */
.L_x_103:
[----:B------:R-:W-:Y:S05]  /*2460*/  BSYNC.RECONVERGENT B0 ;  /* 0x0000000000007941 */ /* 0x000fea0003800200 */
.L_x_102:
[----:B------:R-:W-:Y:S06]  /*2470*/  BAR.SYNC.DEFER_BLOCKING 0x0 ;  /* 0x0000000000007b1d */ /* 0x000fec0000010000 */
[----:B------:R-:W1:Y:S01]  /*2480*/  LDCU UR4, c[0x0][0x394] ;  /* 0x00007280ff0477ac */ /* 0x000e620008000800 */
[----:B0-----:R-:W0:Y:S02]  /*2490*/  LDS R21, [R21] ;  /* 0x0000000015157984 */ /* 0x001e240000000800 */
.L_x_137:
[----:B------:R-:W-:-:S04]  /*24a0*/  IMAD.IADD R23, R12, 0x1, R13 ;  /* 0x000000010c177824 */ /* 0x000fc800078e020d */
[C---:B------:R-:W-:Y:S01]  /*24b0*/  IMAD.IADD R25, R23.reuse, 0x1, R12 ;  /* 0x0000000117197824 */ /* 0x040fe200078e020c */
[----:B0----5:R-:W-:-:S03]  /*24c0*/  VIMNMX.U32 R5, PT, PT, R23, UR8, PT ;  /* 0x0000000817057c48 */ /* 0x021fc6000bfe0000 */
[C---:B------:R-:W-:Y:S01]  /*24d0*/  IMAD.IADD R27, R25.reuse, 0x1, R12 ;  /* 0x00000001191b7824 */ /* 0x040fe200078e020c */
[----:B----4-:R-:W-:Y:S01]  /*24e0*/  VIMNMX.U32 R3, PT, PT, R25, UR8, PT ;  /* 0x0000000819037c48 */ /* 0x010fe2000bfe0000 */
[----:B------:R-:W-:-:S04]  /*24f0*/  IMAD.WIDE.U32 R4, R5, 0x4, R10 ;  /* 0x0000000405047825 */ /* 0x000fc800078e000a */
[C---:B------:R-:W-:Y:S01]  /*2500*/  IMAD.IADD R29, R27.reuse, 0x1, R12 ;  /* 0x000000011b1d7824 */ /* 0x040fe200078e020c */
[----:B------:R-:W-:Y:S01]  /*2510*/  VIMNMX.U32 R37, PT, PT, R27, UR8, PT ;  /* 0x000000081b257c48 */ /* 0x000fe2000bfe0000 */
[----:B------:R-:W-:Y:S01]  /*2520*/  IMAD.WIDE.U32 R2, R3, 0x4, R10 ;  /* 0x0000000403027825 */ /* 0x000fe200078e000a */
[----:B------:R2:W5:Y:S03]  /*2530*/  LDG.E R0, desc[UR10][R4.64] ;  /* 0x0000000a04007981 */ /* 0x000566000c1e1900 */
[C---:B------:R-:W-:Y:S01]  /*2540*/  IMAD.IADD R31, R29.reuse, 0x1, R12 ;  /* 0x000000011d1f7824 */ /* 0x040fe200078e020c */
[----:B------:R-:W-:Y:S01]  /*2550*/  VIMNMX.U32 R19, PT, PT, R29, UR8, PT ;  /* 0x000000081d137c48 */ /* 0x000fe2000bfe0000 */
[----:B------:R-:W-:Y:S01]  /*2560*/  IMAD.WIDE.U32 R36, R37, 0x4, R10 ;  /* 0x0000000425247825 */ /* 0x000fe200078e000a */
[----:B------:R2:W5:Y:S03]  /*2570*/  LDG.E R2, desc[UR10][R2.64] ;  /* 0x0000000a02027981 */ /* 0x000566000c1e1900 */
[----:B------:R-:W-:-:S04]  /*2580*/  IMAD.IADD R33, R31, 0x1, R12 ;  /* 0x000000011f217824 */ /* 0x000fc800078e020c */
[----:B------:R-:W-:Y:S01]  /*2590*/  IMAD.IADD R35, R33, 0x1, R12 ;  /* 0x0000000121237824 */ /* 0x000fe200078e020c */
[----:B------:R-:W-:Y:S02]  /*25a0*/  VIMNMX.U32 R17, PT, PT, R31, UR8, PT ;  /* 0x000000081f117c48 */ /* 0x000fe4000bfe0000 */
[----:B-1----:R-:W-:Y:S01]  /*25b0*/  VIMNMX.U32 R15, PT, PT, R33, UR8, PT ;  /* 0x00000008210f7c48 */ /* 0x002fe2000bfe0000 */
[--C-:B------:R-:W-:Y:S01]  /*25c0*/  IMAD.WIDE.U32 R18, R19, 0x4, R10.reuse ;  /* 0x0000000413127825 */ /* 0x100fe200078e000a */
[----:B------:R-:W-:Y:S01]  /*25d0*/  VIMNMX.U32 R9, PT, PT, R35, UR8, PT ;  /* 0x0000000823097c48 */ /* 0x000fe2000bfe0000 */
[----:B------:R2:W5:Y:S02]  /*25e0*/  LDG.E R3, desc[UR10][R36.64] ;  /* 0x0000000a24037981 */ /* 0x000564000c1e1900 */
[--C-:B------:R-:W-:Y:S02]  /*25f0*/  IMAD.WIDE.U32 R16, R17, 0x4, R10.reuse ;  /* 0x0000000411107825 */ /* 0x100fe400078e000a */
[----:B------:R2:W5:Y:S02]  /*2600*/  LDG.E R4, desc[UR10][R18.64] ;  /* 0x0000000a12047981 */ /* 0x000564000c1e1900 */
[----:B------:R-:W-:-:S02]  /*2610*/  IMAD.WIDE.U32 R14, R15, 0x4, R10 ;  /* 0x000000040f0e7825 */ /* 0x000fc400078e000a */
[----:B------:R2:W5:Y:S02]  /*2620*/  LDG.E R5, desc[UR10][R16.64] ;  /* 0x0000000a10057981 */ /* 0x000564000c1e1900 */
[----:B------:R-:W-:Y:S02]  /*2630*/  IMAD.WIDE.U32 R8, R9, 0x4, R10 ;  /* 0x0000000409087825 */ /* 0x000fe400078e000a */
[----:B------:R2:W5:Y:S04]  /*2640*/  LDG.E R6, desc[UR10][R14.64] ;  /* 0x0000000a0e067981 */ /* 0x000568000c1e1900 */
[----:B------:R2:W5:Y:S01]  /*2650*/  LDG.E R7, desc[UR10][R8.64] ;  /* 0x0000000a08077981 */ /* 0x000562000c1e1900 */
[----:B-1----:R-:W-:Y:S01]  /*2660*/  ISETP.GE.U32.AND P0, PT, R13, UR4, PT ;  /* 0x000000040d007c0c */ /* 0x002fe2000bf06070 */
[----:B------:R-:W-:-:S12]  /*2670*/  BSSY.RECONVERGENT B2, `(.L_x_105) ;  /* 0x0000014000027945 */ /* 0x000fd80003800200 */
[----:B--2---:R-:W-:Y:S05]  /*2680*/  @P0 BRA `(.L_x_106) ;  /* 0x0000000000480947 */ /* 0x004fea0003800000 */
[----:B------:R-:W-:-:S05]  /*2690*/  VIMNMX.U32 R9, PT, PT, R13, UR8, PT ;  /* 0x000000080d097c48 */ /* 0x000fca000bfe0000 */
[----:B------:R-:W-:-:S06]  /*26a0*/  IMAD.WIDE.U32 R8, R9, 0x4, R10 ;  /* 0x0000000409087825 */ /* 0x000fcc00078e000a */
[----:B------:R-:W2:Y:S01]  /*26b0*/  LDG.E R8, desc[UR10][R8.64] ;  /* 0x0000000a08087981 */ /* 0x000ea2000c1e1900 */
[----:B0-----:R-:W0:Y:S01]  /*26c0*/  MUFU.RCP R14, R21 ;  /* 0x00000015000e7308 */ /* 0x001e220000001000 */
[----:B------:R-:W-:Y:S01]  /*26d0*/  BSSY.RECONVERGENT B3, `(.L_x_107) ;  /* 0x000000b000037945 */ /* 0x000fe20003800200 */
[----:B0-----:R-:W-:-:S04]  /*26e0*/  FFMA R15, -R21, R14, 1 ;  /* 0x3f800000150f7423 */ /* 0x001fc8000000010e */
[----:B------:R-:W-:Y:S02]  /*26f0*/  FFMA R15, R14, R15, R14 ;  /* 0x0000000f0e0f7223 */ /* 0x000fe4000000000e */
[----:B--2---:R-:W0:Y:S02]  /*2700*/  FCHK P0, R8, R21 ;  /* 0x0000001508007302 */ /* 0x004e240000000000 */
[----:B------:R-:W-:-:S04]  /*2710*/  FFMA R14, R8, R15, RZ ;  /* 0x0000000f080e7223 */ /* 0x000fc800000000ff */
[----:B------:R-:W-:-:S04]  /*2720*/  FFMA R16, -R21, R14, R8 ;  /* 0x0000000e15107223 */ /* 0x000fc80000000108 */
[----:B------:R-:W-:Y:S01]  /*2730*/  FFMA R15, R15, R16, R14 ;  /* 0x000000100f0f7223 */ /* 0x000fe2000000000e */
[----:B0-----:R-:W-:Y:S06]  /*2740*/  @!P0 BRA `(.L_x_108) ;  /* 0x00000000000c8947 */ /* 0x001fec0003800000 */
[----:B------:R-:W-:Y:S01]  /*2750*/  IMAD.MOV.U32 R9, RZ, RZ, R21 ;  /* 0x000000ffff097224 */ /* 0x000fe200078e0015 */
[----:B------:R-:W-:-:S07]  /*2760*/  MOV R14, 0x2780 ;  /* 0x00002780000e7802 */ /* 0x000fce0000000f00 */
[----:B-----5:R-:W-:Y:S05]  /*2770*/  CALL.REL.NOINC `($__internal_5_$__cuda_sm3x_div_rn_noftz_f32_slowpath) ;  /* 0x00000008006c7944 */ /* 0x020fea0003c00000 */
.L_x_108:
[----:B------:R-:W-:Y:S05]  /*2780*/  BSYNC.RECONVERGENT B3 ;  /* 0x0000000000037941 */ /* 0x000fea0003800200 */
.L_x_107:
[----:B------:R-:W-:-:S05]  /*2790*/  IMAD.WIDE.U32 R8, R13, 0x4, R10 ;  /* 0x000000040d087825 */ /* 0x000fca00078e000a */
[----:B------:R1:W-:Y:S02]  /*27a0*/  STG.E desc[UR10][R8.64], R15 ;  /* 0x0000000f08007986 */ /* 0x0003e4000c10190a */
.L_x_106:
[----:B------:R-:W-:Y:S05]  /*27b0*/  BSYNC.RECONVERGENT B2 ;  /* 0x0000000000027941 */ /* 0x000fea0003800200 */
.L_x_105:
[----:B------:R-:W-:Y:S01]  /*27c0*/  ISETP.GE.U32.AND P0, PT, R23, UR4, PT ;  /* 0x0000000417007c0c */ /* 0x000fe2000bf06070 */
[----:B------:R-:W-:-:S12]  /*27d0*/  BSSY.RECONVERGENT B2, `(.L_x_109) ;  /* 0x0000013000027945 */ /* 0x000fd80003800200 */
[----:B------:R-:W-:Y:S05]  /*27e0*/  @P0 BRA `(.L_x_110) ;  /* 0x0000000000440947 */ /* 0x000fea0003800000 */
[----:B01----:R-:W0:Y:S01]  /*27f0*/  MUFU.RCP R8, R21 ;  /* 0x0000001500087308 */ /* 0x003e220000001000 */
[----:B------:R-:W-:Y:S07]  /*2800*/  BSSY.RECONVERGENT B3, `(.L_x_111) ;  /* 0x000000d000037945 */ /* 0x000fee0003800200 */
[----:B-----5:R-:W1:Y:S01]  /*2810*/  FCHK P0, R0, R21 ;  /* 0x0000001500007302 */ /* 0x020e620000000000 */
[----:B0-----:R-:W-:-:S04]  /*2820*/  FFMA R9, -R21, R8, 1 ;  /* 0x3f80000015097423 */ /* 0x001fc80000000108 */
[----:B------:R-:W-:-:S04]  /*2830*/  FFMA R13, R8, R9, R8 ;  /* 0x00000009080d7223 */ /* 0x000fc80000000008 */
[----:B------:R-:W-:-:S04]  /*2840*/  FFMA R8, R0, R13, RZ ;  /* 0x0000000d00087223 */ /* 0x000fc800000000ff */
[----:B------:R-:W-:-:S04]  /*2850*/  FFMA R9, -R21, R8, R0 ;  /* 0x0000000815097223 */ /* 0x000fc80000000100 */
[----:B------:R-:W-:Y:S01]  /*2860*/  FFMA R13, R13, R9, R8 ;  /* 0x000000090d0d7223 */ /* 0x000fe20000000008 */
[----:B-1----:R-:W-:Y:S06]  /*2870*/  @!P0 BRA `(.L_x_112) ;  /* 0x0000000000148947 */ /* 0x002fec0003800000 */
[----:B------:R-:W-:Y:S01]  /*2880*/  IMAD.MOV.U32 R8, RZ, RZ, R0 ;  /* 0x000000ffff087224 */ /* 0x000fe200078e0000 */
[----:B------:R-:W-:Y:S01]  /*2890*/  MOV R14, 0x28c0 ;  /* 0x000028c0000e7802 */ /* 0x000fe20000000f00 */
[----:B------:R-:W-:-:S07]  /*28a0*/  IMAD.MOV.U32 R9, RZ, RZ, R21 ;  /* 0x000000ffff097224 */ /* 0x000fce00078e0015 */
[----:B------:R-:W-:Y:S05]  /*28b0*/  CALL.REL.NOINC `($__internal_5_$__cuda_sm3x_div_rn_noftz_f32_slowpath) ;  /* 0x00000008001c7944 */ /* 0x000fea0003c00000 */
[----:B------:R-:W-:-:S07]  /*28c0*/  IMAD.MOV.U32 R13, RZ, RZ, R15 ;  /* 0x000000ffff0d7224 */ /* 0x000fce00078e000f */
.L_x_112:
[----:B------:R-:W-:Y:S05]  /*28d0*/  BSYNC.RECONVERGENT B3 ;  /* 0x0000000000037941 */ /* 0x000fea0003800200 */
.L_x_111:
[----:B------:R-:W-:-:S05]  /*28e0*/  IMAD.WIDE.U32 R8, R23, 0x4, R10 ;  /* 0x0000000417087825 */ /* 0x000fca00078e000a */
[----:B------:R2:W-:Y:S02]  /*28f0*/  STG.E desc[UR10][R8.64], R13 ;  /* 0x0000000d08007986 */ /* 0x0005e4000c10190a */
.L_x_110:
[----:B------:R-:W-:Y:S05]  /*2900*/  BSYNC.RECONVERGENT B2 ;  /* 0x0000000000027941 */ /* 0x000fea0003800200 */
.L_x_109:
[----:B------:R-:W-:Y:S01]  /*2910*/  ISETP.GE.U32.AND P0, PT, R25, UR4, PT ;  /* 0x0000000419007c0c */ /* 0x000fe2000bf06070 */
[----:B------:R-:W-:-:S12]  /*2920*/  BSSY.RECONVERGENT B2, `(.L_x_113) ;  /* 0x0000013000027945 */ /* 0x000fd80003800200 */
[----:B------:R-:W-:Y:S05]  /*2930*/  @P0 BRA `(.L_x_114) ;  /* 0x0000000000440947 */ /* 0x000fea0003800000 */
[----:B0----5:R-:W1:Y:S01]  /*2940*/  MUFU.RCP R0, R21 ;  /* 0x0000001500007308 */ /* 0x021e620000001000 */
[----:B------:R-:W-:Y:S07]  /*2950*/  BSSY.RECONVERGENT B3, `(.L_x_115) ;  /* 0x000000d000037945 */ /* 0x000fee0003800200 */
[----:B------:R-:W0:Y:S01]  /*2960*/  FCHK P0, R2, R21 ;  /* 0x0000001502007302 */ /* 0x000e220000000000 */
[----:B-12---:R-:W-:-:S04]  /*2970*/  FFMA R9, -R21, R0, 1 ;  /* 0x3f80000015097423 */ /* 0x006fc80000000100 */
[----:B------:R-:W-:-:S04]  /*2980*/  FFMA R13, R0, R9, R0 ;  /* 0x00000009000d7223 */ /* 0x000fc80000000000 */
[----:B------:R-:W-:-:S04]  /*2990*/  FFMA R0, R2, R13, RZ ;  /* 0x0000000d02007223 */ /* 0x000fc800000000ff */
[----:B------:R-:W-:-:S04]  /*29a0*/  FFMA R9, -R21, R0, R2 ;  /* 0x0000000015097223 */ /* 0x000fc80000000102 */
[----:B------:R-:W-:Y:S01]  /*29b0*/  FFMA R13, R13, R9, R0 ;  /* 0x000000090d0d7223 */ /* 0x000fe20000000000 */
[----:B0-----:R-:W-:Y:S06]  /*29c0*/  @!P0 BRA `(.L_x_116) ;  /* 0x0000000000148947 */ /* 0x001fec0003800000 */
[----:B------:R-:W-:Y:S01]  /*29d0*/  IMAD.MOV.U32 R8, RZ, RZ, R2 ;  /* 0x000000ffff087224 */ /* 0x000fe200078e0002 */
[----:B------:R-:W-:Y:S01]  /*29e0*/  MOV R14, 0x2a10 ;  /* 0x00002a10000e7802 */ /* 0x000fe20000000f00 */
[----:B------:R-:W-:-:S07]  /*29f0*/  IMAD.MOV.U32 R9, RZ, RZ, R21 ;  /* 0x000000ffff097224 */ /* 0x000fce00078e0015 */
[----:B------:R-:W-:Y:S05]  /*2a00*/  CALL.REL.NOINC `($__internal_5_$__cuda_sm3x_div_rn_noftz_f32_slowpath) ;  /* 0x0000000400c87944 */ /* 0x000fea0003c00000 */
[----:B------:R-:W-:-:S07]  /*2a10*/  IMAD.MOV.U32 R13, RZ, RZ, R15 ;  /* 0x000000ffff0d7224 */ /* 0x000fce00078e000f */
.L_x_116:
[----:B------:R-:W-:Y:S05]  /*2a20*/  BSYNC.RECONVERGENT B3 ;  /* 0x0000000000037941 */ /* 0x000fea0003800200 */
.L_x_115:
[----:B------:R-:W-:-:S05]  /*2a30*/  IMAD.WIDE.U32 R8, R25, 0x4, R10 ;  /* 0x0000000419087825 */ /* 0x000fca00078e000a */
[----:B------:R3:W-:Y:S02]  /*2a40*/  STG.E desc[UR10][R8.64], R13 ;  /* 0x0000000d08007986 */ /* 0x0007e4000c10190a */
.L_x_114:
[----:B------:R-:W-:Y:S05]  /*2a50*/  BSYNC.RECONVERGENT B2 ;  /* 0x0000000000027941 */ /* 0x000fea0003800200 */
.L_x_113:
[----:B------:R-:W-:Y:S01]  /*2a60*/  ISETP.GE.U32.AND P0, PT, R27, UR4, PT ;  /* 0x000000041b007c0c */ /* 0x000fe2000bf06070 */
[----:B------:R-:W-:-:S12]  /*2a70*/  BSSY.RECONVERGENT B2, `(.L_x_117) ;  /* 0x0000013000027945 */ /* 0x000fd80003800200 */
[----:B------:R-:W-:Y:S05]  /*2a80*/  @P0 BRA `(.L_x_118) ;  /* 0x0000000000440947 */ /* 0x000fea0003800000 */
[----:B0----5:R-:W1:Y:S01]  /*2a90*/  MUFU.RCP R0, R21 ;  /* 0x0000001500007308 */ /* 0x021e620000001000 */
[----:B------:R-:W-:Y:S07]  /*2aa0*/  BSSY.RECONVERGENT B3, `(.L_x_119) ;  /* 0x000000d000037945 */ /* 0x000fee0003800200 */
[----:B------:R-:W0:Y:S01]  /*2ab0*/  FCHK P0, R3, R21 ;  /* 0x0000001503007302 */ /* 0x000e220000000000 */
[----:B-123--:R-:W-:-:S04]  /*2ac0*/  FFMA R9, -R21, R0, 1 ;  /* 0x3f80000015097423 */ /* 0x00efc80000000100 */
        /* <DEDUP_REMOVED lines=9> */
[----:B------:R-:W-:-:S07]  /*2b60*/  MOV R9, R15 ;  /* 0x0000000f00097202 */ /* 0x000fce0000000f00 */
.L_x_120:
[----:B------:R-:W-:Y:S05]  /*2b70*/  BSYNC.RECONVERGENT B3 ;  /* 0x0000000000037941 */ /* 0x000fea0003800200 */
.L_x_119:
[----:B------:R-:W-:-:S05]  /*2b80*/  IMAD.WIDE.U32 R2, R27, 0x4, R10 ;  /* 0x000000041b027825 */ /* 0x000fca00078e000a */
[----:B------:R4:W-:Y:S02]  /*2b90*/  STG.E desc[UR10][R2.64], R9 ;  /* 0x0000000902007986 */ /* 0x0009e4000c10190a */
.L_x_118:
[----:B------:R-:W-:Y:S05]  /*2ba0*/  BSYNC.RECONVERGENT B2 ;  /* 0x0000000000027941 */ /* 0x000fea0003800200 */
.L_x_117:
[----:B------:R-:W-:Y:S01]  /*2bb0*/  ISETP.GE.U32.AND P0, PT, R29, UR4, PT ;  /* 0x000000041d007c0c */ /* 0x000fe2000bf06070 */
[----:B------:R-:W-:-:S12]  /*2bc0*/  BSSY.RECONVERGENT B2, `(.L_x_121) ;  /* 0x0000013000027945 */ /* 0x000fd80003800200 */
[----:B------:R-:W-:Y:S05]  /*2bd0*/  @P0 BRA `(.L_x_122) ;  /* 0x0000000000440947 */ /* 0x000fea0003800000 */
[----:B0----5:R-:W4:Y:S01]  /*2be0*/  MUFU.RCP R0, R21 ;  /* 0x0000001500007308 */ /* 0x021f220000001000 */
[----:B------:R-:W-:Y:S07]  /*2bf0*/  BSSY.RECONVERGENT B3, `(.L_x_123) ;  /* 0x000000d000037945 */ /* 0x000fee0003800200 */
[----:B------:R-:W0:Y:S01]  /*2c00*/  FCHK P0, R4, R21 ;  /* 0x0000001504007302 */ /* 0x000e220000000000 */
[----:B----4-:R-:W-:-:S04]  /*2c10*/  FFMA R3, -R21, R0, 1 ;  /* 0x3f80000015037423 */ /* 0x010fc80000000100 */
[----:B-123--:R-:W-:-:S04]  /*2c20*/  FFMA R9, R0, R3, R0 ;  /* 0x0000000300097223 */ /* 0x00efc80000000000 */
        /* <DEDUP_REMOVED lines=9> */
.L_x_124:
[----:B------:R-:W-:Y:S05]  /*2cc0*/  BSYNC.RECONVERGENT B3 ;  /* 0x0000000000037941 */ /* 0x000fea0003800200 */
.L_x_123:
[----:B------:R-:W-:-:S05]  /*2cd0*/  IMAD.WIDE.U32 R2, R29, 0x4, R10 ;  /* 0x000000041d027825 */ /* 0x000fca00078e000a */
[----:B------:R0:W-:Y:S02]  /*2ce0*/  STG.E desc[UR10][R2.64], R9 ;  /* 0x0000000902007986 */ /* 0x0001e4000c10190a */
.L_x_122:
[----:B------:R-:W-:Y:S05]  /*2cf0*/  BSYNC.RECONVERGENT B2 ;  /* 0x0000000000027941 */ /* 0x000fea0003800200 */
.L_x_121:
        /* <DEDUP_REMOVED lines=17> */
.L_x_128:
[----:B------:R-:W-:Y:S05]  /*2e10*/  BSYNC.RECONVERGENT B3 ;  /* 0x0000000000037941 */ /* 0x000fea0003800200 */
.L_x_127:
[----:B------:R-:W-:-:S05]  /*2e20*/  IMAD.WIDE.U32 R2, R31, 0x4, R10 ;  /* 0x000000041f027825 */ /* 0x000fca00078e000a */
[----:B------:R0:W-:Y:S02]  /*2e30*/  STG.E desc[UR10][R2.64], R9 ;  /* 0x0000000902007986 */ /* 0x0001e4000c10190a */
.L_x_126:
[----:B------:R-:W-:Y:S05]  /*2e40*/  BSYNC.RECONVERGENT B2 ;  /* 0x0000000000027941 */ /* 0x000fea0003800200 */
.L_x_125:
[----:B------:R-:W-:Y:S01]  /*2e50*/  ISETP.GE.U32.AND P0, PT, R33, UR4, PT ;  /* 0x0000000421007c0c */ /* 0x000fe2000bf06070 */
[----:B------:R-:W-:-:S12]  /*2e60*/  BSSY.RECONVERGENT B2, `(.L_x_129) ;  /* 0x0000013000027945 */ /* 0x000fd80003800200 */
[----:B------:R-:W-:Y:S05]  /*2e70*/  @P0 BRA `(.L_x_130) ;  /* 0x0000000000440947 */ /* 0x000fea0003800000 */
[----:B0----5:R-:W4:Y:S01]  /*2e80*/  MUFU.RCP R0, R21 ;  /* 0x0000001500007308 */ /* 0x021f220000001000 */
[----:B------:R-:W-:Y:S07]  /*2e90*/  BSSY.RECONVERGENT B3, `(.L_x_131) ;  /* 0x000000d000037945 */ /* 0x000fee0003800200 */
[----:B------:R-:W0:Y:S01]  /*2ea0*/  FCHK P0, R6, R21 ;  /* 0x0000001506007302 */ /* 0x000e220000000000 */
[----:B----4-:R-:W-:-:S04]  /*2eb0*/  FFMA R3, -R21, R0, 1 ;  /* 0x3f80000015037423 */ /* 0x010fc80000000100 */
[----:B------:R-:W-:-:S04]  /*2ec0*/  FFMA R5, R0, R3, R0 ;  /* 0x0000000300057223 */ /* 0x000fc80000000000 */
[----:B------:R-:W-:-:S04]  /*2ed0*/  FFMA R0, R6, R5, RZ ;  /* 0x0000000506007223 */ /* 0x000fc800000000ff */
[----:B------:R-:W-:-:S04]  /*2ee0*/  FFMA R3, -R21, R0, R6 ;  /* 0x0000000015037223 */ /* 0x000fc80000000106 */
[----:B------:R-:W-:Y:S01]  /*2ef0*/  FFMA R5, R5, R3, R0 ;  /* 0x0000000305057223 */ /* 0x000fe20000000000 */
[----:B0-----:R-:W-:Y:S06]  /*2f00*/  @!P0 BRA `(.L_x_132) ;  /* 0x0000000000148947 */ /* 0x001fec0003800000 */
[----:B-123--:R-:W-:Y:S01]  /*2f10*/  IMAD.MOV.U32 R8, RZ, RZ, R6 ;  /* 0x000000ffff087224 */ /* 0x00efe200078e0006 */
[----:B------:R-:W-:Y:S01]  /*2f20*/  MOV R14, 0x2f50 ;  /* 0x00002f50000e7802 */ /* 0x000fe20000000f00 */
[----:B------:R-:W-:-:S07]  /*2f30*/  IMAD.MOV.U32 R9, RZ, RZ, R21 ;  /* 0x000000ffff097224 */ /* 0x000fce00078e0015 */
[----:B------:R-:W-:Y:S05]  /*2f40*/  CALL.REL.NOINC `($__internal_5_$__cuda_sm3x_div_rn_noftz_f32_slowpath) ;  /* 0x0000000000787944 */ /* 0x000fea0003c00000 */
[----:B------:R-:W-:-:S07]  /*2f50*/  IMAD.MOV.U32 R5, RZ, RZ, R15 ;  /* 0x000000ffff057224 */ /* 0x000fce00078e000f */
.L_x_132:
[----:B------:R-:W-:Y:S05]  /*2f60*/  BSYNC.RECONVERGENT B3 ;  /* 0x0000000000037941 */ /* 0x000fea0003800200 */
.L_x_131:
[----:B------:R-:W-:-:S05]  /*2f70*/  IMAD.WIDE.U32 R2, R33, 0x4, R10 ;  /* 0x0000000421027825 */ /* 0x000fca00078e000a */
[----:B------:R0:W-:Y:S02]  /*2f80*/  STG.E desc[UR10][R2.64], R5 ;  /* 0x0000000502007986 */ /* 0x0001e4000c10190a */
.L_x_130:
[----:B------:R-:W-:Y:S05]  /*2f90*/  BSYNC.RECONVERGENT B2 ;  /* 0x0000000000027941 */ /* 0x000fea0003800200 */
.L_x_129:
        /* <DEDUP_REMOVED lines=17> */
.L_x_136:
[----:B------:R-:W-:Y:S05]  /*30b0*/  BSYNC.RECONVERGENT B3 ;  /* 0x0000000000037941 */ /* 0x000fea0003800200 */
.L_x_135:
[----:B------:R-:W-:-:S05]  /*30c0*/  IMAD.WIDE.U32 R2, R35, 0x4, R10 ;  /* 0x0000000423027825 */ /* 0x000fca00078e000a */
[----:B------:R0:W-:Y:S02]  /*30d0*/  STG.E desc[UR10][R2.64], R5 ;  /* 0x0000000502007986 */ /* 0x0001e4000c10190a */
.L_x_134:
[----:B------:R-:W-:Y:S05]  /*30e0*/  BSYNC.RECONVERGENT B2 ;  /* 0x0000000000027941 */ /* 0x000fea0003800200 */
.L_x_133:
[----:B--23--:R-:W-:-:S05]  /*30f0*/  IMAD.IADD R13, R35, 0x1, R12 ;  /* 0x00000001230d7824 */ /* 0x00cfca00078e020c */
[----:B------:R-:W-:-:S13]  /*3100*/  ISETP.GE.AND P0, PT, R13, UR4, PT ;  /* 0x000000040d007c0c */ /* 0x000fda000bf06270 */
[----:B------:R-:W-:Y:S05]  /*3110*/  @!P0 BRA `(.L_x_137) ;  /* 0xfffffff000e08947 */ /* 0x000fea000383ffff */
[----:B------:R-:W-:Y:S05]  /*3120*/  EXIT ;  /* 0x000000000000794d */ /* 0x000fea0003800000 */
        .weak           $__internal_5_$__cuda_sm3x_div_rn_noftz_f32_slowpath
        .type           $__internal_5_$__cuda_sm3x_div_rn_noftz_f32_slowpath,@function
        .size           $__internal_5_$__cuda_sm3x_div_rn_noftz_f32_slowpath,(.L_x_249 - $__internal_5_$__cuda_sm3x_div_rn_noftz_f32_slowpath)
$__internal_5_$__cuda_sm3x_div_rn_noftz_f32_slowpath:
[----:B------:R-:W-:Y:S01]  /*3130*/  SHF.R.U32.HI R15, RZ, 0x17, R9 ;  /* 0x00000017ff0f7819 */ /* 0x000fe20000011609 */
[----:B------:R-:W-:Y:S01]  /*3140*/  BSSY.RECONVERGENT B0, `(.L_x_138) ;  /* 0x0000062000007945 */ /* 0x000fe20003800200 */
[----:B------:R-:W-:Y:S02]  /*3150*/  SHF.R.U32.HI R16, RZ, 0x17, R8 ;  /* 0x00000017ff107819 */ /* 0x000fe40000011608 */
[----:B------:R-:W-:Y:S02]  /*3160*/  LOP3.LUT R15, R15, 0xff, RZ, 0xc0, !PT ;  /* 0x000000ff0f0f7812 */ /* 0x000fe400078ec0ff */
[----:B------:R-:W-:-:S03]  /*3170*/  LOP3.LUT R17, R16, 0xff, RZ, 0xc0, !PT ;  /* 0x000000ff10117812 */ /* 0x000fc600078ec0ff */
[----:B------:R-:W-:Y:S02]  /*3180*/  VIADD R19, R15, 0xffffffff ;  /* 0xffffffff0f137836 */ /* 0x000fe40000000000 */
[----:B------:R-:W-:-:S03]  /*3190*/  VIADD R18, R17, 0xffffffff ;  /* 0xffffffff11127836 */ /* 0x000fc60000000000 */
        /* <DEDUP_REMOVED lines=23> */
[----:B------:R-:W-:Y:S02]  /*3310*/  @!P0 IMAD.MOV.U32 R16, RZ, RZ, -0x40 ;  /* 0xffffffc0ff108424 */ /* 0x000fe400078e00ff */
[----:B------:R-:W-:Y:S01]  /*3320*/  @!P0 FFMA R8, R8, 1.84467440737095516160e+19, RZ ;  /* 0x5f80000008088823 */ /* 0x000fe200000000ff */
[----:B------:R-:W-:Y:S01]  /*3330*/  @!P1 FFMA R9, R9, 1.84467440737095516160e+19, RZ ;  /* 0x5f80000009099823 */ /* 0x000fe200000000ff */
[----:B------:R-:W-:-:S07]  /*3340*/  @!P1 VIADD R16, R16, 0x40 ;  /* 0x0000004010109836 */ /* 0x000fce0000000000 */
.L_x_139:
[----:B------:R-:W-:Y:S01]  /*3350*/  LEA R18, R15, 0xc0800000, 0x17 ;  /* 0xc08000000f127811 */ /* 0x000fe200078eb8ff */
[----:B------:R-:W-:Y:S01]  /*3360*/  VIADD R17, R17, 0xffffff81 ;  /* 0xffffff8111117836 */ /* 0x000fe20000000000 */
[----:B------:R-:W-:Y:S03]  /*3370*/  BSSY.RECONVERGENT B1, `(.L_x_144) ;  /* 0x0000035000017945 */ /* 0x000fe60003800200 */
[----:B------:R-:W-:Y:S02]  /*3380*/  IMAD.IADD R19, R9, 0x1, -R18 ;  /* 0x0000000109137824 */ /* 0x000fe400078e0a12 */
[C---:B------:R-:W-:Y:S01]  /*3390*/  IMAD R8, R17.reuse, -0x800000, R8 ;  /* 0xff80000011087824 */ /* 0x040fe200078e0208 */
[----:B------:R-:W-:Y:S01]  /*33a0*/  IADD3 R17, PT, PT, R17, 0x7f, -R15 ;  /* 0x0000007f11117810 */ /* 0x000fe20007ffe80f */
[----:B------:R-:W0:Y:S01]  /*33b0*/  MUFU.RCP R9, R19 ;  /* 0x0000001300097308 */ /* 0x000e220000001000 */
[----:B------:R-:W-:-:S03]  /*33c0*/  FADD.FTZ R37, -R19, -RZ ;  /* 0x800000ff13257221 */ /* 0x000fc60000010100 */
[----:B------:R-:W-:Y:S02]  /*33d0*/  IMAD.IADD R17, R17, 0x1, R16 ;  /* 0x0000000111117824 */ /* 0x000fe400078e0210 */
[----:B0-----:R-:W-:-:S04]  /*33e0*/  FFMA R18, R9, R37, 1 ;  /* 0x3f80000009127423 */ /* 0x001fc80000000025 */
        /* <DEDUP_REMOVED lines=19> */
[-CC-:B------:R-:W-:Y:S01]  /*3520*/  FFMA.RZ R15, R9, R37.reuse, R18.reuse ;  /* 0x00000025090f7223 */ /* 0x180fe2000000c012 */
[----:B------:R-:W-:Y:S01]  /*3530*/  IMAD.MOV R17, RZ, RZ, -R19 ;  /* 0x000000ffff117224 */ /* 0x000fe200078e0a13 */
[C---:B------:R-:W-:Y:S02]  /*3540*/  ISETP.NE.AND P2, PT, R19.reuse, RZ, PT ;  /* 0x000000ff1300720c */ /* 0x040fe40003f45270 */
[----:B------:R-:W-:Y:S02]  /*3550*/  ISETP.NE.AND P1, PT, R19, RZ, PT ;  /* 0x000000ff1300720c */ /* 0x000fe40003f25270 */
[----:B------:R-:W-:Y:S01]  /*3560*/  LOP3.LUT R16, R15, 0x7fffff, RZ, 0xc0, !PT ;  /* 0x007fffff0f107812 */ /* 0x000fe200078ec0ff */
[CCC-:B------:R-:W-:Y:S01]  /*3570*/  FFMA.RP R15, R9.reuse, R37.reuse, R18.reuse ;  /* 0x00000025090f7223 */ /* 0x1c0fe20000008012 */
[----:B------:R-:W-:Y:S01]  /*3580*/  FFMA.RM R18, R9, R37, R18 ;  /* 0x0000002509127223 */ /* 0x000fe20000004012 */
[----:B------:R-:W-:Y:S01]  /*3590*/  VIADD R9, R19, 0x20 ;  /* 0x0000002013097836 */ /* 0x000fe20000000000 */
[----:B------:R-:W-:-:S03]  /*35a0*/  LOP3.LUT R16, R16, 0x800000, RZ, 0xfc, !PT ;  /* 0x0080000010107812 */ /* 0x000fc600078efcff */
        /* <DEDUP_REMOVED lines=13> */
.L_x_146:
[----:B------:R-:W-:-:S04]  /*3680*/  LOP3.LUT R8, R8, 0x80000000, RZ, 0xc0, !PT ;  /* 0x8000000008087812 */ /* 0x000fc800078ec0ff */
[----:B------:R-:W-:Y:S01]  /*3690*/  LOP3.LUT R8, R8, 0x7f800000, RZ, 0xfc, !PT ;  /* 0x7f80000008087812 */ /* 0x000fe200078efcff */
[----:B------:R-:W-:Y:S06]  /*36a0*/  BRA `(.L_x_147) ;  /* 0x0000000000047947 */ /* 0x000fec0003800000 */
.L_x_145:
[----:B------:R-:W-:-:S07]  /*36b0*/  IMAD R8, R17, 0x800000, R8 ;  /* 0x0080000011087824 */ /* 0x000fce00078e0208 */
.L_x_147:
[----:B------:R-:W-:Y:S05]  /*36c0*/  BSYNC.RECONVERGENT B1 ;  /* 0x0000000000017941 */ /* 0x000fea0003800200 */
.L_x_144:
[----:B------:R-:W-:Y:S05]  /*36d0*/  BRA `(.L_x_148) ;  /* 0x0000000000207947 */ /* 0x000fea0003800000 */
.L_x_143:
[----:B------:R-:W-:-:S04]  /*36e0*/  LOP3.LUT R8, R9, 0x80000000, R8, 0x48, !PT ;  /* 0x8000000009087812 */ /* 0x000fc800078e4808 */
[----:B------:R-:W-:Y:S01]  /*36f0*/  LOP3.LUT R8, R8, 0x7f800000, RZ, 0xfc, !PT ;  /* 0x7f80000008087812 */ /* 0x000fe200078efcff */
[----:B------:R-:W-:Y:S06]  /*3700*/  BRA `(.L_x_148) ;  /* 0x0000000000147947 */ /* 0x000fec0003800000 */
.L_x_142:
[----:B------:R-:W-:Y:S01]  /*3710*/  LOP3.LUT R8, R9, 0x80000000, R8, 0x48, !PT ;  /* 0x8000000009087812 */ /* 0x000fe200078e4808 */
[----:B------:R-:W-:Y:S06]  /*3720*/  BRA `(.L_x_148) ;  /* 0x00000000000c7947 */ /* 0x000fec0003800000 */
.L_x_141:
[----:B------:R-:W0:Y:S01]  /*3730*/  MUFU.RSQ R8, -QNAN ;  /* 0xffc0000000087908 */ /* 0x000e220000001400 */
[----:B------:R-:W-:Y:S05]  /*3740*/  BRA `(.L_x_148) ;  /* 0x0000000000047947 */ /* 0x000fea0003800000 */
.L_x_140:
[----:B------:R-:W-:-:S07]  /*3750*/  FADD.FTZ R8, R8, R9 ;  /* 0x0000000908087221 */ /* 0x000fce0000010000 */
.L_x_148:
[----:B------:R-:W-:Y:S05]  /*3760*/  BSYNC.RECONVERGENT B0 ;  /* 0x0000000000007941 */ /* 0x000fea0003800200 */
.L_x_138:
[----:B0-----:R-:W-:Y:S02]  /*3770*/  IMAD.MOV.U32 R15, RZ, RZ, R8 ;  /* 0x000000ffff0f7224 */ /* 0x001fe400078e0008 */
[----:B------:R-:W-:Y:S02]  /*3780*/  IMAD.MOV.U32 R8, RZ, RZ, R14 ;  /* 0x000000ffff087224 */ /* 0x000fe400078e000e */
[----:B------:R-:W-:-:S04]  /*3790*/  IMAD.MOV.U32 R9, RZ, RZ, 0x0 ;  /* 0x00000000ff097424 */ /* 0x000fc800078e00ff */
[----:B------:R-:W-:Y:S05]  /*37a0*/  RET.REL.NODEC R8 `(_Z23softmax_forward_kernel7PfPKfii) ;  /* 0xffffffc808147950 */ /* 0x000fea0003c3ffff */
.L_x_149:
        /* <DEDUP_REMOVED lines=13> */
.L_x_249:


//--------------------- .text._Z28crossentropy_forward_kernel1PfS_Piiii --------------------------
	.section	.text._Z28crossentropy_forward_kernel1PfS_Piiii,"ax",@progbits
	.align	128
        .global         _Z28crossentropy_forward_kernel1PfS_Piiii
        .type           _Z28crossentropy_forward_kernel1PfS_Piiii,@function
        .size           _Z28crossentropy_forward_kernel1PfS_Piiii,(.L_x_260 - _Z28crossentropy_forward_kernel1PfS_Piiii)
        .other          _Z28crossentropy_forward_kernel1PfS_Piiii,@"STO_CUDA_ENTRY STV_DEFAULT"
_Z28crossentropy_forward_kernel1PfS_Piiii:
.text._Z28crossentropy_forward_kernel1PfS_Piiii:
        /* <DEDUP_REMOVED lines=9> */
[----:B------:R-:W0:Y:S01]  /*0090*/  LDC.64 R4, c[0x0][0x390] ;  /* 0x0000e400ff047b82 */ /* 0x000e220000000a00 */
[----:B------:R-:W1:Y:S01]  /*00a0*/  LDCU.64 UR4, c[0x0][0x358] ;  /* 0x00006b00ff0477ac */ /* 0x000e620008000a00 */
[----:B------:R-:W-:Y:S02]  /*00b0*/  IABS R9, R3 ;  /* 0x0000000300097213 */ /* 0x000fe40000000000 */
[C---:B------:R-:W-:Y:S01]  /*00c0*/  ISETP.GE.AND P2, PT, R0.reuse, RZ, PT ;  /* 0x000000ff0000720c */ /* 0x040fe20003f46270 */
[----:B------:R-:W2:Y:S01]  /*00d0*/  LDCU UR6, c[0x0][0x3a0] ;  /* 0x00007400ff0677ac */ /* 0x000ea20008000800 */
[----:B------:R-:W3:Y:S01]  /*00e0*/  LDCU.64 UR8, c[0x0][0x388] ;  /* 0x00007100ff0877ac */ /* 0x000ee20008000a00 */
[----:B0-----:R-:W-:-:S06]  /*00f0*/  IMAD.WIDE R4, R0, 0x4, R4 ;  /* 0x0000000400047825 */ /* 0x001fcc00078e0204 */
[----:B-1----:R-:W4:Y:S01]  /*0100*/  LDG.E R4, desc[UR4][R4.64] ;  /* 0x0000000404047981 */ /* 0x002f22000c1e1900 */
[----:B------:R-:W0:Y:S08]  /*0110*/  I2F.RP R2, R9 ;  /* 0x0000000900027306 */ /* 0x000e300000209400 */
[----:B0-----:R-:W0:Y:S02]  /*0120*/  MUFU.RCP R2, R2 ;  /* 0x0000000200027308 */ /* 0x001e240000001000 */
[----:B0-----:R-:W-:-:S06]  /*0130*/  IADD3 R6, PT, PT, R2, 0xffffffe, RZ ;  /* 0x0ffffffe02067810 */ /* 0x001fcc0007ffe0ff */
[----:B------:R0:W1:Y:S02]  /*0140*/  F2I.FTZ.U32.TRUNC.NTZ R7, R6 ;  /* 0x0000000600077305 */ /* 0x000064000021f000 */
[----:B0-----:R-:W-:Y:S01]  /*0150*/  IMAD.MOV.U32 R6, RZ, RZ, RZ ;  /* 0x000000ffff067224 */ /* 0x001fe200078e00ff */
[----:B-1----:R-:W-:-:S05]  /*0160*/  IADD3 R8, PT, PT, RZ, -R7, RZ ;  /* 0x80000007ff087210 */ /* 0x002fca0007ffe0ff */
[----:B------:R-:W-:Y:S01]  /*0170*/  IMAD R11, R8, R9, RZ ;  /* 0x00000009080b7224 */ /* 0x000fe200078e02ff */
[----:B------:R-:W-:-:S03]  /*0180*/  IABS R8, R0 ;  /* 0x0000000000087213 */ /* 0x000fc60000000000 */
[----:B------:R-:W-:-:S06]  /*0190*/  IMAD.HI.U32 R7, R7, R11, R6 ;  /* 0x0000000b07077227 */ /* 0x000fcc00078e0006 */
[----:B------:R-:W-:-:S05]  /*01a0*/  IMAD.HI.U32 R7, R7, R8, RZ ;  /* 0x0000000807077227 */ /* 0x000fca00078e00ff */
[----:B------:R-:W-:-:S05]  /*01b0*/  IADD3 R7, PT, PT, -R7, RZ, RZ ;  /* 0x000000ff07077210 */ /* 0x000fca0007ffe1ff */
[----:B------:R-:W-:-:S05]  /*01c0*/  IMAD R2, R9, R7, R8 ;  /* 0x0000000709027224 */ /* 0x000fca00078e0208 */
[----:B------:R-:W-:-:S13]  /*01d0*/  ISETP.GT.U32.AND P0, PT, R9, R2, PT ;  /* 0x000000020900720c */ /* 0x000fda0003f04070 */
[----:B------:R-:W-:Y:S01]  /*01e0*/  @!P0 IMAD.IADD R2, R2, 0x1, -R9 ;  /* 0x0000000102028824 */ /* 0x000fe200078e0a09 */
[----:B------:R-:W-:-:S04]  /*01f0*/  ISETP.NE.AND P0, PT, R3, RZ, PT ;  /* 0x000000ff0300720c */ /* 0x000fc80003f05270 */
[----:B------:R-:W-:-:S13]  /*0200*/  ISETP.GT.U32.AND P1, PT, R9, R2, PT ;  /* 0x000000020900720c */ /* 0x000fda0003f24070 */
[----:B------:R-:W-:-:S05]  /*0210*/  @!P1 IADD3 R2, PT, PT, R2, -R9, RZ ;  /* 0x8000000902029210 */ /* 0x000fca0007ffe0ff */
[----:B------:R-:W-:Y:S01]  /*0220*/  @!P2 IMAD.MOV R2, RZ, RZ, -R2 ;  /* 0x000000ffff02a224 */ /* 0x000fe200078e0a02 */
[----:B------:R-:W-:-:S04]  /*0230*/  @!P0 LOP3.LUT R2, RZ, R3, RZ, 0x33, !PT ;  /* 0x00000003ff028212 */ /* 0x000fc800078e33ff */
[----:B------:R-:W-:Y:S01]  /*0240*/  IADD3 R3, PT, PT, R0, -R2, RZ ;  /* 0x8000000200037210 */ /* 0x000fe20007ffe0ff */
[----:B--2---:R-:W-:-:S04]  /*0250*/  IMAD R2, R2, UR6, RZ ;  /* 0x0000000602027c24 */ /* 0x004fc8000f8e02ff */
[----:B------:R-:W-:Y:S01]  /*0260*/  IMAD R3, R3, UR6, RZ ;  /* 0x0000000603037c24 */ /* 0x000fe2000f8e02ff */
[----:B----4-:R-:W-:-:S04]  /*0270*/  SHF.R.S32.HI R5, RZ, 0x1f, R4 ;  /* 0x0000001fff057819 */ /* 0x010fc80000011404 */
[--C-:B------:R-:W-:Y:S02]  /*0280*/  IADD3 R4, P0, P1, R3, R4, R2.reuse ;  /* 0x0000000403047210 */ /* 0x100fe4000791e002 */
[----:B------:R-:W-:Y:S02]  /*0290*/  SHF.R.S32.HI R2, RZ, 0x1f, R2 ;  /* 0x0000001fff027819 */ /* 0x000fe40000011402 */
[----:B------:R-:W-:-:S04]  /*02a0*/  SHF.R.S32.HI R3, RZ, 0x1f, R3 ;  /* 0x0000001fff037819 */ /* 0x000fc80000011403 */
[----:B------:R-:W-:Y:S02]  /*02b0*/  IADD3.X R3, PT, PT, R3, R5, R2, P0, P1 ;  /* 0x0000000503037210 */ /* 0x000fe400007e2402 */
[----:B---3--:R-:W-:-:S04]  /*02c0*/  LEA R2, P0, R4, UR8, 0x2 ;  /* 0x0000000804027c11 */ /* 0x008fc8000f8010ff */
[----:B------:R-:W-:-:S05]  /*02d0*/  LEA.HI.X R3, R4, UR9, R3, 0x2, P0 ;  /* 0x0000000904037c11 */ /* 0x000fca00080f1403 */
[----:B------:R0:W2:Y:S01]  /*02e0*/  LDG.E R4, desc[UR4][R2.64] ;  /* 0x0000000402047981 */ /* 0x0000a2000c1e1900 */
[----:B------:R-:W-:Y:S01]  /*02f0*/  HFMA2 R9, -RZ, RZ, 1.5048828125, 33.21875 ;  /* 0x3e055027ff097431 */ /* 0x000fe200000001ff */
[----:B0-----:R-:W0:Y:S02]  /*0300*/  LDC.64 R2, c[0x0][0x380] ;  /* 0x0000e000ff027b82 */ /* 0x001e240000000a00 */
[----:B0-----:R-:W-:Y:S01]  /*0310*/  IMAD.WIDE R2, R0, 0x4, R2 ;  /* 0x0000000400027825 */ /* 0x001fe200078e0202 */
[----:B--2---:R-:W-:-:S13]  /*0320*/  FSETP.GEU.AND P0, PT, R4, 1.175494350822287508e-38, PT ;  /* 0x008000000400780b */ /* 0x004fda0003f0e000 */
[----:B------:R-:W-:-:S05]  /*0330*/  @!P0 FMUL R4, R4, 8388608 ;  /* 0x4b00000004048820 */ /* 0x000fca0000400000 */
[----:B------:R-:W-:-:S04]  /*0340*/  IADD3 R5, PT, PT, R4, -0x3f2aaaab, RZ ;  /* 0xc0d5555504057810 */ /* 0x000fc80007ffe0ff */
[----:B------:R-:W-:-:S04]  /*0350*/  LOP3.LUT R7, R5, 0xff800000, RZ, 0xc0, !PT ;  /* 0xff80000005077812 */ /* 0x000fc800078ec0ff */
[----:B------:R-:W-:Y:S01]  /*0360*/  I2FP.F32.S32 R6, R7 ;  /* 0x0000000700067245 */ /* 0x000fe20000201400 */
[----:B------:R-:W-:Y:S01]  /*0370*/  IMAD.IADD R5, R4, 0x1, -R7 ;  /* 0x0000000104057824 */ /* 0x000fe200078e0a07 */
[----:B------:R-:W-:-:S03]  /*0380*/  MOV R7, 0x7f800000 ;  /* 0x7f80000000077802 */ /* 0x000fc60000000f00 */
[----:B------:R-:W-:-:S04]  /*0390*/  FADD R8, R5, -1 ;  /* 0xbf80000005087421 */ /* 0x000fc80000000000 */
[----:B------:R-:W-:-:S04]  /*03a0*/  FFMA R5, R8, -R9, 0.14084610342979431152 ;  /* 0x3e1039f608057423 */ /* 0x000fc80000000809 */
[----:B------:R-:W-:-:S04]  /*03b0*/  FFMA R5, R8, R5, -0.12148627638816833496 ;  /* 0xbdf8cdcc08057423 */ /* 0x000fc80000000005 */
[----:B------:R-:W-:-:S04]  /*03c0*/  FFMA R5, R8, R5, 0.13980610668659210205 ;  /* 0x3e0f295508057423 */ /* 0x000fc80000000005 */
[----:B------:R-:W-:-:S04]  /*03d0*/  FFMA R5, R8, R5, -0.16684235632419586182 ;  /* 0xbe2ad8b908057423 */ /* 0x000fc80000000005 */
[----:B------:R-:W-:-:S04]  /*03e0*/  FFMA R5, R8, R5, 0.20012299716472625732 ;  /* 0x3e4ced0b08057423 */ /* 0x000fc80000000005 */
[----:B------:R-:W-:-:S04]  /*03f0*/  FFMA R5, R8, R5, -0.24999669194221496582 ;  /* 0xbe7fff2208057423 */ /* 0x000fc80000000005 */
[----:B------:R-:W-:-:S04]  /*0400*/  FFMA R5, R8, R5, 0.33333182334899902344 ;  /* 0x3eaaaa7808057423 */ /* 0x000fc80000000005 */
[----:B------:R-:W-:Y:S01]  /*0410*/  FFMA R9, R8, R5, -0.5 ;  /* 0xbf00000008097423 */ /* 0x000fe20000000005 */
[----:B------:R-:W-:Y:S02]  /*0420*/  FSEL R5, RZ, -23, P0 ;  /* 0xc1b80000ff057808 */ /* 0x000fe40000000000 */
[----:B------:R-:W-:Y:S01]  /*0430*/  ISETP.GT.U32.AND P0, PT, R4, 0x7f7fffff, PT ;  /* 0x7f7fffff0400780c */ /* 0x000fe20003f04070 */
[----:B------:R-:W-:Y:S02]  /*0440*/  FMUL R9, R8, R9 ;  /* 0x0000000908097220 */ /* 0x000fe40000400000 */
[----:B------:R-:W-:Y:S02]  /*0450*/  FFMA R5, R6, 1.1920928955078125e-07, R5 ;  /* 0x3400000006057823 */ /* 0x000fe40000000005 */
[----:B------:R-:W-:-:S04]  /*0460*/  FFMA R8, R8, R9, R8 ;  /* 0x0000000908087223 */ /* 0x000fc80000000008 */
[----:B------:R-:W-:-:S04]  /*0470*/  FFMA R5, R5, 0.69314718246459960938, R8 ;  /* 0x3f31721805057823 */ /* 0x000fc80000000008 */
[C---:B------:R-:W-:Y:S01]  /*0480*/  @P0 FFMA R5, R4.reuse, R7, +INF ;  /* 0x7f80000004050423 */ /* 0x040fe20000000007 */
[----:B------:R-:W-:-:S04]  /*0490*/  FSETP.NEU.AND P0, PT, R4, RZ, PT ;  /* 0x000000ff0400720b */ /* 0x000fc80003f0d000 */
[----:B------:R-:W-:-:S05]  /*04a0*/  FSEL R5, -R5, +INF , P0 ;  /* 0x7f80000005057808 */ /* 0x000fca0000000100 */
[----:B------:R-:W-:Y:S01]  /*04b0*/  STG.E desc[UR4][R2.64], R5 ;  /* 0x0000000502007986 */ /* 0x000fe2000c101904 */
[----:B------:R-:W-:Y:S05]  /*04c0*/  EXIT ;  /* 0x000000000000794d */ /* 0x000fea0003800000 */
.L_x_150:
        /* <DEDUP_REMOVED lines=11> */
.L_x_260:


//--------------------- .text._Z20gelu_backward_kernelPfPKfS1_i --------------------------
	.section	.text._Z20gelu_backward_kernelPfPKfS1_i,"ax",@progbits
	.align	128
        .global         _Z20gelu_backward_kernelPfPKfS1_i
        .type           _Z20gelu_backward_kernelPfPKfS1_i,@function
        .size           _Z20gelu_backward_kernelPfPKfS1_i,(.L_x_250 - _Z20gelu_backward_kernelPfPKfS1_i)
        .other          _Z20gelu_backward_kernelPfPKfS1_i,@"STO_CUDA_ENTRY STV_DEFAULT"
_Z20gelu_backward_kernelPfPKfS1_i:
.text._Z20gelu_backward_kernelPfPKfS1_i:
        /* <DEDUP_REMOVED lines=9> */
[----:B------:R-:W1:Y:S01]  /*0090*/  LDCU.64 UR4, c[0x0][0x358] ;  /* 0x00006b00ff0477ac */ /* 0x000e620008000a00 */
[----:B0-----:R-:W-:-:S06]  /*00a0*/  IMAD.WIDE R4, R3, 0x4, R4 ;  /* 0x0000000403047825 */ /* 0x001fcc00078e0204 */
[----:B-1----:R-:W2:Y:S01]  /*00b0*/  LDG.E R4, desc[UR4][R4.64] ;  /* 0x0000000404047981 */ /* 0x002ea2000c1e1900 */
[----:B------:R-:W-:Y:S01]  /*00c0*/  MOV R10, 0x3f800000 ;  /* 0x3f800000000a7802 */ /* 0x000fe20000000f00 */
[----:B------:R-:W-:Y:S01]  /*00d0*/  HFMA2 R12, -RZ, RZ, 1.125, -9232 ;  /* 0x3c80f082ff0c7431 */ /* 0x000fe200000001ff */
[----:B------:R-:W-:Y:S01]  /*00e0*/  BSSY.RECONVERGENT B0, `(.L_x_151) ;  /* 0x0000030000007945 */ /* 0x000fe20003800200 */
[----:B--2---:R-:W-:-:S04]  /*00f0*/  FMUL R7, R4, 0.044714998453855514526 ;  /* 0x3d37271304077820 */ /* 0x004fc80000400000 */
[----:B------:R-:W-:-:S04]  /*0100*/  FMUL R7, R4, R7 ;  /* 0x0000000704077220 */ /* 0x000fc80000400000 */
[----:B------:R-:W-:Y:S01]  /*0110*/  FFMA R2, R4, R7, R4 ;  /* 0x0000000704027223 */ /* 0x000fe20000000004 */
[----:B------:R-:W-:-:S03]  /*0120*/  HFMA2 R7, -RZ, RZ, 3.4921875, 0 ;  /* 0x42fc0000ff077431 */ /* 0x000fc600000001ff */
[----:B------:R-:W-:-:S04]  /*0130*/  FMUL R2, R2, 0.79788452386856079102 ;  /* 0x3f4c422902027820 */ /* 0x000fc80000400000 */
[C---:B------:R-:W-:Y:S01]  /*0140*/  FMUL R6, |R2|.reuse, 1.4426950216293334961 ;  /* 0x3fb8aa3b02067820 */ /* 0x040fe20000400200 */
[----:B------:R-:W-:-:S05]  /*0150*/  FSETP.GE.AND P1, PT, |R2|, 0.60000002384185791016, PT ;  /* 0x3f19999a0200780b */ /* 0x000fca0003f26200 */
[----:B------:R-:W0:Y:S02]  /*0160*/  FRND.TRUNC R6, R6 ;  /* 0x0000000600067307 */ /* 0x000e24000020d000 */
[----:B0-----:R-:W-:Y:S02]  /*0170*/  FSETP.GT.AND P0, PT, |R6|, 126, PT ;  /* 0x42fc00000600780b */ /* 0x001fe40003f04200 */
[----:B------:R-:W-:-:S04]  /*0180*/  LOP3.LUT R7, R7, 0x80000000, R6, 0xb8, !PT ;  /* 0x8000000007077812 */ /* 0x000fc800078eb806 */
[----:B------:R-:W-:Y:S02]  /*0190*/  FSEL R7, R7, R6, P0 ;  /* 0x0000000607077208 */ /* 0x000fe40000000000 */
[----:B------:R-:W-:-:S03]  /*01a0*/  FSETP.GE.AND P0, PT, |R2|, 9.010913848876953125, PT ;  /* 0x41102cb40200780b */ /* 0x000fc60003f06200 */
[----:B------:R-:W-:-:S04]  /*01b0*/  FFMA R0, R7, -0.69314718246459960938, |R2| ;  /* 0xbf31721807007823 */ /* 0x000fc80000000402 */
[C---:B------:R-:W-:Y:S01]  /*01c0*/  FFMA R0, R7.reuse, 1.9046542121259335545e-09, R0 ;  /* 0x3102e30807007823 */ /* 0x040fe20000000000 */
[----:B------:R-:W-:-:S03]  /*01d0*/  FADD R7, R7, 12583037 ;  /* 0x4b40007d07077421 */ /* 0x000fc60000000000 */
[----:B------:R-:W-:Y:S01]  /*01e0*/  FMUL R8, R0, 1.4426950216293334961 ;  /* 0x3fb8aa3b00087820 */ /* 0x000fe20000400000 */
[----:B------:R-:W-:Y:S01]  /*01f0*/  FMUL R0, |R2|, 2.8853900432586669922 ;  /* 0x4038aa3b02007820 */ /* 0x000fe20000400200 */
[----:B------:R-:W-:-:S04]  /*0200*/  SHF.L.U32 R7, R7, 0x17, RZ ;  /* 0x0000001707077819 */ /* 0x000fc800000006ff */
[----:B------:R-:W0:Y:S08]  /*0210*/  MUFU.EX2 R8, R8 ;  /* 0x0000000800087308 */ /* 0x000e300000000800 */
[----:B------:R-:W1:Y:S01]  /*0220*/  MUFU.EX2 R0, R0 ;  /* 0x0000000000007308 */ /* 0x000e620000000800 */
[----:B0-----:R-:W-:Y:S01]  /*0230*/  FMUL R9, R7, R8 ;  /* 0x0000000807097220 */ /* 0x001fe20000400000 */
[----:B------:R-:W-:-:S06]  /*0240*/  FMUL R7, R2, R2 ;  /* 0x0000000202077220 */ /* 0x000fcc0000400000 */
[----:B------:R-:W0:Y:S01]  /*0250*/  MUFU.RCP R6, R9 ;  /* 0x0000000900067308 */ /* 0x000e220000001000 */
[----:B-1----:R-:W-:-:S07]  /*0260*/  FADD R5, R0, 1 ;  /* 0x3f80000000057421 */ /* 0x002fce0000000000 */
[----:B------:R-:W1:Y:S01]  /*0270*/  MUFU.RCP R5, R5 ;  /* 0x0000000500057308 */ /* 0x000e620000001000 */
[----:B0-----:R-:W-:-:S04]  /*0280*/  FMUL.FTZ R6, R6, 0.125 ;  /* 0x3e00000006067820 */ /* 0x001fc80000410000 */
[----:B------:R-:W-:-:S04]  /*0290*/  FFMA R6, R9, 2, R6 ;  /* 0x4000000009067823 */ /* 0x000fc80000000006 */
[----:B------:R-:W-:Y:S01]  /*02a0*/  FMUL R8, R6, R6 ;  /* 0x0000000606087220 */ /* 0x000fe20000400000 */
[----:B------:R-:W-:Y:S01]  /*02b0*/  FFMA R6, R7, R12, -0.052303962409496307373 ;  /* 0xbd563cae07067423 */ /* 0x000fe2000000000c */
[----:B-1----:R-:W-:-:S03]  /*02c0*/  FFMA R0, R5, -2, R10 ;  /* 0xc000000005007823 */ /* 0x002fc6000000000a */
[----:B------:R-:W-:Y:S01]  /*02d0*/  IADD3 R9, PT, PT, R8, 0x1800000, RZ ;  /* 0x0180000008097810 */ /* 0x000fe20007ffe0ff */
[----:B------:R-:W-:Y:S01]  /*02e0*/  FFMA R6, R7, R6, 0.1331529766321182251 ;  /* 0x3e08594107067423 */ /* 0x000fe20000000006 */
[----:B------:R-:W-:Y:S02]  /*02f0*/  FSEL R5, R0, 1, !P0 ;  /* 0x3f80000000057808 */ /* 0x000fe40004000000 */
[----:B------:R-:W-:Y:S01]  /*0300*/  LOP3.LUT R9, R9, 0x7f800000, RZ, 0xc0, !PT ;  /* 0x7f80000009097812 */ /* 0x000fe200078ec0ff */
[----:B------:R-:W-:Y:S01]  /*0310*/  FFMA R0, R7, R6, -0.33332768082618713379 ;  /* 0xbeaaa9ed07007423 */ /* 0x000fe20000000006 */
[----:B------:R-:W-:Y:S02]  /*0320*/  LOP3.LUT R5, R5, 0x80000000, R2, 0xb8, !PT ;  /* 0x8000000005057812 */ /* 0x000fe400078eb802 */
[----:B------:R-:W-:Y:S01]  /*0330*/  ISETP.GT.U32.AND P0, PT, R9, 0x1ffffff, PT ;  /* 0x01ffffff0900780c */ /* 0x000fe20003f04070 */
[----:B------:R-:W-:-:S04]  /*0340*/  FFMA R7, R7, R0, RZ ;  /* 0x0000000007077223 */ /* 0x000fc800000000ff */
[----:B------:R-:W-:-:S08]  /*0350*/  @!P1 FFMA R5, R2, R7, R2 ;  /* 0x0000000702059223 */ /* 0x000fd00000000002 */
[----:B------:R-:W-:Y:S05]  /*0360*/  @P0 BRA `(.L_x_152) ;  /* 0x00000000000c0947 */ /* 0x000fea0003800000 */
[----:B------:R-:W-:-:S07]  /*0370*/  MOV R6, 0x390 ;  /* 0x0000039000067802 */ /* 0x000fce0000000f00 */
[----:B------:R-:W-:Y:S05]  /*0380*/  CALL.REL.NOINC `($__internal_6_$__cuda_sm20_rcp_rn_f32_slowpath) ;  /* 0x00000000005c7944 */ /* 0x000fea0003c00000 */
[----:B------:R-:W-:Y:S05]  /*0390*/  BRA `(.L_x_153) ;  /* 0x0000000000107947 */ /* 0x000fea0003800000 */
.L_x_152:
[----:B------:R-:W0:Y:S02]  /*03a0*/  MUFU.RCP R7, R8 ;  /* 0x0000000800077308 */ /* 0x000e240000001000 */
[----:B0-----:R-:W-:-:S04]  /*03b0*/  FFMA R0, R8, R7, -1 ;  /* 0xbf80000008007423 */ /* 0x001fc80000000007 */
[----:B------:R-:W-:-:S04]  /*03c0*/  FADD.FTZ R0, -R0, -RZ ;  /* 0x800000ff00007221 */ /* 0x000fc80000010100 */
[----:B------:R-:W-:-:S07]  /*03d0*/  FFMA R0, R7, R0, R7 ;  /* 0x0000000007007223 */ /* 0x000fce0000000007 */
.L_x_153:
[----:B------:R-:W-:Y:S05]  /*03e0*/  BSYNC.RECONVERGENT B0 ;  /* 0x0000000000007941 */ /* 0x000fea0003800200 */
.L_x_151:
[----:B------:R-:W0:Y:S08]  /*03f0*/  LDC.64 R6, c[0x0][0x390] ;  /* 0x0000e400ff067b82 */ /* 0x000e300000000a00 */
[----:B------:R-:W1:Y:S01]  /*0400*/  LDC.64 R8, c[0x0][0x380] ;  /* 0x0000e000ff087b82 */ /* 0x000e620000000a00 */
[----:B0-----:R-:W-:-:S06]  /*0410*/  IMAD.WIDE R6, R3, 0x4, R6 ;  /* 0x0000000403067825 */ /* 0x001fcc00078e0206 */
[----:B------:R-:W2:Y:S01]  /*0420*/  LDG.E R7, desc[UR4][R6.64] ;  /* 0x0000000406077981 */ /* 0x000ea2000c1e1900 */
[----:B-1----:R-:W-:-:S05]  /*0430*/  IMAD.WIDE R2, R3, 0x4, R8 ;  /* 0x0000000403027825 */ /* 0x002fca00078e0208 */
[----:B------:R-:W2:Y:S01]  /*0440*/  LDG.E R13, desc[UR4][R2.64] ;  /* 0x00000004020d7981 */ /* 0x000ea2000c1e1900 */
[C---:B------:R-:W-:Y:S01]  /*0450*/  FMUL R9, R4.reuse, 0.5 ;  /* 0x3f00000004097820 */ /* 0x040fe20000400000 */
[----:B------:R-:W-:-:S03]  /*0460*/  FMUL R11, R4, 0.13414499163627624512 ;  /* 0x3e095d4e040b7820 */ /* 0x000fc60000400000 */
[----:B------:R-:W-:Y:S01]  /*0470*/  FMUL R0, R9, R0 ;  /* 0x0000000009007220 */ /* 0x000fe20000400000 */
[----:B------:R-:W-:-:S03]  /*0480*/  FFMA R11, R4, R11, 1 ;  /* 0x3f800000040b7423 */ /* 0x000fc6000000000b */
[----:B------:R-:W-:Y:S01]  /*0490*/  FMUL R0, R0, 0.79788452386856079102 ;  /* 0x3f4c422900007820 */ /* 0x000fe20000400000 */
[----:B------:R-:W-:-:S03]  /*04a0*/  FADD R5, R5, 1 ;  /* 0x3f80000005057421 */ /* 0x000fc60000000000 */
[----:B------:R-:W-:-:S04]  /*04b0*/  FMUL R0, R0, R11 ;  /* 0x0000000b00007220 */ /* 0x000fc80000400000 */
[----:B------:R-:W-:-:S04]  /*04c0*/  FFMA R0, R5, 0.5, R0 ;  /* 0x3f00000005007823 */ /* 0x000fc80000000000 */
[----:B--2---:R-:W-:-:S05]  /*04d0*/  FFMA R13, R0, R7, R13 ;  /* 0x00000007000d7223 */ /* 0x004fca000000000d */
[----:B------:R-:W-:Y:S01]  /*04e0*/  STG.E desc[UR4][R2.64], R13 ;  /* 0x0000000d02007986 */ /* 0x000fe2000c101904 */
[----:B------:R-:W-:Y:S05]  /*04f0*/  EXIT ;  /* 0x000000000000794d */ /* 0x000fea0003800000 */
        .weak           $__internal_6_$__cuda_sm20_rcp_rn_f32_slowpath
        .type           $__internal_6_$__cuda_sm20_rcp_rn_f32_slowpath,@function
        .size           $__internal_6_$__cuda_sm20_rcp_rn_f32_slowpath,(.L_x_250 - $__internal_6_$__cuda_sm20_rcp_rn_f32_slowpath)
$__internal_6_$__cuda_sm20_rcp_rn_f32_slowpath:
[----:B------:R-:W-:Y:S01]  /*0500*/  SHF.L.U32 R0, R8, 0x1, RZ ;  /* 0x0000000108007819 */ /* 0x000fe200000006ff */
[----:B------:R-:W-:Y:S03]  /*0510*/  BSSY.RECONVERGENT B1, `(.L_x_154) ;  /* 0x0000031000017945 */ /* 0x000fe60003800200 */
[----:B------:R-:W-:Y:S02]  /*0520*/  SHF.R.U32.HI R2, RZ, 0x18, R0 ;  /* 0x00000018ff027819 */ /* 0x000fe40000011600 */
[----:B------:R-:W-:Y:S02]  /*0530*/  MOV R0, R8 ;  /* 0x0000000800007202 */ /* 0x000fe40000000f00 */
[----:B------:R-:W-:-:S13]  /*0540*/  ISETP.NE.U32.AND P0, PT, R2, RZ, PT ;  /* 0x000000ff0200720c */ /* 0x000fda0003f05070 */
[----:B------:R-:W-:Y:S05]  /*0550*/  @P0 BRA `(.L_x_155) ;  /* 0x0000000000280947 */ /* 0x000fea0003800000 */
[----:B------:R-:W-:-:S04]  /*0560*/  SHF.L.U32 R2, R0, 0x1, RZ ;  /* 0x0000000100027819 */ /* 0x000fc800000006ff */
[----:B------:R-:W-:-:S13]  /*0570*/  ISETP.NE.AND P0, PT, R2, RZ, PT ;  /* 0x000000ff0200720c */ /* 0x000fda0003f05270 */
[----:B------:R-:W-:Y:S01]  /*0580*/  @P0 FFMA R8, R0, 1.84467440737095516160e+19, RZ ;  /* 0x5f80000000080823 */ /* 0x000fe200000000ff */
[----:B------:R-:W-:Y:S08]  /*0590*/  @!P0 MUFU.RCP R7, R0 ;  /* 0x0000000000078308 */ /* 0x000ff00000001000 */
[----:B------:R-:W0:Y:S02]  /*05a0*/  @P0 MUFU.RCP R9, R8 ;  /* 0x0000000800090308 */ /* 0x000e240000001000 */
[----:B0-----:R-:W-:-:S04]  /*05b0*/  @P0 FFMA R2, R8, R9, -1 ;  /* 0xbf80000008020423 */ /* 0x001fc80000000009 */
[----:B------:R-:W-:-:S04]  /*05c0*/  @P0 FADD.FTZ R2, -R2, -RZ ;  /* 0x800000ff02020221 */ /* 0x000fc80000010100 */
[----:B------:R-:W-:-:S04]  /*05d0*/  @P0 FFMA R2, R9, R2, R9 ;  /* 0x0000000209020223 */ /* 0x000fc80000000009 */
[----:B------:R-:W-:Y:S01]  /*05e0*/  @P0 FFMA R7, R2, 1.84467440737095516160e+19, RZ ;  /* 0x5f80000002070823 */ /* 0x000fe200000000ff */
[----:B------:R-:W-:Y:S06]  /*05f0*/  BRA `(.L_x_156) ;  /* 0x0000000000887947 */ /* 0x000fec0003800000 */
.L_x_155:
[----:B------:R-:W-:-:S04]  /*0600*/  IADD3 R7, PT, PT, R2, -0xfd, RZ ;  /* 0xffffff0302077810 */ /* 0x000fc80007ffe0ff */
        /* <DEDUP_REMOVED lines=15> */
[----:B------:R-:W-:Y:S02]  /*0700*/  LOP3.LUT R8, R13, R10, RZ, 0xc0, !PT ;  /* 0x0000000a0d087212 */ /* 0x000fe400078ec0ff */
[----:B------:R-:W-:-:S02]  /*0710*/  IADD3 R9, PT, PT, -R9, RZ, RZ ;  /* 0x000000ff09097210 */ /* 0x000fc40007ffe1ff */
[-C--:B------:R-:W-:Y:S02]  /*0720*/  SHF.R.U32.HI R8, RZ, R7.reuse, R8 ;  /* 0x00000007ff087219 */ /* 0x080fe40000011608 */
[----:B------:R-:W-:Y:S02]  /*0730*/  LOP3.LUT P1, RZ, R9, R7, R10, 0xf8, !PT ;  /* 0x0000000709ff7212 */ /* 0x000fe4000782f80a */
[C---:B------:R-:W-:Y:S02]  /*0740*/  LOP3.LUT P0, RZ, R8.reuse, 0x1, RZ, 0xc0, !PT ;  /* 0x0000000108ff7812 */ /* 0x040fe4000780c0ff */
[----:B------:R-:W-:-:S04]  /*0750*/  LOP3.LUT P2, RZ, R8, 0x2, RZ, 0xc0, !PT ;  /* 0x0000000208ff7812 */ /* 0x000fc8000784c0ff */
[----:B------:R-:W-:Y:S02]  /*0760*/  PLOP3.LUT P0, PT, P0, P1, P2, 0xe0, 0x0 ;  /* 0x000000000000781c */ /* 0x000fe40000703c20 */
[----:B------:R-:W-:Y:S02]  /*0770*/  LOP3.LUT P1, RZ, R0, 0x7fffff, RZ, 0xc0, !PT ;  /* 0x007fffff00ff7812 */ /* 0x000fe4000782c0ff */
[----:B------:R-:W-:-:S04]  /*0780*/  SEL R7, RZ, 0x1, !P0 ;  /* 0x00000001ff077807 */ /* 0x000fc80004000000 */
[----:B------:R-:W-:-:S04]  /*0790*/  IADD3 R7, PT, PT, -R7, RZ, RZ ;  /* 0x000000ff07077210 */ /* 0x000fc80007ffe1ff */
[----:B------:R-:W-:Y:S02]  /*07a0*/  ISETP.GE.AND P0, PT, R7, RZ, PT ;  /* 0x000000ff0700720c */ /* 0x000fe40003f06270 */
[----:B------:R-:W-:-:S04]  /*07b0*/  IADD3 R7, PT, PT, R2, -0xfc, RZ ;  /* 0xffffff0402077810 */ /* 0x000fc80007ffe0ff */
[----:B------:R-:W-:-:S07]  /*07c0*/  SHF.R.U32.HI R7, RZ, R7, R10 ;  /* 0x00000007ff077219 */ /* 0x000fce000001160a */
[----:B------:R-:W-:-:S04]  /*07d0*/  @!P0 IADD3 R7, PT, PT, R7, 0x1, RZ ;  /* 0x0000000107078810 */ /* 0x000fc80007ffe0ff */
[----:B------:R-:W-:-:S04]  /*07e0*/  @!P1 SHF.L.U32 R7, R7, 0x1, RZ ;  /* 0x0000000107079819 */ /* 0x000fc800000006ff */
[----:B------:R-:W-:Y:S01]  /*07f0*/  LOP3.LUT R7, R7, 0x80000000, R0, 0xf8, !PT ;  /* 0x8000000007077812 */ /* 0x000fe200078ef800 */
[----:B------:R-:W-:Y:S06]  /*0800*/  BRA `(.L_x_156) ;  /* 0x0000000000047947 */ /* 0x000fec0003800000 */
.L_x_157:
[----:B------:R0:W1:Y:S02]  /*0810*/  MUFU.RCP R7, R0 ;  /* 0x0000000000077308 */ /* 0x0000640000001000 */
.L_x_156:
[----:B------:R-:W-:Y:S05]  /*0820*/  BSYNC.RECONVERGENT B1 ;  /* 0x0000000000017941 */ /* 0x000fea0003800200 */
.L_x_154:
[----:B01----:R-:W-:Y:S01]  /*0830*/  MOV R0, R7 ;  /* 0x0000000700007202 */ /* 0x003fe20000000f00 */
[----:B------:R-:W-:-:S04]  /*0840*/  HFMA2 R7, -RZ, RZ, 0, 0 ;  /* 0x00000000ff077431 */ /* 0x000fc800000001ff */
[----:B------:R-:W-:Y:S05]  /*0850*/  RET.REL.NODEC R6 `(_Z20gelu_backward_kernelPfPKfS1_i) ;  /* 0xfffffff406e87950 */ /* 0x000fea0003c3ffff */
.L_x_158:
        /* <DEDUP_REMOVED lines=10> */
.L_x_250:


//--------------------- .text._Z19gelu_forward_kernelPfPKfi --------------------------
	.section	.text._Z19gelu_forward_kernelPfPKfi,"ax",@progbits
	.align	128
        .global         _Z19gelu_forward_kernelPfPKfi
        .type           _Z19gelu_forward_kernelPfPKfi,@function
        .size           _Z19gelu_forward_kernelPfPKfi,(.L_x_262 - _Z19gelu_forward_kernelPfPKfi)
        .other          _Z19gelu_forward_kernelPfPKfi,@"STO_CUDA_ENTRY STV_DEFAULT"
_Z19gelu_forward_kernelPfPKfi:
.text._Z19gelu_forward_kernelPfPKfi:
        /* <DEDUP_REMOVED lines=10> */
[----:B0-----:R-:W-:-:S05]  /*00a0*/  IMAD.WIDE R2, R5, 0x4, R2 ;  /* 0x0000000405027825 */ /* 0x001fca00078e0202 */
[----:B-1----:R0:W2:Y:S01]  /*00b0*/  LDG.E R4, desc[UR4][R2.64] ;  /* 0x0000000402047981 */ /* 0x0020a2000c1e1900 */
[----:B------:R-:W-:Y:S01]  /*00c0*/  MOV R10, 0x3c80f082 ;  /* 0x3c80f082000a7802 */ /* 0x000fe20000000f00 */
[----:B------:R-:W-:Y:S01]  /*00d0*/  HFMA2 R11, -RZ, RZ, 1.875, 0 ;  /* 0x3f800000ff0b7431 */ /* 0x000fe200000001ff */
[----:B0-----:R-:W0:Y:S02]  /*00e0*/  LDC.64 R2, c[0x0][0x380] ;  /* 0x0000e000ff027b82 */ /* 0x001e240000000a00 */
[----:B0-----:R-:W-:-:S04]  /*00f0*/  IMAD.WIDE R2, R5, 0x4, R2 ;  /* 0x0000000405027825 */ /* 0x001fc800078e0202 */
[----:B--2---:R-:W-:-:S04]  /*0100*/  FMUL R7, R4, 0.044714998453855514526 ;  /* 0x3d37271304077820 */ /* 0x004fc80000400000 */
[----:B------:R-:W-:-:S04]  /*0110*/  FMUL R7, R4, R7 ;  /* 0x0000000704077220 */ /* 0x000fc80000400000 */
[C---:B------:R-:W-:Y:S01]  /*0120*/  FFMA R7, R4.reuse, R7, R4 ;  /* 0x0000000704077223 */ /* 0x040fe20000000004 */
[----:B------:R-:W-:-:S03]  /*0130*/  FMUL R4, R4, 0.5 ;  /* 0x3f00000004047820 */ /* 0x000fc60000400000 */
[----:B------:R-:W-:-:S04]  /*0140*/  FMUL R7, R7, 0.79788452386856079102 ;  /* 0x3f4c422907077820 */ /* 0x000fc80000400000 */
[C---:B------:R-:W-:Y:S01]  /*0150*/  FMUL R0, |R7|.reuse, 2.8853900432586669922 ;  /* 0x4038aa3b07007820 */ /* 0x040fe20000400200 */
[C---:B------:R-:W-:Y:S01]  /*0160*/  FMUL R9, R7.reuse, R7 ;  /* 0x0000000707097220 */ /* 0x040fe20000400000 */
[C---:B------:R-:W-:Y:S02]  /*0170*/  FSETP.GE.AND P1, PT, |R7|.reuse, 0.60000002384185791016, PT ;  /* 0x3f19999a0700780b */ /* 0x040fe40003f26200 */
[----:B------:R-:W-:Y:S01]  /*0180*/  FSETP.GE.AND P0, PT, |R7|, 9.010913848876953125, PT ;  /* 0x41102cb40700780b */ /* 0x000fe20003f06200 */
[C---:B------:R-:W-:Y:S01]  /*0190*/  FFMA R10, R9.reuse, R10, -0.052303962409496307373 ;  /* 0xbd563cae090a7423 */ /* 0x040fe2000000000a */
[----:B------:R-:W0:Y:S02]  /*01a0*/  MUFU.EX2 R0, R0 ;  /* 0x0000000000007308 */ /* 0x000e240000000800 */
[----:B0-----:R-:W-:Y:S01]  /*01b0*/  FADD R6, R0, 1 ;  /* 0x3f80000000067421 */ /* 0x001fe20000000000 */
[----:B------:R-:W-:-:S04]  /*01c0*/  FFMA R0, R9, R10, 0.1331529766321182251 ;  /* 0x3e08594109007423 */ /* 0x000fc8000000000a */
[C---:B------:R-:W-:Y:S01]  /*01d0*/  FFMA R0, R9.reuse, R0, -0.33332768082618713379 ;  /* 0xbeaaa9ed09007423 */ /* 0x040fe20000000000 */
[----:B------:R-:W0:Y:S03]  /*01e0*/  MUFU.RCP R6, R6 ;  /* 0x0000000600067308 */ /* 0x000e260000001000 */
[----:B------:R-:W-:Y:S01]  /*01f0*/  FFMA R0, R9, R0, RZ ;  /* 0x0000000009007223 */ /* 0x000fe200000000ff */
[----:B0-----:R-:W-:-:S05]  /*0200*/  FFMA R8, R6, -2, R11 ;  /* 0xc000000006087823 */ /* 0x001fca000000000b */
[----:B------:R-:W-:-:S04]  /*0210*/  FSEL R8, R8, 1, !P0 ;  /* 0x3f80000008087808 */ /* 0x000fc80004000000 */
[--C-:B------:R-:W-:Y:S01]  /*0220*/  LOP3.LUT R8, R8, 0x80000000, R7.reuse, 0xb8, !PT ;  /* 0x8000000008087812 */ /* 0x100fe200078eb807 */
[----:B------:R-:W-:-:S04]  /*0230*/  @!P1 FFMA R8, R7, R0, R7 ;  /* 0x0000000007089223 */ /* 0x000fc80000000007 */
[----:B------:R-:W-:-:S04]  /*0240*/  FADD R7, R8, 1 ;  /* 0x3f80000008077421 */ /* 0x000fc80000000000 */
[----:B------:R-:W-:-:S05]  /*0250*/  FMUL R7, R4, R7 ;  /* 0x0000000704077220 */ /* 0x000fca0000400000 */
[----:B------:R-:W-:Y:S01]  /*0260*/  STG.E desc[UR4][R2.64], R7 ;  /* 0x0000000702007986 */ /* 0x000fe2000c101904 */
[----:B------:R-:W-:Y:S05]  /*0270*/  EXIT ;  /* 0x000000000000794d */ /* 0x000fea0003800000 */
.L_x_159:
        /* <DEDUP_REMOVED lines=16> */
.L_x_262:


//--------------------- .text._Z24residual_backward_kernelPfS_S_i --------------------------
	.section	.text._Z24residual_backward_kernelPfS_S_i,"ax",@progbits
	.align	128
        .global         _Z24residual_backward_kernelPfS_S_i
        .type           _Z24residual_backward_kernelPfS_S_i,@function
        .size           _Z24residual_backward_kernelPfS_S_i,(.L_x_263 - _Z24residual_backward_kernelPfS_S_i)
        .other          _Z24residual_backward_kernelPfS_S_i,@"STO_CUDA_ENTRY STV_DEFAULT"
_Z24residual_backward_kernelPfS_S_i:
.text._Z24residual_backward_kernelPfS_S_i:
        /* <DEDUP_REMOVED lines=10> */
[----:B------:R-:W2:Y:S08]  /*00a0*/  LDC.64 R4, c[0x0][0x380] ;  /* 0x0000e000ff047b82 */ /* 0x000eb00000000a00 */
[----:B------:R-:W3:Y:S01]  /*00b0*/  LDC.64 R6, c[0x0][0x388] ;  /* 0x0000e200ff067b82 */ /* 0x000ee20000000a00 */
[----:B0-----:R-:W-:-:S05]  /*00c0*/  IMAD.WIDE R2, R9, 0x4, R2 ;  /* 0x0000000409027825 */ /* 0x001fca00078e0202 */
[----:B-1----:R-:W4:Y:S01]  /*00d0*/  LDG.E.EF R0, desc[UR4][R2.64] ;  /* 0x0000000402007981 */ /* 0x002f22000c0e1900 */
[----:B--2---:R-:W-:-:S05]  /*00e0*/  IMAD.WIDE R4, R9, 0x4, R4 ;  /* 0x0000000409047825 */ /* 0x004fca00078e0204 */
[----:B------:R-:W4:Y:S01]  /*00f0*/  LDG.E R11, desc[UR4][R4.64] ;  /* 0x00000004040b7981 */ /* 0x000f22000c1e1900 */
[----:B---3--:R-:W-:-:S04]  /*0100*/  IMAD.WIDE R6, R9, 0x4, R6 ;  /* 0x0000000409067825 */ /* 0x008fc800078e0206 */
[----:B----4-:R-:W-:-:S05]  /*0110*/  FADD R11, R0, R11 ;  /* 0x0000000b000b7221 */ /* 0x010fca0000000000 */
[----:B------:R-:W-:Y:S04]  /*0120*/  STG.E desc[UR4][R4.64], R11 ;  /* 0x0000000b04007986 */ /* 0x000fe8000c101904 */
[----:B------:R-:W2:Y:S04]  /*0130*/  LDG.E.EF R0, desc[UR4][R2.64] ;  /* 0x0000000402007981 */ /* 0x000ea8000c0e1900 */
[----:B------:R-:W2:Y:S02]  /*0140*/  LDG.E R9, desc[UR4][R6.64] ;  /* 0x0000000406097981 */ /* 0x000ea4000c1e1900 */
[----:B--2---:R-:W-:-:S05]  /*0150*/  FADD R9, R0, R9 ;  /* 0x0000000900097221 */ /* 0x004fca0000000000 */
[----:B------:R-:W-:Y:S01]  /*0160*/  STG.E desc[UR4][R6.64], R9 ;  /* 0x0000000906007986 */ /* 0x000fe2000c101904 */
[----:B------:R-:W-:Y:S05]  /*0170*/  EXIT ;  /* 0x000000000000794d */ /* 0x000fea0003800000 */
.L_x_160:
        /* <DEDUP_REMOVED lines=16> */
.L_x_263:


//--------------------- .text._Z23residual_forward_kernelPfS_S_i --------------------------
	.section	.text._Z23residual_forward_kernelPfS_S_i,"ax",@progbits
	.align	128
        .global         _Z23residual_forward_kernelPfS_S_i
        .type           _Z23residual_forward_kernelPfS_S_i,@function
        .size           _Z23residual_forward_kernelPfS_S_i,(.L_x_264 - _Z23residual_forward_kernelPfS_S_i)
        .other          _Z23residual_forward_kernelPfS_S_i,@"STO_CUDA_ENTRY STV_DEFAULT"
_Z23residual_forward_kernelPfS_S_i:
.text._Z23residual_forward_kernelPfS_S_i:
        /* <DEDUP_REMOVED lines=12> */
[----:B0-----:R-:W-:-:S06]  /*00c0*/  IMAD.WIDE R2, R9, 0x4, R2 ;  /* 0x0000000409027825 */ /* 0x001fcc00078e0202 */
[----:B-1----:R-:W4:Y:S01]  /*00d0*/  LDG.E.EF R2, desc[UR4][R2.64] ;  /* 0x0000000402027981 */ /* 0x002f22000c0e1900 */
[----:B--2---:R-:W-:-:S06]  /*00e0*/  IMAD.WIDE R4, R9, 0x4, R4 ;  /* 0x0000000409047825 */ /* 0x004fcc00078e0204 */
[----:B------:R-:W4:Y:S01]  /*00f0*/  LDG.E.EF R5, desc[UR4][R4.64] ;  /* 0x0000000404057981 */ /* 0x000f22000c0e1900 */
[----:B---3--:R-:W-:-:S04]  /*0100*/  IMAD.WIDE R6, R9, 0x4, R6 ;  /* 0x0000000409067825 */ /* 0x008fc800078e0206 */
[----:B----4-:R-:W-:-:S05]  /*0110*/  FADD R9, R2, R5 ;  /* 0x0000000502097221 */ /* 0x010fca0000000000 */
[----:B------:R-:W-:Y:S01]  /*0120*/  STG.E desc[UR4][R6.64], R9 ;  /* 0x0000000906007986 */ /* 0x000fe2000c101904 */
[----:B------:R-:W-:Y:S05]  /*0130*/  EXIT ;  /* 0x000000000000794d */ /* 0x000fea0003800000 */
.L_x_161:
        /* <DEDUP_REMOVED lines=12> */
.L_x_264:


//--------------------- .text._Z23softmax_forward_kernel5PffPKfii --------------------------
	.section	.text._Z23softmax_forward_kernel5PffPKfii,"ax",@progbits
	.align	128
        .global         _Z23softmax_forward_kernel5PffPKfii
        .type           _Z23softmax_forward_kernel5PffPKfii,@function
        .size           _Z23softmax_forward_kernel5PffPKfii,(.L_x_251 - _Z23softmax_forward_kernel5PffPKfii)
        .other          _Z23softmax_forward_kernel5PffPKfii,@"STO_CUDA_ENTRY STV_DEFAULT"
_Z23softmax_forward_kernel5PffPKfii:
.text._Z23softmax_forward_kernel5PffPKfii:
[----:B------:R-:W0:Y:S01]  /*0000*/  LDC R1, c[0x0][0x37c] ;  /* 0x0000df00ff017b82 */ /* 0x000e220000000800 */
[----:B------:R-:W1:Y:S02]  /*0010*/  LDCU UR4, c[0x0][0x39c] ;  /* 0x00007380ff0477ac */ /* 0x000e640008000800 */
[----:B-1----:R-:W-:-:S09]  /*0020*/  ULOP3.LUT UP0, URZ, UR4, 0x3, URZ, 0xc0, !UPT ;  /* 0x0000000304ff7892 */ /* 0x002fd2000f80c0ff */
[----:B------:R-:W-:Y:S05]  /*0030*/  BRA.U !UP0, `(.L_x_162) ;  /* 0x0000000108407547 */ /* 0x000fea000b800000 */
[----:B------:R-:W-:Y:S01]  /*0040*/  MOV R0, 0x68 ;  /* 0x0000006800007802 */ /* 0x000fe20000000f00 */
[----:B------:R-:W1:Y:S01]  /*0050*/  LDCU.64 UR4, c[0x4][0x58] ;  /* 0x01000b00ff0477ac */ /* 0x000e620008000a00 */
[----:B------:R-:W-:Y:S01]  /*0060*/  HFMA2 R8, -RZ, RZ, 0, 2.0444393157958984375e-05 ;  /* 0x00000157ff087431 */ /* 0x000fe200000001ff */
[----:B------:R-:W-:Y:S01]  /*0070*/  MOV R12, 0x1 ;  /* 0x00000001000c7802 */ /* 0x000fe20000000f00 */
[----:B------:R2:W3:Y:S01]  /*0080*/  LDC.64 R2, c[0x4][R0] ;  /* 0x0100000000027b82 */ /* 0x0004e20000000a00 */
[----:B------:R-:W4:Y:S01]  /*0090*/  LDCU.64 UR6, c[0x4][0x60] ;  /* 0x01000c00ff0677ac */ /* 0x000f220008000a00 */
[----:B------:R-:W-:Y:S01]  /*00a0*/  HFMA2 R13, -RZ, RZ, 0, 0 ;  /* 0x00000000ff0d7431 */ /* 0x000fe200000001ff */
[----:B------:R-:W5:Y:S01]  /*00b0*/  LDCU.64 UR8, c[0x4][URZ] ;  /* 0x01000000ff0877ac */ /* 0x000f620008000a00 */
[----:B-1----:R-:W-:Y:S02]  /*00c0*/  MOV R4, UR4 ;  /* 0x0000000400047c02 */ /* 0x002fe40008000f00 */
[----:B------:R-:W-:-:S02]  /*00d0*/  MOV R5, UR5 ;  /* 0x0000000500057c02 */ /* 0x000fc40008000f00 */
[----:B----4-:R-:W-:Y:S02]  /*00e0*/  MOV R6, UR6 ;  /* 0x0000000600067c02 */ /* 0x010fe40008000f00 */
[----:B------:R-:W-:Y:S02]  /*00f0*/  MOV R7, UR7 ;  /* 0x0000000700077c02 */ /* 0x000fe40008000f00 */
[----:B-----5:R-:W-:Y:S02]  /*0100*/  MOV R10, UR8 ;  /* 0x00000008000a7c02 */ /* 0x020fe40008000f00 */
[----:B--2---:R-:W-:-:S07]  /*0110*/  MOV R11, UR9 ;  /* 0x00000009000b7c02 */ /* 0x004fce0008000f00 */
[----:B------:R-:W-:-:S07]  /*0120*/  LEPC R20, `(.L_x_162) ;  /* 0x000000001014794e */ /* 0x000fce0000000000 */
[----:B0--3--:R-:W-:Y:S05]  /*0130*/  CALL.ABS.NOINC R2 ;  /* 0x0000000002007343 */ /* 0x009fea0003c00000 */
.L_x_162:
[----:B------:R-:W1:Y:S01]  /*0140*/  S2R R0, SR_TID.Y ;  /* 0x0000000000007919 */ /* 0x000e620000002200 */
[----:B------:R-:W2:Y:S01]  /*0150*/  LDCU UR6, c[0x0][0x360] ;  /* 0x00006c00ff0677ac */ /* 0x000ea20008000800 */
[----:B------:R-:W3:Y:S01]  /*0160*/  LDC.64 R16, c[0x0][0x398] ;  /* 0x0000e600ff107b82 */ /* 0x000ee20000000a00 */
[----:B------:R-:W1:Y:S01]  /*0170*/  S2R R5, SR_TID.Z ;  /* 0x0000000000057919 */ /* 0x000e620000002300 */
[----:B------:R-:W1:Y:S01]  /*0180*/  LDCU UR4, c[0x0][0x364] ;  /* 0x00006c80ff0477ac */ /* 0x000e620008000800 */
[----:B------:R-:W4:Y:S01]  /*0190*/  S2R R3, SR_TID.X ;  /* 0x0000000000037919 */ /* 0x000f220000002100 */
[----:B------:R-:W5:Y:S01]  /*01a0*/  LDCU UR5, c[0x0][0x368] ;  /* 0x00006d00ff0577ac */ /* 0x000f620008000800 */
[----:B------:R-:W0:Y:S01]  /*01b0*/  S2R R7, SR_CTAID.X ;  /* 0x0000000000077919 */ /* 0x000e220000002500 */
[----:B-1----:R-:W-:Y:S01]  /*01c0*/  IMAD R0, R5, UR4, R0 ;  /* 0x0000000405007c24 */ /* 0x002fe2000f8e0200 */
[----:B--2---:R-:W-:-:S03]  /*01d0*/  UIMAD UR4, UR6, UR4, URZ ;  /* 0x00000004060472a4 */ /* 0x004fc6000f8e02ff */
[----:B----4-:R-:W-:Y:S01]  /*01e0*/  IMAD R0, R0, UR6, R3 ;  /* 0x0000000600007c24 */ /* 0x010fe2000f8e0203 */
[----:B-----5:R-:W-:Y:S01]  /*01f0*/  UIMAD UR4, UR4, UR5, 0x1f ;  /* 0x0000001f040474a4 */ /* 0x020fe2000f8e0205 */
[----:B---3--:R-:W-:-:S03]  /*0200*/  IMAD R3, R17, R16, RZ ;  /* 0x0000001011037224 */ /* 0x008fc600078e02ff */
[----:B------:R-:W-:Y:S01]  /*0210*/  USHF.R.U32.HI UR4, URZ, 0x5, UR4 ;  /* 0x00000005ff047899 */ /* 0x000fe20008011604 */
[----:B------:R-:W-:-:S03]  /*0220*/  SHF.R.U32.HI R2, RZ, 0x5, R0 ;  /* 0x00000005ff027819 */ /* 0x000fc60000011600 */
[----:B------:R-:W-:Y:S01]  /*0230*/  ULOP3.LUT UR4, UR4, 0xffff, URZ, 0xc0, !UPT ;  /* 0x0000ffff04047892 */ /* 0x000fe2000f8ec0ff */
[----:B------:R-:W-:-:S05]  /*0240*/  LOP3.LUT R2, R2, 0xffff, RZ, 0xc0, !PT ;  /* 0x0000ffff02027812 */ /* 0x000fca00078ec0ff */
[----:B0-----:R-:W-:-:S05]  /*0250*/  IMAD R4, R7, UR4, R2 ;  /* 0x0000000407047c24 */ /* 0x001fca000f8e0202 */
[----:B------:R-:W-:-:S13]  /*0260*/  ISETP.GE.AND P0, PT, R4, R3, PT ;  /* 0x000000030400720c */ /* 0x000fda0003f06270 */
[----:B------:R-:W-:Y:S05]  /*0270*/  @P0 EXIT ;  /* 0x000000000000094d */ /* 0x000fea0003800000 */
[----:B------:R-:W-:Y:S01]  /*0280*/  IABS R6, R17 ;  /* 0x0000001100067213 */ /* 0x000fe20000000000 */
[----:B------:R-:W0:Y:S01]  /*0290*/  LDC.64 R20, c[0x0][0x390] ;  /* 0x0000e400ff147b82 */ /* 0x000e220000000a00 */
[----:B------:R-:W-:Y:S01]  /*02a0*/  IABS R19, R4 ;  /* 0x0000000400137213 */ /* 0x000fe20000000000 */
[----:B------:R-:W-:Y:S01]  /*02b0*/  BSSY.RECONVERGENT B0, `(.L_x_163) ;  /* 0x00000e5000007945 */ /* 0x000fe20003800200 */
[----:B------:R-:W1:Y:S01]  /*02c0*/  I2F.RP R5, R6 ;  /* 0x0000000600057306 */ /* 0x000e620000209400 */
[----:B------:R-:W-:Y:S01]  /*02d0*/  ISETP.GE.AND P2, PT, R4, RZ, PT ;  /* 0x000000ff0400720c */ /* 0x000fe20003f46270 */
[----:B------:R-:W-:Y:S01]  /*02e0*/  HFMA2 R18, -RZ, RZ, 0, 0 ;  /* 0x00000000ff127431 */ /* 0x000fe200000001ff */
[----:B------:R-:W-:Y:S02]  /*02f0*/  LOP3.LUT R16, R0, 0x1f, RZ, 0xc0, !PT ;  /* 0x0000001f00107812 */ /* 0x000fe400078ec0ff */
[----:B------:R-:W2:Y:S01]  /*0300*/  LDC.64 R8, c[0x0][0x358] ;  /* 0x0000d600ff087b82 */ /* 0x000ea20000000a00 */
[----:B------:R-:W-:-:S02]  /*0310*/  MOV R0, 0xff7fffff ;  /* 0xff7fffff00007802 */ /* 0x000fc40000000f00 */
[----:B-1----:R-:W1:Y:S02]  /*0320*/  MUFU.RCP R5, R5 ;  /* 0x0000000500057308 */ /* 0x002e640000001000 */
[----:B-1----:R-:W-:-:S06]  /*0330*/  IADD3 R2, PT, PT, R5, 0xffffffe, RZ ;  /* 0x0ffffffe05027810 */ /* 0x002fcc0007ffe0ff */
[----:B------:R1:W3:Y:S02]  /*0340*/  F2I.FTZ.U32.TRUNC.NTZ R3, R2 ;  /* 0x0000000200037305 */ /* 0x0002e4000021f000 */
[----:B-1----:R-:W-:Y:S02]  /*0350*/  MOV R2, RZ ;  /* 0x000000ff00027202 */ /* 0x002fe40000000f00 */
[----:B---3--:R-:W-:-:S05]  /*0360*/  IADD3 R7, PT, PT, RZ, -R3, RZ ;  /* 0x80000003ff077210 */ /* 0x008fca0007ffe0ff */
[----:B------:R-:W-:-:S04]  /*0370*/  IMAD R7, R7, R6, RZ ;  /* 0x0000000607077224 */ /* 0x000fc800078e02ff */
[----:B------:R-:W-:-:S06]  /*0380*/  IMAD.HI.U32 R3, R3, R7, R2 ;  /* 0x0000000703037227 */ /* 0x000fcc00078e0002 */
[----:B------:R-:W-:-:S05]  /*0390*/  IMAD.HI.U32 R3, R3, R19, RZ ;  /* 0x0000001303037227 */ /* 0x000fca00078e00ff */
[----:B------:R-:W-:-:S05]  /*03a0*/  IADD3 R3, PT, PT, -R3, RZ, RZ ;  /* 0x000000ff03037210 */ /* 0x000fca0007ffe1ff */
[----:B------:R-:W-:-:S05]  /*03b0*/  IMAD R19, R6, R3, R19 ;  /* 0x0000000306137224 */ /* 0x000fca00078e0213 */
[----:B------:R-:W-:-:S13]  /*03c0*/  ISETP.GT.U32.AND P0, PT, R6, R19, PT ;  /* 0x000000130600720c */ /* 0x000fda0003f04070 */
[----:B------:R-:W-:Y:S02]  /*03d0*/  @!P0 IADD3 R19, PT, PT, R19, -R6, RZ ;  /* 0x8000000613138210 */ /* 0x000fe40007ffe0ff */
[----:B------:R-:W-:Y:S02]  /*03e0*/  ISETP.NE.AND P0, PT, R17, RZ, PT ;  /* 0x000000ff1100720c */ /* 0x000fe40003f05270 */
[----:B------:R-:W-:-:S13]  /*03f0*/  ISETP.GT.U32.AND P1, PT, R6, R19, PT ;  /* 0x000000130600720c */ /* 0x000fda0003f24070 */
[----:B------:R-:W-:-:S04]  /*0400*/  @!P1 IADD3 R19, PT, PT, R19, -R6, RZ ;  /* 0x8000000613139210 */ /* 0x000fc80007ffe0ff */
[----:B------:R-:W-:Y:S02]  /*0410*/  @!P2 IADD3 R19, PT, PT, -R19, RZ, RZ ;  /* 0x000000ff1313a210 */ /* 0x000fe40007ffe1ff */
[-C--:B------:R-:W-:Y:S01]  /*0420*/  @!P0 LOP3.LUT R19, RZ, R17.reuse, RZ, 0x33, !PT ;  /* 0x00000011ff138212 */ /* 0x080fe200078e33ff */
[----:B------:R-:W-:-:S03]  /*0430*/  IMAD R17, R4, R17, RZ ;  /* 0x0000001104117224 */ /* 0x000fc600078e02ff */
[----:B------:R-:W-:Y:S01]  /*0440*/  SHF.R.S32.HI R2, RZ, 0x1f, R19 ;  /* 0x0000001fff027819 */ /* 0x000fe20000011413 */
[----:B0-----:R-:W-:Y:S01]  /*0450*/  IMAD.WIDE R20, R17, 0x4, R20 ;  /* 0x0000000411147825 */ /* 0x001fe200078e0214 */
[----:B------:R-:W-:Y:S02]  /*0460*/  SHF.R.S32.HI R10, RZ, 0x1f, R17 ;  /* 0x0000001fff0a7819 */ /* 0x000fe40000011411 */
[----:B------:R-:W-:-:S04]  /*0470*/  LEA.HI R2, R2, R19, RZ, 0x2 ;  /* 0x0000001302027211 */ /* 0x000fc800078f10ff */
[----:B------:R-:W-:-:S04]  /*0480*/  SHF.R.S32.HI R11, RZ, 0x2, R2 ;  /* 0x00000002ff0b7819 */ /* 0x000fc80000011402 */
[----:B------:R-:W-:-:S13]  /*0490*/  ISETP.GE.AND P0, PT, R16, R11, PT ;  /* 0x0000000b1000720c */ /* 0x000fda0003f06270 */
[----:B--2---:R-:W-:Y:S05]  /*04a0*/  @P0 BRA `(.L_x_164) ;  /* 0x0000000c00140947 */ /* 0x004fea0003800000 */
[----:B------:R-:W-:Y:S01]  /*04b0*/  LOP3.LUT R0, RZ, R16, RZ, 0x33, !PT ;  /* 0x00000010ff007212 */ /* 0x000fe200078e33ff */
[----:B------:R-:W-:Y:S01]  /*04c0*/  BSSY.RECONVERGENT B1, `(.L_x_165) ;  /* 0x0000045000017945 */ /* 0x000fe20003800200 */
[----:B------:R-:W-:Y:S02]  /*04d0*/  MOV R18, RZ ;  /* 0x000000ff00127202 */ /* 0x000fe40000000f00 */
[----:B------:R-:W-:Y:S02]  /*04e0*/  IADD3 R0, PT, PT, R11, R0, RZ ;  /* 0x000000000b007210 */ /* 0x000fe40007ffe0ff */
[----:B------:R-:W-:Y:S02]  /*04f0*/  MOV R22, R16 ;  /* 0x0000001000167202 */ /* 0x000fe40000000f00 */
[C---:B------:R-:W-:Y:S02]  /*0500*/  LOP3.LUT P0, RZ, R0.reuse, 0x20, RZ, 0xc0, !PT ;  /* 0x0000002000ff7812 */ /* 0x040fe4000780c0ff */
[----:B------:R-:W-:-:S02]  /*0510*/  ISETP.GE.U32.AND P1, PT, R0, 0x20, PT ;  /* 0x000000200000780c */ /* 0x000fc40003f26070 */
[----:B------:R-:W-:-:S09]  /*0520*/  MOV R0, 0xff7fffff ;  /* 0xff7fffff00007802 */ /* 0x000fd20000000f00 */
[----:B------:R-:W-:Y:S05]  /*0530*/  @P0 BRA `(.L_x_166) ;  /* 0x0000000000f40947 */ /* 0x000fea0003800000 */
[----:B------:R-:W-:Y:S01]  /*0540*/  R2UR UR4, R8 ;  /* 0x00000000080472ca */ /* 0x000fe200000e0000 */
[----:B------:R-:W-:Y:S01]  /*0550*/  IMAD.WIDE.U32 R4, R16, 0x10, R20 ;  /* 0x0000001010047825 */ /* 0x000fe200078e0014 */
[----:B------:R-:W-:-:S13]  /*0560*/  R2UR UR5, R9 ;  /* 0x00000000090572ca */ /* 0x000fda00000e0000 */
[----:B------:R-:W2:Y:S01]  /*0570*/  LDG.E.128 R4, desc[UR4][R4.64] ;  /* 0x0000000404047981 */ /* 0x000ea2000c1e1d00 */
[----:B------:R-:W0:Y:S01]  /*0580*/  LDCU UR4, c[0x0][0x388] ;  /* 0x00007100ff0477ac */ /* 0x000e220008000800 */
[----:B------:R-:W-:Y:S01]  /*0590*/  HFMA2 R3, -RZ, RZ, 0.96630859375, -0.0022525787353515625 ;  /* 0x3bbb989dff037431 */ /* 0x000fe200000001ff */
[----:B------:R-:W-:Y:S02]  /*05a0*/  MOV R12, 0x437c0000 ;  /* 0x437c0000000c7802 */ /* 0x000fe40000000f00 */
[----:B--2---:R-:W-:-:S04]  /*05b0*/  FMNMX3 R0, R4, -3.40282346638528859812e+38, R5, !PT ;  /* 0xff7fffff04007876 */ /* 0x004fc80007800005 */
[----:B------:R-:W-:-:S05]  /*05c0*/  FMNMX3 R0, R0, R6, R7, !PT ;  /* 0x0000000600007276 */ /* 0x000fca0007800007 */
[--C-:B------:R-:W-:Y:S01]  /*05d0*/  FADD R2, R4, -R0.reuse ;  /* 0x8000000004027221 */ /* 0x100fe20000000000 */
[----:B------:R-:W-:Y:S01]  /*05e0*/  FADD R18, -R0, -3.40282346638528859812e+38 ;  /* 0xff7fffff00127421 */ /* 0x000fe20000000100 */
[--C-:B------:R-:W-:Y:S01]  /*05f0*/  FADD R14, R5, -R0.reuse ;  /* 0x80000000050e7221 */ /* 0x100fe20000000000 */
[----:B------:R-:W-:Y:S01]  /*0600*/  FADD R23, R6, -R0 ;  /* 0x8000000006177221 */ /* 0x000fe20000000000 */
[----:B0-----:R-:W-:Y:S01]  /*0610*/  FMUL R22, R2, UR4 ;  /* 0x0000000402167c20 */ /* 0x001fe20008400000 */
[----:B------:R-:W-:Y:S01]  /*0620*/  FMUL R18, R18, UR4 ;  /* 0x0000000412127c20 */ /* 0x000fe20008400000 */
[----:B------:R-:W-:Y:S02]  /*0630*/  FMUL R14, R14, UR4 ;  /* 0x000000040e0e7c20 */ /* 0x000fe40008400000 */
[-C--:B------:R-:W-:Y:S01]  /*0640*/  FFMA.SAT R13, R22, R3.reuse, 0.5 ;  /* 0x3f000000160d7423 */ /* 0x080fe20000002003 */
[-C--:B------:R-:W-:Y:S01]  /*0650*/  FFMA.SAT R5, R18, R3.reuse, 0.5 ;  /* 0x3f00000012057423 */ /* 0x080fe20000002003 */
[----:B------:R-:W-:-:S02]  /*0660*/  FFMA.SAT R15, R14, R3, 0.5 ;  /* 0x3f0000000e0f7423 */ /* 0x000fc40000002003 */
[-C--:B------:R-:W-:Y:S01]  /*0670*/  FFMA.RM R2, R13, R12.reuse, 12582913 ;  /* 0x4b4000010d027423 */ /* 0x080fe2000000400c */
[----:B------:R-:W-:-:S03]  /*0680*/  FFMA.RM R4, R5, R12, 12582913 ;  /* 0x4b40000105047423 */ /* 0x000fc6000000400c */
[----:B------:R-:W-:-:S04]  /*0690*/  FADD R13, R2, -12583039 ;  /* 0xcb40007f020d7421 */ /* 0x000fc80000000000 */
[----:B------:R-:W-:Y:S01]  /*06a0*/  FFMA R5, R22, 1.4426950216293334961, -R13 ;  /* 0x3fb8aa3b16057823 */ /* 0x000fe2000000080d */
[C---:B------:R-:W-:Y:S01]  /*06b0*/  FADD R13, R4.reuse, -12583039 ;  /* 0xcb40007f040d7421 */ /* 0x040fe20000000000 */
[----:B------:R-:W-:Y:S02]  /*06c0*/  SHF.L.U32 R4, R4, 0x17, RZ ;  /* 0x0000001704047819 */ /* 0x000fe400000006ff */
[----:B------:R-:W-:Y:S01]  /*06d0*/  FFMA R6, R22, 1.925963033500011079e-08, R5 ;  /* 0x32a5706016067823 */ /* 0x000fe20000000005 */
[----:B------:R-:W-:Y:S01]  /*06e0*/  FMUL R22, R23, UR4 ;  /* 0x0000000417167c20 */ /* 0x000fe20008400000 */
[----:B------:R-:W-:Y:S01]  /*06f0*/  FFMA R13, R18, 1.4426950216293334961, -R13 ;  /* 0x3fb8aa3b120d7823 */ /* 0x000fe2000000080d */
[----:B------:R-:W-:Y:S01]  /*0700*/  FADD R23, R7, -R0 ;  /* 0x8000000007177221 */ /* 0x000fe20000000000 */
[-C--:B------:R-:W-:Y:S01]  /*0710*/  FFMA.RM R5, R15, R12.reuse, 12582913 ;  /* 0x4b4000010f057423 */ /* 0x080fe2000000400c */
[-C--:B------:R-:W-:Y:S01]  /*0720*/  FFMA.SAT R7, R22, R3.reuse, 0.5 ;  /* 0x3f00000016077423 */ /* 0x080fe20000002003 */
[----:B------:R-:W-:Y:S01]  /*0730*/  FFMA R13, R18, 1.925963033500011079e-08, R13 ;  /* 0x32a57060120d7823 */ /* 0x000fe2000000000d */
[----:B------:R-:W-:Y:S01]  /*0740*/  FMUL R18, R23, UR4 ;  /* 0x0000000417127c20 */ /* 0x000fe20008400000 */
[----:B------:R-:W-:Y:S01]  /*0750*/  FADD R15, R5, -12583039 ;  /* 0xcb40007f050f7421 */ /* 0x000fe20000000000 */
[-C--:B------:R-:W-:Y:S01]  /*0760*/  FFMA.RM R7, R7, R12.reuse, 12582913 ;  /* 0x4b40000107077423 */ /* 0x080fe2000000400c */
[----:B------:R-:W0:Y:S01]  /*0770*/  MUFU.EX2 R6, R6 ;  /* 0x0000000600067308 */ /* 0x000e220000000800 */
[----:B------:R-:W-:Y:S01]  /*0780*/  FFMA.SAT R25, R18, R3, 0.5 ;  /* 0x3f00000012197423 */ /* 0x000fe20000002003 */
[C---:B------:R-:W-:Y:S01]  /*0790*/  FFMA R15, R14.reuse, 1.4426950216293334961, -R15 ;  /* 0x3fb8aa3b0e0f7823 */ /* 0x040fe2000000080f */
[----:B------:R-:W-:Y:S01]  /*07a0*/  FADD R23, R7, -12583039 ;  /* 0xcb40007f07177421 */ /* 0x000fe20000000000 */
[----:B------:R-:W-:Y:S01]  /*07b0*/  SHF.L.U32 R5, R5, 0x17, RZ ;  /* 0x0000001705057819 */ /* 0x000fe200000006ff */
[----:B------:R-:W-:Y:S01]  /*07c0*/  FFMA.RM R12, R25, R12, 12582913 ;  /* 0x4b400001190c7423 */ /* 0x000fe2000000400c */
[----:B------:R-:W-:Y:S01]  /*07d0*/  FFMA R3, R14, 1.925963033500011079e-08, R15 ;  /* 0x32a570600e037823 */ /* 0x000fe2000000000f */
[----:B------:R-:W-:Y:S01]  /*07e0*/  FFMA R23, R22, 1.4426950216293334961, -R23 ;  /* 0x3fb8aa3b16177823 */ /* 0x000fe20000000817 */
[----:B------:R-:W1:Y:S01]  /*07f0*/  MUFU.EX2 R13, R13 ;  /* 0x0000000d000d7308 */ /* 0x000e620000000800 */
[C---:B------:R-:W-:Y:S01]  /*0800*/  FADD R15, R12.reuse, -12583039 ;  /* 0xcb40007f0c0f7421 */ /* 0x040fe20000000000 */
[----:B------:R-:W-:Y:S01]  /*0810*/  SHF.L.U32 R12, R12, 0x17, RZ ;  /* 0x000000170c0c7819 */ /* 0x000fe200000006ff */
[----:B------:R-:W-:Y:S01]  /*0820*/  FFMA R14, R22, 1.925963033500011079e-08, R23 ;  /* 0x32a57060160e7823 */ /* 0x000fe20000000017 */
[----:B------:R-:W-:Y:S01]  /*0830*/  LOP3.LUT R22, R16, 0x20, RZ, 0xfc, !PT ;  /* 0x0000002010167812 */ /* 0x000fe200078efcff */
[----:B------:R-:W-:Y:S01]  /*0840*/  FFMA R23, R18, 1.4426950216293334961, -R15 ;  /* 0x3fb8aa3b12177823 */ /* 0x000fe2000000080f */
[----:B------:R-:W-:-:S02]  /*0850*/  SHF.L.U32 R15, R2, 0x17, RZ ;  /* 0x00000017020f7819 */ /* 0x000fc400000006ff */
[----:B------:R-:W2:Y:S01]  /*0860*/  MUFU.EX2 R3, R3 ;  /* 0x0000000300037308 */ /* 0x000ea20000000800 */
[----:B------:R-:W-:Y:S02]  /*0870*/  FFMA R23, R18, 1.925963033500011079e-08, R23 ;  /* 0x32a5706012177823 */ /* 0x000fe40000000017 */
[----:B0-----:R-:W-:-:S05]  /*0880*/  FMUL R2, R15, R6 ;  /* 0x000000060f027220 */ /* 0x001fca0000400000 */
[----:B------:R-:W0:Y:S01]  /*0890*/  MUFU.EX2 R14, R14 ;  /* 0x0000000e000e7308 */ /* 0x000e220000000800 */
[----:B-1----:R-:W-:Y:S01]  /*08a0*/  FMUL R13, R4, R13 ;  /* 0x0000000d040d7220 */ /* 0x002fe20000400000 */
[----:B------:R-:W-:-:S03]  /*08b0*/  SHF.L.U32 R4, R7, 0x17, RZ ;  /* 0x0000001707047819 */ /* 0x000fc600000006ff */
[----:B------:R-:W-:-:S03]  /*08c0*/  FFMA R2, RZ, R13, R2 ;  /* 0x0000000dff027223 */ /* 0x000fc60000000002 */
[----:B------:R-:W1:Y:S01]  /*08d0*/  MUFU.EX2 R23, R23 ;  /* 0x0000001700177308 */ /* 0x000e620000000800 */
[----:B--2---:R-:W-:-:S04]  /*08e0*/  FFMA R3, R5, R3, R2 ;  /* 0x0000000305037223 */ /* 0x004fc80000000002 */
[----:B0-----:R-:W-:-:S04]  /*08f0*/  FFMA R3, R4, R14, R3 ;  /* 0x0000000e04037223 */ /* 0x001fc80000000003 */
[----:B-1----:R-:W-:-:S07]  /*0900*/  FFMA R18, R12, R23, R3 ;  /* 0x000000170c127223 */ /* 0x002fce0000000003 */
.L_x_166:
[----:B------:R-:W-:Y:S05]  /*0910*/  BSYNC.RECONVERGENT B1 ;  /* 0x0000000000017941 */ /* 0x000fea0003800200 */
.L_x_165:
[----:B------:R-:W-:Y:S05]  /*0920*/  @!P1 BRA `(.L_x_164) ;  /* 0x0000000400f49947 */ /* 0x000fea0003800000 */
[----:B------:R-:W0:Y:S01]  /*0930*/  LDCU.64 UR4, c[0x0][0x390] ;  /* 0x00007200ff0477ac */ /* 0x000e220008000a00 */
[C---:B------:R-:W-:Y:S02]  /*0940*/  SHF.L.U64.HI R3, R17.reuse, 0x2, R10 ;  /* 0x0000000211037819 */ /* 0x040fe4000001020a */
[----:B------:R-:W-:-:S05]  /*0950*/  SHF.L.U32 R2, R17, 0x2, RZ ;  /* 0x0000000211027819 */ /* 0x000fca00000006ff */
[----:B------:R-:W-:-:S03]  /*0960*/  IMAD.WIDE.U32 R2, R22, 0x10, R2 ;  /* 0x0000001016027825 */ /* 0x000fc600078e0002 */
[----:B0-----:R-:W-:-:S04]  /*0970*/  IADD3 R2, P0, PT, R2, UR4, RZ ;  /* 0x0000000402027c10 */ /* 0x001fc8000ff1e0ff */
[----:B------:R-:W-:-:S04]  /*0980*/  IADD3 R2, P1, PT, R2, 0x200, RZ ;  /* 0x0000020002027810 */ /* 0x000fc80007f3e0ff */
[----:B------:R-:W-:-:S09]  /*0990*/  IADD3.X R3, PT, PT, RZ, UR5, R3, P1, P0 ;  /* 0x00000005ff037c10 */ /* 0x000fd20008fe0403 */
.L_x_167:
[----:B------:R-:W-:Y:S02]  /*09a0*/  R2UR UR4, R8 ;  /* 0x00000000080472ca */ /* 0x000fe400000e0000 */
[----:B------:R-:W-:-:S13]  /*09b0*/  R2UR UR5, R9 ;  /* 0x00000000090572ca */ /* 0x000fda00000e0000 */
[----:B------:R-:W2:Y:S04]  /*09c0*/  LDG.E.128 R4, desc[UR4][R2.64+-0x200] ;  /* 0xfffe000402047981 */ /* 0x000ea8000c1e1d00 */
[----:B------:R0:W3:Y:S01]  /*09d0*/  LDG.E.128 R12, desc[UR4][R2.64] ;  /* 0x00000004020c7981 */ /* 0x0000e2000c1e1d00 */
[----:B------:R-:W1:Y:S01]  /*09e0*/  LDCU UR4, c[0x0][0x388] ;  /* 0x00007100ff0477ac */ /* 0x000e620008000800 */
[----:B------:R-:W-:Y:S01]  /*09f0*/  HFMA2 R24, -RZ, RZ, 0.96630859375, -0.0022525787353515625 ;  /* 0x3bbb989dff187431 */ /* 0x000fe200000001ff */
[----:B------:R-:W-:Y:S02]  /*0a00*/  MOV R23, 0x437c0000 ;  /* 0x437c000000177802 */ /* 0x000fe40000000f00 */
[----:B------:R-:W-:-:S04]  /*0a10*/  IADD3 R22, PT, PT, R22, 0x40, RZ ;  /* 0x0000004016167810 */ /* 0x000fc80007ffe0ff */
[----:B------:R-:W-:Y:S02]  /*0a20*/  ISETP.GE.AND P0, PT, R22, R11, PT ;  /* 0x0000000b1600720c */ /* 0x000fe40003f06270 */
[----:B0-----:R-:W-:-:S04]  /*0a30*/  IADD3 R2, P1, PT, R2, 0x400, RZ ;  /* 0x0000040002027810 */ /* 0x001fc80007f3e0ff */
[----:B------:R-:W-:Y:S02]  /*0a40*/  IADD3.X R3, PT, PT, RZ, R3, RZ, P1, !PT ;  /* 0x00000003ff037210 */ /* 0x000fe40000ffe4ff */
[----:B--2---:R-:W-:-:S04]  /*0a50*/  FMNMX3 R25, R0, R4, R5, !PT ;  /* 0x0000000400197276 */ /* 0x004fc80007800005 */
[----:B------:R-:W-:-:S05]  /*0a60*/  FMNMX3 R25, R25, R6, R7, !PT ;  /* 0x0000000619197276 */ /* 0x000fca0007800007 */
[----:B------:R-:W-:Y:S01]  /*0a70*/  FADD R0, -R25, R0 ;  /* 0x0000000019007221 */ /* 0x000fe20000000100 */
[--C-:B------:R-:W-:Y:S01]  /*0a80*/  FADD R29, R4, -R25.reuse ;  /* 0x80000019041d7221 */ /* 0x100fe20000000000 */
[--C-:B------:R-:W-:Y:S01]  /*0a90*/  FADD R5, R5, -R25.reuse ;  /* 0x8000001905057221 */ /* 0x100fe20000000000 */
[----:B------:R-:W-:Y:S01]  /*0aa0*/  FADD R7, R7, -R25 ;  /* 0x8000001907077221 */ /* 0x000fe20000000000 */
[----:B-1----:R-:W-:Y:S01]  /*0ab0*/  FMUL R27, R0, UR4 ;  /* 0x00000004001b7c20 */ /* 0x002fe20008400000 */
[----:B------:R-:W-:Y:S01]  /*0ac0*/  FMUL R29, R29, UR4 ;  /* 0x000000041d1d7c20 */ /* 0x000fe20008400000 */
[----:B------:R-:W-:Y:S01]  /*0ad0*/  FMUL R5, R5, UR4 ;  /* 0x0000000405057c20 */ /* 0x000fe20008400000 */
[----:B------:R-:W-:Y:S01]  /*0ae0*/  FMUL R7, R7, UR4 ;  /* 0x0000000407077c20 */ /* 0x000fe20008400000 */
[-C--:B------:R-:W-:Y:S01]  /*0af0*/  FFMA.SAT R0, R27, R24.reuse, 0.5 ;  /* 0x3f0000001b007423 */ /* 0x080fe20000002018 */
[----:B------:R-:W-:-:S03]  /*0b00*/  FFMA.SAT R4, R29, R24, 0.5 ;  /* 0x3f0000001d047423 */ /* 0x000fc60000002018 */
[-C--:B------:R-:W-:Y:S01]  /*0b10*/  FFMA.RM R0, R0, R23.reuse, 12582913 ;  /* 0x4b40000100007423 */ /* 0x080fe20000004017 */
[----:B------:R-:W-:-:S03]  /*0b20*/  FFMA.RM R4, R4, R23, 12582913 ;  /* 0x4b40000104047423 */ /* 0x000fc60000004017 */
[----:B------:R-:W-:-:S04]  /*0b30*/  FADD R26, R0, -12583039 ;  /* 0xcb40007f001a7421 */ /* 0x000fc80000000000 */
[----:B------:R-:W-:-:S04]  /*0b40*/  FFMA R26, R27, 1.4426950216293334961, -R26 ;  /* 0x3fb8aa3b1b1a7823 */ /* 0x000fc8000000081a */
[----:B------:R-:W-:Y:S01]  /*0b50*/  FFMA R27, R27, 1.925963033500011079e-08, R26 ;  /* 0x32a570601b1b7823 */ /* 0x000fe2000000001a */
[C---:B------:R-:W-:Y:S01]  /*0b60*/  FADD R26, R4.reuse, -12583039 ;  /* 0xcb40007f041a7421 */ /* 0x040fe20000000000 */
[----:B------:R-:W-:Y:S02]  /*0b70*/  SHF.L.U32 R4, R4, 0x17, RZ ;  /* 0x0000001704047819 */ /* 0x000fe400000006ff */
[----:B------:R-:W0:Y:S01]  /*0b80*/  MUFU.EX2 R28, R27 ;  /* 0x0000001b001c7308 */ /* 0x000e220000000800 */
[----:B------:R-:W-:-:S04]  /*0b90*/  FFMA R26, R29, 1.4426950216293334961, -R26 ;  /* 0x3fb8aa3b1d1a7823 */ /* 0x000fc8000000081a */
[----:B------:R-:W-:Y:S01]  /*0ba0*/  FFMA R26, R29, 1.925963033500011079e-08, R26 ;  /* 0x32a570601d1a7823 */ /* 0x000fe2000000001a */
[----:B------:R-:W-:Y:S01]  /*0bb0*/  SHF.L.U32 R29, R0, 0x17, RZ ;  /* 0x00000017001d7819 */ /* 0x000fe200000006ff */
[----:B------:R-:W-:-:S04]  /*0bc0*/  FFMA.SAT R0, R5, R24, 0.5 ;  /* 0x3f00000005007423 */ /* 0x000fc80000002018 */
[----:B------:R-:W1:Y:S01]  /*0bd0*/  MUFU.EX2 R26, R26 ;  /* 0x0000001a001a7308 */ /* 0x000e620000000800 */
[----:B------:R-:W-:Y:S01]  /*0be0*/  FFMA.RM R0, R0, R23, 12582913 ;  /* 0x4b40000100007423 */ /* 0x000fe20000004017 */
[----:B0-----:R-:W-:-:S03]  /*0bf0*/  FMUL R29, R29, R28 ;  /* 0x0000001c1d1d7220 */ /* 0x001fc60000400000 */
[C---:B------:R-:W-:Y:S01]  /*0c00*/  FADD R28, R0.reuse, -12583039 ;  /* 0xcb40007f001c7421 */ /* 0x040fe20000000000 */
[----:B------:R-:W-:-:S03]  /*0c10*/  SHF.L.U32 R0, R0, 0x17, RZ ;  /* 0x0000001700007819 */ /* 0x000fc600000006ff */
[----:B------:R-:W-:-:S04]  /*0c20*/  FFMA R28, R5, 1.4426950216293334961, -R28 ;  /* 0x3fb8aa3b051c7823 */ /* 0x000fc8000000081c */
[----:B------:R-:W-:Y:S01]  /*0c30*/  FFMA R28, R5, 1.925963033500011079e-08, R28 ;  /* 0x32a57060051c7823 */ /* 0x000fe2000000001c */
[----:B------:R-:W-:Y:S01]  /*0c40*/  FADD R5, R6, -R25 ;  /* 0x8000001906057221 */ /* 0x000fe20000000000 */
[----:B-1----:R-:W-:Y:S01]  /*0c50*/  FMUL R4, R4, R26 ;  /* 0x0000001a04047220 */ /* 0x002fe20000400000 */
[----:B------:R-:W-:Y:S02]  /*0c60*/  FFMA.SAT R6, R7, R24, 0.5 ;  /* 0x3f00000007067423 */ /* 0x000fe40000002018 */
[----:B------:R-:W-:Y:S01]  /*0c70*/  FMUL R5, R5, UR4 ;  /* 0x0000000405057c20 */ /* 0x000fe20008400000 */
[----:B------:R-:W-:Y:S01]  /*0c80*/  FFMA R29, R29, R18, R4 ;  /* 0x000000121d1d7223 */ /* 0x000fe20000000004 */
[----:B------:R-:W-:Y:S01]  /*0c90*/  FFMA.RM R6, R6, R23, 12582913 ;  /* 0x4b40000106067423 */ /* 0x000fe20000004017 */
[----:B------:R-:W0:Y:S01]  /*0ca0*/  MUFU.EX2 R18, R28 ;  /* 0x0000001c00127308 */ /* 0x000e220000000800 */
[----:B------:R-:W-:-:S04]  /*0cb0*/  FFMA.SAT R4, R5, R24, 0.5 ;  /* 0x3f00000005047423 */ /* 0x000fc80000002018 */
[----:B------:R-:W-:Y:S01]  /*0cc0*/  FFMA.RM R4, R4, R23, 12582913 ;  /* 0x4b40000104047423 */ /* 0x000fe20000004017 */
[----:B0-----:R-:W-:-:S03]  /*0cd0*/  FFMA R18, R0, R18, R29 ;  /* 0x0000001200127223 */ /* 0x001fc6000000001d */
[----:B------:R-:W-:-:S04]  /*0ce0*/  FADD R0, R4, -12583039 ;  /* 0xcb40007f04007421 */ /* 0x000fc80000000000 */
[----:B------:R-:W-:-:S04]  /*0cf0*/  FFMA R0, R5, 1.4426950216293334961, -R0 ;  /* 0x3fb8aa3b05007823 */ /* 0x000fc80000000800 */
[----:B------:R-:W-:Y:S01]  /*0d00*/  FFMA R27, R5, 1.925963033500011079e-08, R0 ;  /* 0x32a57060051b7823 */ /* 0x000fe20000000000 */
[----:B------:R-:W-:-:S04]  /*0d10*/  FADD R0, R6, -12583039 ;  /* 0xcb40007f06007421 */ /* 0x000fc80000000000 */
[C---:B------:R-:W-:Y:S01]  /*0d20*/  FFMA R0, R7.reuse, 1.4426950216293334961, -R0 ;  /* 0x3fb8aa3b07007823 */ /* 0x040fe20000000800 */
[----:B------:R-:W0:Y:S03]  /*0d30*/  MUFU.EX2 R27, R27 ;  /* 0x0000001b001b7308 */ /* 0x000e260000000800 */
[----:B------:R-:W-:Y:S01]  /*0d40*/  FFMA R5, R7, 1.925963033500011079e-08, R0 ;  /* 0x32a5706007057823 */ /* 0x000fe20000000000 */
[----:B---3--:R-:W-:-:S04]  /*0d50*/  FMNMX3 R0, R25, R12, R13, !PT ;  /* 0x0000000c19007276 */ /* 0x008fc8000780000d */
[----:B------:R-:W-:Y:S01]  /*0d60*/  FMNMX3 R0, R0, R14, R15, !PT ;  /* 0x0000000e00007276 */ /* 0x000fe2000780000f */
[----:B------:R-:W1:Y:S04]  /*0d70*/  MUFU.EX2 R5, R5 ;  /* 0x0000000500057308 */ /* 0x000e680000000800 */
[--C-:B------:R-:W-:Y:S01]  /*0d80*/  FADD R7, R25, -R0.reuse ;  /* 0x8000000019077221 */ /* 0x100fe20000000000 */
[----:B------:R-:W-:Y:S01]  /*0d90*/  SHF.L.U32 R25, R4, 0x17, RZ ;  /* 0x0000001704197819 */ /* 0x000fe200000006ff */
[--C-:B------:R-:W-:Y:S01]  /*0da0*/  FADD R26, R12, -R0.reuse ;  /* 0x800000000c1a7221 */ /* 0x100fe20000000000 */
[----:B------:R-:W-:Y:S01]  /*0db0*/  FADD R15, R15, -R0 ;  /* 0x800000000f0f7221 */ /* 0x000fe20000000000 */
[----:B------:R-:W-:Y:S02]  /*0dc0*/  FMUL R7, R7, UR4 ;  /* 0x0000000407077c20 */ /* 0x000fe40008400000 */
[----:B0-----:R-:W-:Y:S01]  /*0dd0*/  FFMA R18, R25, R27, R18 ;  /* 0x0000001b19127223 */ /* 0x001fe20000000012 */
[----:B------:R-:W-:Y:S01]  /*0de0*/  SHF.L.U32 R25, R6, 0x17, RZ ;  /* 0x0000001706197819 */ /* 0x000fe200000006ff */
[----:B------:R-:W-:Y:S01]  /*0df0*/  FFMA.SAT R4, R7, R24, 0.5 ;  /* 0x3f00000007047423 */ /* 0x000fe20000002018 */
[----:B------:R-:W-:Y:S01]  /*0e00*/  FADD R27, R14, -R0 ;  /* 0x800000000e1b7221 */ /* 0x000fe20000000000 */
[----:B------:R-:W-:-:S02]  /*0e10*/  FMUL R15, R15, UR4 ;  /* 0x000000040f0f7c20 */ /* 0x000fc40008400000 */
[----:B------:R-:W-:Y:S01]  /*0e20*/  FFMA.RM R4, R4, R23, 12582913 ;  /* 0x4b40000104047423 */ /* 0x000fe20000004017 */
[----:B-1----:R-:W-:Y:S01]  /*0e30*/  FFMA R6, R25, R5, R18 ;  /* 0x0000000519067223 */ /* 0x002fe20000000012 */
[----:B------:R-:W-:Y:S01]  /*0e40*/  FMUL R5, R26, UR4 ;  /* 0x000000041a057c20 */ /* 0x000fe20008400000 */
[----:B------:R-:W-:Y:S01]  /*0e50*/  FADD R25, R13, -R0 ;  /* 0x800000000d197221 */ /* 0x000fe20000000000 */
[----:B------:R-:W-:Y:S01]  /*0e60*/  FADD R12, R4, -12583039 ;  /* 0xcb40007f040c7421 */ /* 0x000fe20000000000 */
[----:B------:R-:W-:Y:S01]  /*0e70*/  FMUL R27, R27, UR4 ;  /* 0x000000041b1b7c20 */ /* 0x000fe20008400000 */
[-C--:B------:R-:W-:Y:S01]  /*0e80*/  FFMA.SAT R18, R5, R24.reuse, 0.5 ;  /* 0x3f00000005127423 */ /* 0x080fe20000002018 */
[----:B------:R-:W-:Y:S01]  /*0e90*/  FMUL R25, R25, UR4 ;  /* 0x0000000419197c20 */ /* 0x000fe20008400000 */
[----:B------:R-:W-:Y:S01]  /*0ea0*/  FFMA R12, R7, 1.4426950216293334961, -R12 ;  /* 0x3fb8aa3b070c7823 */ /* 0x000fe2000000080c */
[-C--:B------:R-:W-:Y:S02]  /*0eb0*/  FFMA.SAT R28, R27, R24.reuse, 0.5 ;  /* 0x3f0000001b1c7423 */ /* 0x080fe40000002018 */
[-C--:B------:R-:W-:Y:S01]  /*0ec0*/  FFMA.SAT R26, R25, R24.reuse, 0.5 ;  /* 0x3f000000191a7423 */ /* 0x080fe20000002018 */
[----:B------:R-:W-:Y:S01]  /*0ed0*/  FFMA R14, R7, 1.925963033500011079e-08, R12 ;  /* 0x32a57060070e7823 */ /* 0x000fe2000000000c */
[-C--:B------:R-:W-:Y:S01]  /*0ee0*/  FFMA.RM R7, R18, R23.reuse, 12582913 ;  /* 0x4b40000112077423 */ /* 0x080fe20000004017 */
[----:B------:R-:W-:Y:S01]  /*0ef0*/  FFMA.SAT R24, R15, R24, 0.5 ;  /* 0x3f0000000f187423 */ /* 0x000fe20000002018 */
[----:B------:R-:W-:-:S02]  /*0f00*/  FFMA.RM R13, R26, R23, 12582913 ;  /* 0x4b4000011a0d7423 */ /* 0x000fc40000004017 */
[----:B------:R-:W-:Y:S01]  /*0f10*/  FADD R12, R7, -12583039 ;  /* 0xcb40007f070c7421 */ /* 0x000fe20000000000 */
[----:B------:R-:W0:Y:S03]  /*0f20*/  MUFU.EX2 R14, R14 ;  /* 0x0000000e000e7308 */ /* 0x000e260000000800 */
[C---:B------:R-:W-:Y:S01]  /*0f30*/  FFMA R18, R5.reuse, 1.4426950216293334961, -R12 ;  /* 0x3fb8aa3b05127823 */ /* 0x040fe2000000080c */
[-C--:B------:R-:W-:Y:S01]  /*0f40*/  FFMA.RM R12, R28, R23.reuse, 12582913 ;  /* 0x4b4000011c0c7423 */ /* 0x080fe20000004017 */
[----:B------:R-:W-:Y:S02]  /*0f50*/  FFMA.RM R23, R24, R23, 12582913 ;  /* 0x4b40000118177423 */ /* 0x000fe40000004017 */
[----:B------:R-:W-:Y:S01]  /*0f60*/  FFMA R5, R5, 1.925963033500011079e-08, R18 ;  /* 0x32a5706005057823 */ /* 0x000fe20000000012 */
[----:B------:R-:W-:Y:S01]  /*0f70*/  FADD R18, R13, -12583039 ;  /* 0xcb40007f0d127421 */ /* 0x000fe20000000000 */
[----:B------:R-:W-:-:S03]  /*0f80*/  FADD R24, R12, -12583039 ;  /* 0xcb40007f0c187421 */ /* 0x000fc60000000000 */
[----:B------:R-:W-:Y:S01]  /*0f90*/  FFMA R18, R25, 1.4426950216293334961, -R18 ;  /* 0x3fb8aa3b19127823 */ /* 0x000fe20000000812 */
[----:B------:R-:W-:Y:S01]  /*0fa0*/  FFMA R24, R27, 1.4426950216293334961, -R24 ;  /* 0x3fb8aa3b1b187823 */ /* 0x000fe20000000818 */
[----:B------:R-:W1:Y:S02]  /*0fb0*/  MUFU.EX2 R5, R5 ;  /* 0x0000000500057308 */ /* 0x000e640000000800 */
[----:B------:R-:W-:Y:S01]  /*0fc0*/  FFMA R18, R25, 1.925963033500011079e-08, R18 ;  /* 0x32a5706019127823 */ /* 0x000fe20000000012 */
[----:B------:R-:W-:Y:S01]  /*0fd0*/  FFMA R27, R27, 1.925963033500011079e-08, R24 ;  /* 0x32a570601b1b7823 */ /* 0x000fe20000000018 */
[----:B------:R-:W-:Y:S01]  /*0fe0*/  FADD R24, R23, -12583039 ;  /* 0xcb40007f17187421 */ /* 0x000fe20000000000 */
[----:B------:R-:W-:-:S03]  /*0ff0*/  SHF.L.U32 R25, R4, 0x17, RZ ;  /* 0x0000001704197819 */ /* 0x000fc600000006ff */
[----:B------:R-:W-:Y:S01]  /*1000*/  FFMA R24, R15, 1.4426950216293334961, -R24 ;  /* 0x3fb8aa3b0f187823 */ /* 0x000fe20000000818 */
[----:B------:R-:W2:Y:S01]  /*1010*/  MUFU.EX2 R18, R18 ;  /* 0x0000001200127308 */ /* 0x000ea20000000800 */
[----:B0-----:R-:W-:Y:S01]  /*1020*/  FMUL R25, R25, R14 ;  /* 0x0000000e19197220 */ /* 0x001fe20000400000 */
[----:B------:R-:W-:Y:S01]  /*1030*/  SHF.L.U32 R14, R13, 0x17, RZ ;  /* 0x000000170d0e7819 */ /* 0x000fe200000006ff */
[----:B------:R-:W-:Y:S01]  /*1040*/  FFMA R26, R15, 1.925963033500011079e-08, R24 ;  /* 0x32a570600f1a7823 */ /* 0x000fe20000000018 */
[----:B------:R-:W-:Y:S02]  /*1050*/  SHF.L.U32 R24, R7, 0x17, RZ ;  /* 0x0000001707187819 */ /* 0x000fe400000006ff */
[----:B------:R-:W-:Y:S02]  /*1060*/  SHF.L.U32 R7, R12, 0x17, RZ ;  /* 0x000000170c077819 */ /* 0x000fe400000006ff */
[----:B------:R-:W0:Y:S01]  /*1070*/  MUFU.EX2 R15, R27 ;  /* 0x0000001b000f7308 */ /* 0x000e220000000800 */
[----:B-1----:R-:W-:-:S04]  /*1080*/  FMUL R5, R24, R5 ;  /* 0x0000000518057220 */ /* 0x002fc80000400000 */
[----:B------:R-:W-:-:S03]  /*1090*/  FFMA R5, R6, R25, R5 ;  /* 0x0000001906057223 */ /* 0x000fc60000000005 */
[----:B------:R-:W1:Y:S01]  /*10a0*/  MUFU.EX2 R4, R26 ;  /* 0x0000001a00047308 */ /* 0x000e620000000800 */
[----:B--2---:R-:W-:Y:S01]  /*10b0*/  FFMA R14, R14, R18, R5 ;  /* 0x000000120e0e7223 */ /* 0x004fe20000000005 */
[----:B------:R-:W-:-:S03]  /*10c0*/  SHF.L.U32 R18, R23, 0x17, RZ ;  /* 0x0000001717127819 */ /* 0x000fc600000006ff */
[----:B0-----:R-:W-:-:S04]  /*10d0*/  FFMA R7, R7, R15, R14 ;  /* 0x0000000f07077223 */ /* 0x001fc8000000000e */
[----:B-1----:R-:W-:Y:S01]  /*10e0*/  FFMA R18, R18, R4, R7 ;  /* 0x0000000412127223 */ /* 0x002fe20000000007 */
[----:B------:R-:W-:Y:S06]  /*10f0*/  @!P0 BRA `(.L_x_167) ;  /* 0xfffffff800288947 */ /* 0x000fec000383ffff */
.L_x_164:
[----:B------:R-:W-:Y:S05]  /*1100*/  BSYNC.RECONVERGENT B0 ;  /* 0x0000000000007941 */ /* 0x000fea0003800200 */
.L_x_163:
[----:B------:R-:W-:Y:S01]  /*1110*/  LEA R11, R11, R16, 0x2 ;  /* 0x000000100b0b7211 */ /* 0x000fe200078e10ff */
[----:B------:R-:W-:Y:S03]  /*1120*/  BSSY.RECONVERGENT B0, `(.L_x_168) ;  /* 0x0000021000007945 */ /* 0x000fe60003800200 */
[----:B------:R-:W-:-:S13]  /*1130*/  ISETP.GT.U32.AND P0, PT, R11, R19, PT ;  /* 0x000000130b00720c */ /* 0x000fda0003f04070 */
[----:B------:R-:W-:Y:S05]  /*1140*/  @P0 BRA `(.L_x_169) ;  /* 0x0000000000780947 */ /* 0x000fea0003800000 */
[----:B------:R-:W-:Y:S01]  /*1150*/  R2UR UR4, R8 ;  /* 0x00000000080472ca */ /* 0x000fe200000e0000 */
[----:B------:R-:W-:Y:S01]  /*1160*/  IMAD.WIDE.U32 R20, R11, 0x4, R20 ;  /* 0x000000040b147825 */ /* 0x000fe200078e0014 */
[----:B------:R-:W-:-:S13]  /*1170*/  R2UR UR5, R9 ;  /* 0x00000000090572ca */ /* 0x000fda00000e0000 */
[----:B------:R-:W2:Y:S01]  /*1180*/  LDG.E R20, desc[UR4][R20.64] ;  /* 0x0000000414147981 */ /* 0x000ea2000c1e1900 */
[----:B------:R-:W0:Y:S01]  /*1190*/  LDCU UR4, c[0x0][0x388] ;  /* 0x00007100ff0477ac */ /* 0x000e220008000800 */
[----:B------:R-:W-:Y:S01]  /*11a0*/  HFMA2 R5, -RZ, RZ, 0.96630859375, -0.0022525787353515625 ;  /* 0x3bbb989dff057431 */ /* 0x000fe200000001ff */
[----:B------:R-:W-:Y:S02]  /*11b0*/  MOV R7, 0x437c0000 ;  /* 0x437c000000077802 */ /* 0x000fe40000000f00 */
[----:B--2---:R-:W-:-:S05]  /*11c0*/  FMNMX R3, R0, R20, !PT ;  /* 0x0000001400037209 */ /* 0x004fca0007800000 */
[--C-:B------:R-:W-:Y:S01]  /*11d0*/  FADD R0, R0, -R3.reuse ;  /* 0x8000000300007221 */ /* 0x100fe20000000000 */
[----:B------:R-:W-:-:S03]  /*11e0*/  FADD R4, R20, -R3 ;  /* 0x8000000314047221 */ /* 0x000fc60000000000 */
[----:B0-----:R-:W-:Y:S01]  /*11f0*/  FMUL R0, R0, UR4 ;  /* 0x0000000400007c20 */ /* 0x001fe20008400000 */
[----:B------:R-:W-:-:S03]  /*1200*/  FMUL R4, R4, UR4 ;  /* 0x0000000404047c20 */ /* 0x000fc60008400000 */
[-C--:B------:R-:W-:Y:S01]  /*1210*/  FFMA.SAT R2, R0, R5.reuse, 0.5 ;  /* 0x3f00000000027423 */ /* 0x080fe20000002005 */
[----:B------:R-:W-:-:S03]  /*1220*/  FFMA.SAT R6, R4, R5, 0.5 ;  /* 0x3f00000004067423 */ /* 0x000fc60000002005 */
[-C--:B------:R-:W-:Y:S01]  /*1230*/  FFMA.RM R2, R2, R7.reuse, 12582913 ;  /* 0x4b40000102027423 */ /* 0x080fe20000004007 */
[----:B------:R-:W-:-:S03]  /*1240*/  FFMA.RM R6, R6, R7, 12582913 ;  /* 0x4b40000106067423 */ /* 0x000fc60000004007 */
[----:B------:R-:W-:Y:S01]  /*1250*/  FADD R5, R2, -12583039 ;  /* 0xcb40007f02057421 */ /* 0x000fe20000000000 */
[----:B------:R-:W-:Y:S01]  /*1260*/  FADD R7, R6, -12583039 ;  /* 0xcb40007f06077421 */ /* 0x000fe20000000000 */
[----:B------:R-:W-:Y:S02]  /*1270*/  SHF.L.U32 R2, R2, 0x17, RZ ;  /* 0x0000001702027819 */ /* 0x000fe400000006ff */
[----:B------:R-:W-:Y:S01]  /*1280*/  FFMA R5, R0, 1.4426950216293334961, -R5 ;  /* 0x3fb8aa3b00057823 */ /* 0x000fe20000000805 */
[----:B------:R-:W-:Y:S01]  /*1290*/  FFMA R7, R4, 1.4426950216293334961, -R7 ;  /* 0x3fb8aa3b04077823 */ /* 0x000fe20000000807 */
[----:B------:R-:W-:Y:S02]  /*12a0*/  SHF.L.U32 R6, R6, 0x17, RZ ;  /* 0x0000001706067819 */ /* 0x000fe400000006ff */
[----:B------:R-:W-:Y:S01]  /*12b0*/  FFMA R5, R0, 1.925963033500011079e-08, R5 ;  /* 0x32a5706000057823 */ /* 0x000fe20000000005 */
[----:B------:R-:W-:Y:S01]  /*12c0*/  FFMA R4, R4, 1.925963033500011079e-08, R7 ;  /* 0x32a5706004047823 */ /* 0x000fe20000000007 */
[----:B------:R-:W-:-:S04]  /*12d0*/  MOV R0, R3 ;  /* 0x0000000300007202 */ /* 0x000fc80000000f00 */
[----:B------:R-:W0:Y:S08]  /*12e0*/  MUFU.EX2 R5, R5 ;  /* 0x0000000500057308 */ /* 0x000e300000000800 */
[----:B------:R-:W1:Y:S01]  /*12f0*/  MUFU.EX2 R4, R4 ;  /* 0x0000000400047308 */ /* 0x000e620000000800 */
[----:B0-----:R-:W-:-:S04]  /*1300*/  FMUL R7, R2, R5 ;  /* 0x0000000502077220 */ /* 0x001fc80000400000 */
[----:B------:R-:W-:-:S04]  /*1310*/  FMUL R7, R18, R7 ;  /* 0x0000000712077220 */ /* 0x000fc80000400000 */
[----:B-1----:R-:W-:-:S07]  /*1320*/  FFMA R18, R6, R4, R7 ;  /* 0x0000000406127223 */ /* 0x002fce0000000007 */
.L_x_169:
[----:B------:R-:W-:Y:S05]  /*1330*/  BSYNC.RECONVERGENT B0 ;  /* 0x0000000000007941 */ /* 0x000fea0003800200 */
.L_x_168:
[----:B------:R-:W-:-:S03]  /*1340*/  UMOV UR4, 0xffffffff ;  /* 0xffffffff00047882 */ /* 0x000fc60000000000 */
[----:B------:R-:W-:Y:S05]  /*1350*/  BRA.DIV UR4, `(.L_x_170) ;  /* 0x0000000604587947 */ /* 0x000fea000b800000 */
[----:B------:R-:W0:Y:S01]  /*1360*/  SHFL.BFLY PT, R14, R0, 0x10, 0x1f ;  /* 0x0e001f00000e7f89 */ /* 0x000e2200000e0000 */
[----:B------:R-:W1:Y:S01]  /*1370*/  LDCU UR4, c[0x0][0x388] ;  /* 0x00007100ff0477ac */ /* 0x000e620008000800 */
[----:B------:R-:W-:Y:S01]  /*1380*/  HFMA2 R7, -RZ, RZ, 0.96630859375, -0.0022525787353515625 ;  /* 0x3bbb989dff077431 */ /* 0x000fe200000001ff */
[----:B------:R-:W-:Y:S02]  /*1390*/  MOV R11, 0x437c0000 ;  /* 0x437c0000000b7802 */ /* 0x000fe40000000f00 */
[----:B0-----:R-:W-:-:S04]  /*13a0*/  FSETP.GEU.AND P0, PT, R0, R14, PT ;  /* 0x0000000e0000720b */ /* 0x001fc80003f0e000 */
[----:B------:R-:W-:-:S05]  /*13b0*/  FSEL R2, R14, R0, !P0 ;  /* 0x000000000e027208 */ /* 0x000fca0004000000 */
[----:B------:R-:W0:Y:S02]  /*13c0*/  SHFL.BFLY PT, R14, R2, 0x8, 0x1f ;  /* 0x0d001f00020e7f89 */ /* 0x000e2400000e0000 */
        /* <DEDUP_REMOVED lines=11> */
[----:B------:R-:W-:-:S04]  /*1480*/  FADD R0, -R3, R0 ;  /* 0x0000000003007221 */ /* 0x000fc80000000100 */
[----:B-1----:R-:W-:-:S04]  /*1490*/  FMUL R0, R0, UR4 ;  /* 0x0000000400007c20 */ /* 0x002fc80008400000 */
[----:B------:R-:W-:-:S04]  /*14a0*/  FFMA.SAT R2, R0, R7, 0.5 ;  /* 0x3f00000000027423 */ /* 0x000fc80000002007 */
[----:B------:R-:W-:-:S04]  /*14b0*/  FFMA.RM R2, R2, R11, 12582913 ;  /* 0x4b40000102027423 */ /* 0x000fc8000000400b */
[C---:B------:R-:W-:Y:S01]  /*14c0*/  FADD R5, R2.reuse, -12583039 ;  /* 0xcb40007f02057421 */ /* 0x040fe20000000000 */
[----:B------:R-:W-:-:S03]  /*14d0*/  SHF.L.U32 R2, R2, 0x17, RZ ;  /* 0x0000001702027819 */ /* 0x000fc600000006ff */
[----:B------:R-:W-:-:S04]  /*14e0*/  FFMA R5, R0, 1.4426950216293334961, -R5 ;  /* 0x3fb8aa3b00057823 */ /* 0x000fc80000000805 */
[----:B------:R-:W-:-:S06]  /*14f0*/  FFMA R5, R0, 1.925963033500011079e-08, R5 ;  /* 0x32a5706000057823 */ /* 0x000fcc0000000005 */
[----:B------:R-:W0:Y:S02]  /*1500*/  MUFU.EX2 R5, R5 ;  /* 0x0000000500057308 */ /* 0x000e240000000800 */
[----:B0-----:R-:W-:-:S04]  /*1510*/  FMUL R13, R2, R5 ;  /* 0x00000005020d7220 */ /* 0x001fc80000400000 */
[----:B------:R-:W-:-:S05]  /*1520*/  FMUL R13, R13, R18 ;  /* 0x000000120d0d7220 */ /* 0x000fca0000400000 */
[----:B------:R-:W0:Y:S02]  /*1530*/  SHFL.BFLY PT, R14, R13, 0x10, 0x1f ;  /* 0x0e001f000d0e7f89 */ /* 0x000e2400000e0000 */
[----:B0-----:R-:W-:-:S05]  /*1540*/  FADD R0, R13, R14 ;  /* 0x0000000e0d007221 */ /* 0x001fca0000000000 */
[----:B------:R-:W0:Y:S02]  /*1550*/  SHFL.BFLY PT, R14, R0, 0x8, 0x1f ;  /* 0x0d001f00000e7f89 */ /* 0x000e2400000e0000 */
[----:B0-----:R-:W-:-:S05]  /*1560*/  FADD R2, R0, R14 ;  /* 0x0000000e00027221 */ /* 0x001fca0000000000 */
[----:B------:R-:W0:Y:S02]  /*1570*/  SHFL.BFLY PT, R14, R2, 0x4, 0x1f ;  /* 0x0c801f00020e7f89 */ /* 0x000e2400000e0000 */
[----:B0-----:R-:W-:-:S05]  /*1580*/  FADD R4, R2, R14 ;  /* 0x0000000e02047221 */ /* 0x001fca0000000000 */
[----:B------:R-:W0:Y:S02]  /*1590*/  SHFL.BFLY PT, R14, R4, 0x2, 0x1f ;  /* 0x0c401f00040e7f89 */ /* 0x000e2400000e0000 */
[----:B0-----:R-:W-:-:S05]  /*15a0*/  FADD R5, R4, R14 ;  /* 0x0000000e04057221 */ /* 0x001fca0000000000 */
[----:B------:R0:W1:Y:S02]  /*15b0*/  SHFL.BFLY PT, R14, R5, 0x1, 0x1f ;  /* 0x0c201f00050e7f89 */ /* 0x00006400000e0000 */
.L_x_184:
[----:B------:R-:W-:Y:S01]  /*15c0*/  ISETP.GT.AND P0, PT, R16, R19, PT ;  /* 0x000000131000720c */ /* 0x000fe20003f04270 */
[----:B-1----:R-:W-:-:S12]  /*15d0*/  FADD R7, R5, R14 ;  /* 0x0000000e05077221 */ /* 0x002fd80000000000 */
[----:B------:R-:W-:Y:S05]  /*15e0*/  @P0 EXIT ;  /* 0x000000000000094d */ /* 0x000fea0003800000 */
[----:B------:R-:W-:Y:S01]  /*15f0*/  IADD3 R0, PT, PT, R7, 0x1800000, RZ ;  /* 0x0180000007007810 */ /* 0x000fe20007ffe0ff */
[----:B------:R-:W-:Y:S03]  /*1600*/  BSSY.RECONVERGENT B0, `(.L_x_171) ;  /* 0x000000b000007945 */ /* 0x000fe60003800200 */
[----:B------:R-:W-:-:S04]  /*1610*/  LOP3.LUT R0, R0, 0x7f800000, RZ, 0xc0, !PT ;  /* 0x7f80000000007812 */ /* 0x000fc800078ec0ff */
[----:B------:R-:W-:-:S13]  /*1620*/  ISETP.GT.U32.AND P0, PT, R0, 0x1ffffff, PT ;  /* 0x01ffffff0000780c */ /* 0x000fda0003f04070 */
[----:B------:R-:W-:Y:S05]  /*1630*/  @P0 BRA `(.L_x_172) ;  /* 0x00000000000c0947 */ /* 0x000fea0003800000 */
[----:B------:R-:W-:-:S07]  /*1640*/  MOV R4, 0x1660 ;  /* 0x0000166000047802 */ /* 0x000fce0000000f00 */
[----:B0-----:R-:W-:Y:S05]  /*1650*/  CALL.REL.NOINC `($__internal_7_$__cuda_sm20_rcp_rn_f32_slowpath) ;  /* 0x0000000400d87944 */ /* 0x001fea0003c00000 */
[----:B------:R-:W-:Y:S05]  /*1660*/  BRA `(.L_x_173) ;  /* 0x0000000000107947 */ /* 0x000fea0003800000 */
.L_x_172:
[----:B------:R-:W1:Y:S02]  /*1670*/  MUFU.RCP R0, R7 ;  /* 0x0000000700007308 */ /* 0x000e640000001000 */
[----:B-1----:R-:W-:-:S04]  /*1680*/  FFMA R2, R7, R0, -1 ;  /* 0xbf80000007027423 */ /* 0x002fc80000000000 */
[----:B0-----:R-:W-:-:S04]  /*1690*/  FADD.FTZ R5, -R2, -RZ ;  /* 0x800000ff02057221 */ /* 0x001fc80000010100 */
[----:B------:R-:W-:-:S07]  /*16a0*/  FFMA R0, R0, R5, R0 ;  /* 0x0000000500007223 */ /* 0x000fce0000000000 */
.L_x_173:
[----:B------:R-:W-:Y:S05]  /*16b0*/  BSYNC.RECONVERGENT B0 ;  /* 0x0000000000007941 */ /* 0x000fea0003800200 */
.L_x_171:
[----:B0-----:R-:W0:Y:S01]  /*16c0*/  LDCU.64 UR4, c[0x0][0x390] ;  /* 0x00007200ff0477ac */ /* 0x001e220008000a00 */
[----:B------:R-:W-:Y:S02]  /*16d0*/  IADD3 R12, P0, PT, R17, R16, RZ ;  /* 0x00000010110c7210 */ /* 0x000fe40007f1e0ff */
[----:B------:R-:W-:Y:S02]  /*16e0*/  R2UR UR6, R8 ;  /* 0x00000000080672ca */ /* 0x000fe400000e0000 */
[----:B------:R-:W-:Y:S02]  /*16f0*/  LEA.HI.X.SX32 R5, R16, R10, 0x1, P0 ;  /* 0x0000000a10057211 */ /* 0x000fe400000f0eff */
[C---:B------:R-:W-:Y:S02]  /*1700*/  SHF.L.U32 R11, R12.reuse, 0x2, RZ ;  /* 0x000000020c0b7819 */ /* 0x040fe400000006ff */
[----:B------:R-:W-:Y:S02]  /*1710*/  R2UR UR7, R9 ;  /* 0x00000000090772ca */ /* 0x000fe400000e0000 */
[----:B------:R-:W-:-:S02]  /*1720*/  SHF.L.U64.HI R12, R12, 0x2, R5 ;  /* 0x000000020c0c7819 */ /* 0x000fc40000010205 */
[----:B0-----:R-:W-:Y:S01]  /*1730*/  IADD3 R4, P0, PT, R11, UR4, RZ ;  /* 0x000000040b047c10 */ /* 0x001fe2000ff1e0ff */
[----:B------:R-:W0:Y:S03]  /*1740*/  LDCU UR4, c[0x0][0x388] ;  /* 0x00007100ff0477ac */ /* 0x000e260008000800 */
[----:B------:R-:W-:-:S05]  /*1750*/  IADD3.X R5, PT, PT, R12, UR5, RZ, P0, !PT ;  /* 0x000000050c057c10 */ /* 0x000fca00087fe4ff */
[----:B------:R-:W2:Y:S01]  /*1760*/  LDG.E.EF R4, desc[UR6][R4.64] ;  /* 0x0000000604047981 */ /* 0x000ea2000c0e1900 */
[----:B------:R-:W-:Y:S01]  /*1770*/  HFMA2 R7, -RZ, RZ, 0.96630859375, -0.0022525787353515625 ;  /* 0x3bbb989dff077431 */ /* 0x000fe200000001ff */
[----:B------:R-:W-:Y:S02]  /*1780*/  MOV R13, 0x437c0000 ;  /* 0x437c0000000d7802 */ /* 0x000fe40000000f00 */
[----:B------:R-:W-:Y:S01]  /*1790*/  IADD3 R16, PT, PT, R16, 0x20, RZ ;  /* 0x0000002010107810 */ /* 0x000fe20007ffe0ff */
[----:B--2---:R-:W-:-:S04]  /*17a0*/  FADD R2, -R3, R4 ;  /* 0x0000000403027221 */ /* 0x004fc80000000100 */
[----:B0-----:R-:W-:Y:S01]  /*17b0*/  FMUL R2, R2, UR4 ;  /* 0x0000000402027c20 */ /* 0x001fe20008400000 */
[----:B------:R-:W0:Y:S03]  /*17c0*/  LDCU.64 UR4, c[0x0][0x380] ;  /* 0x00007000ff0477ac */ /* 0x000e260008000a00 */
[----:B------:R-:W-:-:S04]  /*17d0*/  FFMA.SAT R6, R2, R7, 0.5 ;  /* 0x3f00000002067423 */ /* 0x000fc80000002007 */
[----:B------:R-:W-:-:S04]  /*17e0*/  FFMA.RM R6, R6, R13, 12582913 ;  /* 0x4b40000106067423 */ /* 0x000fc8000000400d */
[C---:B------:R-:W-:Y:S01]  /*17f0*/  FADD R7, R6.reuse, -12583039 ;  /* 0xcb40007f06077421 */ /* 0x040fe20000000000 */
[----:B------:R-:W-:-:S03]  /*1800*/  SHF.L.U32 R6, R6, 0x17, RZ ;  /* 0x0000001706067819 */ /* 0x000fc600000006ff */
[----:B------:R-:W-:Y:S01]  /*1810*/  FFMA R7, R2, 1.4426950216293334961, -R7 ;  /* 0x3fb8aa3b02077823 */ /* 0x000fe20000000807 */
[----:B0-----:R-:W-:-:S03]  /*1820*/  IADD3 R4, P0, PT, R11, UR4, RZ ;  /* 0x000000040b047c10 */ /* 0x001fc6000ff1e0ff */
[----:B------:R-:W-:Y:S01]  /*1830*/  FFMA R7, R2, 1.925963033500011079e-08, R7 ;  /* 0x32a5706002077823 */ /* 0x000fe20000000007 */
[----:B------:R-:W-:Y:S02]  /*1840*/  IADD3.X R5, PT, PT, R12, UR5, RZ, P0, !PT ;  /* 0x000000050c057c10 */ /* 0x000fe400087fe4ff */
[----:B------:R-:W-:-:S03]  /*1850*/  ISETP.GT.AND P0, PT, R16, R19, PT ;  /* 0x000000131000720c */ /* 0x000fc60003f04270 */
[----:B------:R-:W0:Y:S02]  /*1860*/  MUFU.EX2 R7, R7 ;  /* 0x0000000700077308 */ /* 0x000e240000000800 */
[----:B0-----:R-:W-:-:S04]  /*1870*/  FMUL R11, R6, R7 ;  /* 0x00000007060b7220 */ /* 0x001fc80000400000 */
[----:B------:R-:W-:-:S05]  /*1880*/  FMUL R11, R0, R11 ;  /* 0x0000000b000b7220 */ /* 0x000fca0000400000 */
[----:B------:R0:W-:Y:S01]  /*1890*/  STG.E.EF desc[UR6][R4.64], R11 ;  /* 0x0000000b04007986 */ /* 0x0001e2000c001906 */
[----:B------:R-:W-:Y:S05]  /*18a0*/  @!P0 BRA `(.L_x_171) ;  /* 0xfffffffc00848947 */ /* 0x000fea000383ffff */
[----:B------:R-:W-:Y:S05]  /*18b0*/  EXIT ;  /* 0x000000000000794d */ /* 0x000fea0003800000 */
.L_x_170:
[----:B------:R-:W-:Y:S01]  /*18c0*/  HFMA2 R12, -RZ, RZ, 0, 9.5367431640625e-07 ;  /* 0x00000010ff0c7431 */ /* 0x000fe200000001ff */
[----:B------:R-:W-:Y:S02]  /*18d0*/  MOV R13, R0 ;  /* 0x00000000000d7202 */ /* 0x000fe40000000f00 */
[----:B------:R-:W-:Y:S02]  /*18e0*/  MOV R11, 0x1f ;  /* 0x0000001f000b7802 */ /* 0x000fe40000000f00 */
[----:B------:R-:W-:-:S07]  /*18f0*/  MOV R15, 0xffffffff ;  /* 0xffffffff000f7802 */ /* 0x000fce0000000f00 */
[----:B------:R-:W-:Y:S05]  /*1900*/  WARPSYNC.COLLECTIVE R15, `(.L_x_174) ;  /* 0x000000000f087348 */ /* 0x000fea0003c00000 */
[----:B------:R0:W1:Y:S02]  /*1910*/  SHFL.BFLY P6, R14, R13, R12, R11 ;  /* 0x0c00000c0d0e7389 */ /* 0x00006400000c000b */
[----:B01----:R-:W-:Y:S05]  /*1920*/  ENDCOLLECTIVE ;  /* 0x000000000000791b */ /* 0x003fea0003800000 */
.L_x_174:
[----:B------:R-:W-:Y:S01]  /*1930*/  HFMA2 R12, -RZ, RZ, 0, 4.76837158203125e-07 ;  /* 0x00000008ff0c7431 */ /* 0x000fe200000001ff */
[----:B------:R-:W-:-:S04]  /*1940*/  FSETP.GEU.AND P0, PT, R0, R14, PT ;  /* 0x0000000e0000720b */ /* 0x000fc80003f0e000 */
[----:B------:R-:W-:-:S04]  /*1950*/  FSEL R2, R14, R0, !P0 ;  /* 0x000000000e027208 */ /* 0x000fc80004000000 */
[----:B------:R-:W-:-:S07]  /*1960*/  MOV R13, R2 ;  /* 0x00000002000d7202 */ /* 0x000fce0000000f00 */
[----:B------:R-:W-:Y:S05]  /*1970*/  WARPSYNC.COLLECTIVE R15, `(.L_x_175) ;  /* 0x000000000f087348 */ /* 0x000fea0003c00000 */
[----:B------:R0:W1:Y:S02]  /*1980*/  SHFL.BFLY P6, R14, R13, R12, R11 ;  /* 0x0c00000c0d0e7389 */ /* 0x00006400000c000b */
[----:B01----:R-:W-:Y:S05]  /*1990*/  ENDCOLLECTIVE ;  /* 0x000000000000791b */ /* 0x003fea0003800000 */
.L_x_175:
[----:B------:R-:W-:Y:S01]  /*19a0*/  HFMA2 R12, -RZ, RZ, 0, 2.384185791015625e-07 ;  /* 0x00000004ff0c7431 */ /* 0x000fe200000001ff */
[----:B------:R-:W-:-:S04]  /*19b0*/  FSETP.GEU.AND P0, PT, R2, R14, PT ;  /* 0x0000000e0200720b */ /* 0x000fc80003f0e000 */
[----:B------:R-:W-:Y:S01]  /*19c0*/  FSEL R4, R14, R2, !P0 ;  /* 0x000000020e047208 */ /* 0x000fe20004000000 */
[----:B------:R-:W-:-:S03]  /*19d0*/  HFMA2 R2, -RZ, RZ, 3.7421875, 0 ;  /* 0x437c0000ff027431 */ /* 0x000fc600000001ff */
[----:B------:R-:W-:-:S07]  /*19e0*/  MOV R13, R4 ;  /* 0x00000004000d7202 */ /* 0x000fce0000000f00 */
[----:B------:R-:W-:Y:S05]  /*19f0*/  WARPSYNC.COLLECTIVE R15, `(.L_x_176) ;  /* 0x000000000f087348 */ /* 0x000fea0003c00000 */
[----:B------:R0:W1:Y:S02]  /*1a00*/  SHFL.BFLY P6, R14, R13, R12, R11 ;  /* 0x0c00000c0d0e7389 */ /* 0x00006400000c000b */
[----:B01----:R-:W-:Y:S05]  /*1a10*/  ENDCOLLECTIVE ;  /* 0x000000000000791b */ /* 0x003fea0003800000 */
.L_x_176:
[----:B------:R-:W-:Y:S01]  /*1a20*/  HFMA2 R12, -RZ, RZ, 0, 1.1920928955078125e-07 ;  /* 0x00000002ff0c7431 */ /* 0x000fe200000001ff */
[----:B------:R-:W-:-:S04]  /*1a30*/  FSETP.GEU.AND P0, PT, R4, R14, PT ;  /* 0x0000000e0400720b */ /* 0x000fc80003f0e000 */
[----:B------:R-:W-:-:S04]  /*1a40*/  FSEL R5, R14, R4, !P0 ;  /* 0x000000040e057208 */ /* 0x000fc80004000000 */
[----:B------:R-:W-:-:S07]  /*1a50*/  MOV R13, R5 ;  /* 0x00000005000d7202 */ /* 0x000fce0000000f00 */
[----:B------:R-:W-:Y:S05]  /*1a60*/  WARPSYNC.COLLECTIVE R15, `(.L_x_177) ;  /* 0x000000000f087348 */ /* 0x000fea0003c00000 */
[----:B------:R0:W1:Y:S02]  /*1a70*/  SHFL.BFLY P6, R14, R13, R12, R11 ;  /* 0x0c00000c0d0e7389 */ /* 0x00006400000c000b */
[----:B01----:R-:W-:Y:S05]  /*1a80*/  ENDCOLLECTIVE ;  /* 0x000000000000791b */ /* 0x003fea0003800000 */
.L_x_177:
[----:B------:R-:W-:Y:S01]  /*1a90*/  HFMA2 R12, -RZ, RZ, 0, 5.9604644775390625e-08 ;  /* 0x00000001ff0c7431 */ /* 0x000fe200000001ff */
[----:B------:R-:W-:-:S04]  /*1aa0*/  FSETP.GEU.AND P0, PT, R5, R14, PT ;  /* 0x0000000e0500720b */ /* 0x000fc80003f0e000 */
[----:B------:R-:W-:Y:S02]  /*1ab0*/  FSEL R6, R14, R5, !P0 ;  /* 0x000000050e067208 */ /* 0x000fe40004000000 */
[----:B------:R-:W-:Y:S02]  /*1ac0*/  MOV R5, 0x3bbb989d ;  /* 0x3bbb989d00057802 */ /* 0x000fe40000000f00 */
[----:B------:R-:W-:-:S07]  /*1ad0*/  MOV R13, R6 ;  /* 0x00000006000d7202 */ /* 0x000fce0000000f00 */
[----:B------:R-:W-:Y:S05]  /*1ae0*/  WARPSYNC.COLLECTIVE R15, `(.L_x_178) ;  /* 0x000000000f087348 */ /* 0x000fea0003c00000 */
[----:B------:R0:W1:Y:S02]  /*1af0*/  SHFL.BFLY P6, R14, R13, R12, R11 ;  /* 0x0c00000c0d0e7389 */ /* 0x00006400000c000b */
[----:B01----:R-:W-:Y:S05]  /*1b00*/  ENDCOLLECTIVE ;  /* 0x000000000000791b */ /* 0x003fea0003800000 */
.L_x_178:
[----:B------:R-:W0:Y:S01]  /*1b10*/  LDCU UR4, c[0x0][0x388] ;  /* 0x00007100ff0477ac */ /* 0x000e220008000800 */
[----:B------:R-:W-:Y:S02]  /*1b20*/  MOV R12, 0x10 ;  /* 0x00000010000c7802 */ /* 0x000fe40000000f00 */
[----:B------:R-:W-:-:S04]  /*1b30*/  FSETP.GEU.AND P0, PT, R6, R14, PT ;  /* 0x0000000e0600720b */ /* 0x000fc80003f0e000 */
[----:B------:R-:W-:-:S05]  /*1b40*/  FSEL R3, R14, R6, !P0 ;  /* 0x000000060e037208 */ /* 0x000fca0004000000 */
[----:B------:R-:W-:-:S04]  /*1b50*/  FADD R0, -R3, R0 ;  /* 0x0000000003007221 */ /* 0x000fc80000000100 */
[----:B0-----:R-:W-:-:S04]  /*1b60*/  FMUL R0, R0, UR4 ;  /* 0x0000000400007c20 */ /* 0x001fc80008400000 */
[----:B------:R-:W-:-:S04]  /*1b70*/  FFMA.SAT R5, R0, R5, 0.5 ;  /* 0x3f00000000057423 */ /* 0x000fc80000002005 */
[----:B------:R-:W-:-:S04]  /*1b80*/  FFMA.RM R2, R5, R2, 12582913 ;  /* 0x4b40000105027423 */ /* 0x000fc80000004002 */
[C---:B------:R-:W-:Y:S01]  /*1b90*/  FADD R5, R2.reuse, -12583039 ;  /* 0xcb40007f02057421 */ /* 0x040fe20000000000 */
[----:B------:R-:W-:-:S03]  /*1ba0*/  SHF.L.U32 R2, R2, 0x17, RZ ;  /* 0x0000001702027819 */ /* 0x000fc600000006ff */
[----:B------:R-:W-:-:S04]  /*1bb0*/  FFMA R5, R0, 1.4426950216293334961, -R5 ;  /* 0x3fb8aa3b00057823 */ /* 0x000fc80000000805 */
[----:B------:R-:W-:-:S04]  /*1bc0*/  FFMA R4, R0, 1.925963033500011079e-08, R5 ;  /* 0x32a5706000047823 */ /* 0x000fc80000000005 */
[----:B------:R-:W0:Y:S02]  /*1bd0*/  MUFU.EX2 R5, R4 ;  /* 0x0000000400057308 */ /* 0x000e240000000800 */
[----:B0-----:R-:W-:-:S04]  /*1be0*/  FMUL R5, R2, R5 ;  /* 0x0000000502057220 */ /* 0x001fc80000400000 */
[----:B------:R-:W-:-:S07]  /*1bf0*/  FMUL R13, R5, R18 ;  /* 0x00000012050d7220 */ /* 0x000fce0000400000 */
[----:B------:R-:W-:Y:S05]  /*1c00*/  WARPSYNC.COLLECTIVE R15, `(.L_x_179) ;  /* 0x000000000f087348 */ /* 0x000fea0003c00000 */
[----:B------:R0:W1:Y:S02]  /*1c10*/  SHFL.BFLY P6, R14, R13, R12, R11 ;  /* 0x0c00000c0d0e7389 */ /* 0x00006400000c000b */
[----:B01----:R-:W-:Y:S05]  /*1c20*/  ENDCOLLECTIVE ;  /* 0x000000000000791b */ /* 0x003fea0003800000 */
.L_x_179:
[----:B------:R-:W-:Y:S02]  /*1c30*/  HFMA2 R12, -RZ, RZ, 0, 4.76837158203125e-07 ;  /* 0x00000008ff0c7431 */ /* 0x000fe400000001ff */
[----:B------:R-:W-:-:S05]  /*1c40*/  FADD R0, R13, R14 ;  /* 0x0000000e0d007221 */ /* 0x000fca0000000000 */
[----:B------:R-:W-:-:S07]  /*1c50*/  MOV R13, R0 ;  /* 0x00000000000d7202 */ /* 0x000fce0000000f00 */
[----:B------:R-:W-:Y:S05]  /*1c60*/  WARPSYNC.COLLECTIVE R15, `(.L_x_180) ;  /* 0x000000000f087348 */ /* 0x000fea0003c00000 */
[----:B------:R0:W1:Y:S02]  /*1c70*/  SHFL.BFLY P6, R14, R13, R12, R11 ;  /* 0x0c00000c0d0e7389 */ /* 0x00006400000c000b */
[----:B01----:R-:W-:Y:S05]  /*1c80*/  ENDCOLLECTIVE ;  /* 0x000000000000791b */ /* 0x003fea0003800000 */
.L_x_180:
[----:B------:R-:W-:Y:S02]  /*1c90*/  HFMA2 R12, -RZ, RZ, 0, 2.384185791015625e-07 ;  /* 0x00000004ff0c7431 */ /* 0x000fe400000001ff */
[----:B------:R-:W-:-:S05]  /*1ca0*/  FADD R2, R0, R14 ;  /* 0x0000000e00027221 */ /* 0x000fca0000000000 */
[----:B------:R-:W-:-:S07]  /*1cb0*/  MOV R13, R2 ;  /* 0x00000002000d7202 */ /* 0x000fce0000000f00 */
[----:B------:R-:W-:Y:S05]  /*1cc0*/  WARPSYNC.COLLECTIVE R15, `(.L_x_181) ;  /* 0x000000000f087348 */ /* 0x000fea0003c00000 */
[----:B------:R0:W1:Y:S02]  /*1cd0*/  SHFL.BFLY P6, R14, R13, R12, R11 ;  /* 0x0c00000c0d0e7389 */ /* 0x00006400000c000b */
[----:B01----:R-:W-:Y:S05]  /*1ce0*/  ENDCOLLECTIVE ;  /* 0x000000000000791b */ /* 0x003fea0003800000 */
.L_x_181:
[----:B------:R-:W-:Y:S02]  /*1cf0*/  HFMA2 R12, -RZ, RZ, 0, 1.1920928955078125e-07 ;  /* 0x00000002ff0c7431 */ /* 0x000fe400000001ff */
[----:B------:R-:W-:-:S05]  /*1d00*/  FADD R4, R2, R14 ;  /* 0x0000000e02047221 */ /* 0x000fca0000000000 */
[----:B------:R-:W-:-:S07]  /*1d10*/  MOV R13, R4 ;  /* 0x00000004000d7202 */ /* 0x000fce0000000f00 */
[----:B------:R-:W-:Y:S05]  /*1d20*/  WARPSYNC.COLLECTIVE R15, `(.L_x_182) ;  /* 0x000000000f087348 */ /* 0x000fea0003c00000 */
[----:B------:R0:W1:Y:S02]  /*1d30*/  SHFL.BFLY P6, R14, R13, R12, R11 ;  /* 0x0c00000c0d0e7389 */ /* 0x00006400000c000b */
[----:B01----:R-:W-:Y:S05]  /*1d40*/  ENDCOLLECTIVE ;  /* 0x000000000000791b */ /* 0x003fea0003800000 */
.L_x_182:
[----:B------:R-:W-:Y:S02]  /*1d50*/  HFMA2 R12, -RZ, RZ, 0, 5.9604644775390625e-08 ;  /* 0x00000001ff0c7431 */ /* 0x000fe400000001ff */
[----:B------:R-:W-:-:S05]  /*1d60*/  FADD R5, R4, R14 ;  /* 0x0000000e04057221 */ /* 0x000fca0000000000 */
[----:B------:R-:W-:-:S07]  /*1d70*/  MOV R13, R5 ;  /* 0x00000005000d7202 */ /* 0x000fce0000000f00 */
[----:B------:R-:W-:Y:S05]  /*1d80*/  WARPSYNC.COLLECTIVE R15, `(.L_x_183) ;  /* 0x000000000f087348 */ /* 0x000fea0003c00000 */
[----:B------:R0:W1:Y:S02]  /*1d90*/  SHFL.BFLY P6, R14, R13, R12, R11 ;  /* 0x0c00000c0d0e7389 */ /* 0x00006400000c000b */
[----:B01----:R-:W-:Y:S05]  /*1da0*/  ENDCOLLECTIVE ;  /* 0x000000000000791b */ /* 0x003fea0003800000 */
.L_x_183:
[----:B------:R-:W-:Y:S05]  /*1db0*/  BRA `(.L_x_184) ;  /* 0xfffffff800007947 */ /* 0x000fea000383ffff */
        .weak           $__internal_7_$__cuda_sm20_rcp_rn_f32_slowpath
        .type           $__internal_7_$__cuda_sm20_rcp_rn_f32_slowpath,@function
        .size           $__internal_7_$__cuda_sm20_rcp_rn_f32_slowpath,(.L_x_251 - $__internal_7_$__cuda_sm20_rcp_rn_f32_slowpath)
$__internal_7_$__cuda_sm20_rcp_rn_f32_slowpath:
        /* <DEDUP_REMOVED lines=16> */
.L_x_186:
        /* <DEDUP_REMOVED lines=33> */
.L_x_188:
[----:B------:R0:W1:Y:S02]  /*20d0*/  MUFU.RCP R5, R0 ;  /* 0x0000000000057308 */ /* 0x0000640000001000 */
.L_x_187:
[----:B------:R-:W-:Y:S05]  /*20e0*/  BSYNC.RECONVERGENT B1 ;  /* 0x0000000000017941 */ /* 0x000fea0003800200 */
.L_x_185:
[----:B01----:R-:W-:Y:S01]  /*20f0*/  MOV R0, R5 ;  /* 0x0000000500007202 */ /* 0x003fe20000000f00 */
[----:B------:R-:W-:-:S04]  /*2100*/  HFMA2 R5, -RZ, RZ, 0, 0 ;  /* 0x00000000ff057431 */ /* 0x000fc800000001ff */
[----:B------:R-:W-:Y:S05]  /*2110*/  RET.REL.NODEC R4 `(_Z23softmax_forward_kernel5PffPKfii) ;  /* 0xffffffdc04b87950 */ /* 0x000fea0003c3ffff */
.L_x_189:
        /* <DEDUP_REMOVED lines=14> */
.L_x_251:


//--------------------- .text._Z25unpermute_kernel_backwardPfPKfiiii --------------------------
	.section	.text._Z25unpermute_kernel_backwardPfPKfiiii,"ax",@progbits
	.align	128
        .global         _Z25unpermute_kernel_backwardPfPKfiiii
        .type           _Z25unpermute_kernel_backwardPfPKfiiii,@function
        .size           _Z25unpermute_kernel_backwardPfPKfiiii,(.L_x_266 - _Z25unpermute_kernel_backwardPfPKfiiii)
        .other          _Z25unpermute_kernel_backwardPfPKfiiii,@"STO_CUDA_ENTRY STV_DEFAULT"
_Z25unpermute_kernel_backwardPfPKfiiii:
.text._Z25unpermute_kernel_backwardPfPKfiiii:
[----:B------:R-:W-:Y:S01]  /*0000*/  LDC R1, c[0x0][0x37c] ;  /* 0x0000df00ff017b82 */ /* 0x000fe20000000800 */
[----:B------:R-:W0:Y:S07]  /*0010*/  S2R R9, SR_TID.X ;  /* 0x0000000000097919 */ /* 0x000e2e0000002100 */
[----:B------:R-:W1:Y:S08]  /*0020*/  LDC.64 R2, c[0x0][0x390] ;  /* 0x0000e400ff027b82 */ /* 0x000e700000000a00 */
[----:B------:R-:W2:Y:S08]  /*0030*/  LDC.64 R4, c[0x0][0x398] ;  /* 0x0000e600ff047b82 */ /* 0x000eb00000000a00 */
[----:B------:R-:W0:Y:S08]  /*0040*/  S2UR UR4, SR_CTAID.X ;  /* 0x00000000000479c3 */ /* 0x000e300000002500 */
[----:B------:R-:W0:Y:S01]  /*0050*/  LDC R0, c[0x0][0x360] ;  /* 0x0000d800ff007b82 */ /* 0x000e220000000800 */
[----:B-1----:R-:W-:-:S04]  /*0060*/  IMAD R7, R3, R2, RZ ;  /* 0x0000000203077224 */ /* 0x002fc800078e02ff */
[----:B--2---:R-:W-:-:S04]  /*0070*/  IMAD R2, R7, R4, RZ ;  /* 0x0000000407027224 */ /* 0x004fc800078e02ff */
[----:B------:R-:W-:Y:S02]  /*0080*/  IMAD R7, R2, R5, RZ ;  /* 0x0000000502077224 */ /* 0x000fe400078e02ff */
[----:B0-----:R-:W-:-:S05]  /*0090*/  IMAD R0, R0, UR4, R9 ;  /* 0x0000000400007c24 */ /* 0x001fca000f8e0209 */
[----:B------:R-:W-:-:S13]  /*00a0*/  ISETP.GE.AND P0, PT, R0, R7, PT ;  /* 0x000000070000720c */ /* 0x000fda0003f06270 */
[----:B------:R-:W-:Y:S05]  /*00b0*/  @P0 EXIT ;  /* 0x000000000000094d */ /* 0x000fea0003800000 */
[----:B------:R-:W-:Y:S01]  /*00c0*/  IMAD R2, R3, R4, RZ ;  /* 0x0000000403027224 */ /* 0x000fe200078e02ff */
[----:B------:R-:W-:Y:S01]  /*00d0*/  IABS R12, R0 ;  /* 0x00000000000c7213 */ /* 0x000fe20000000000 */
[----:B------:R-:W0:Y:S02]  /*00e0*/  LDCU.64 UR4, c[0x0][0x358] ;  /* 0x00006b00ff0477ac */ /* 0x000e240008000a00 */
[----:B------:R-:W-:-:S05]  /*00f0*/  IMAD R9, R2, R5, RZ ;  /* 0x0000000502097224 */ /* 0x000fca00078e02ff */
[-C--:B------:R-:W-:Y:S02]  /*0100*/  IABS R11, R9.reuse ;  /* 0x00000009000b7213 */ /* 0x080fe40000000000 */
[----:B------:R-:W-:Y:S02]  /*0110*/  IABS R14, R9 ;  /* 0x00000009000e7213 */ /* 0x000fe40000000000 */
[----:B------:R-:W1:Y:S08]  /*0120*/  I2F.RP R8, R11 ;  /* 0x0000000b00087306 */ /* 0x000e700000209400 */
[----:B-1----:R-:W1:Y:S02]  /*0130*/  MUFU.RCP R8, R8 ;  /* 0x0000000800087308 */ /* 0x002e640000001000 */
[----:B-1----:R-:W-:Y:S01]  /*0140*/  IADD3 R6, PT, PT, R8, 0xffffffe, RZ ;  /* 0x0ffffffe08067810 */ /* 0x002fe20007ffe0ff */
[----:B------:R-:W-:-:S05]  /*0150*/  IMAD.MOV R8, RZ, RZ, -R14 ;  /* 0x000000ffff087224 */ /* 0x000fca00078e0a0e */
[----:B------:R1:W2:Y:S02]  /*0160*/  F2I.FTZ.U32.TRUNC.NTZ R7, R6 ;  /* 0x0000000600077305 */ /* 0x0002a4000021f000 */
[----:B-1----:R-:W-:Y:S01]  /*0170*/  IMAD.MOV.U32 R6, RZ, RZ, RZ ;  /* 0x000000ffff067224 */ /* 0x002fe200078e00ff */
[----:B--2---:R-:W-:-:S05]  /*0180*/  IADD3 R2, PT, PT, RZ, -R7, RZ ;  /* 0x80000007ff027210 */ /* 0x004fca0007ffe0ff */
[----:B------:R-:W-:Y:S02]  /*0190*/  IMAD R13, R2, R11, RZ ;  /* 0x0000000b020d7224 */ /* 0x000fe400078e02ff */
[----:B------:R-:W-:Y:S02]  /*01a0*/  IMAD R2, R3, R5, RZ ;  /* 0x0000000503027224 */ /* 0x000fe400078e02ff */
[----:B------:R-:W-:Y:S01]  /*01b0*/  IMAD.HI.U32 R10, R7, R13, R6 ;  /* 0x0000000d070a7227 */ /* 0x000fe200078e0006 */
[----:B------:R-:W-:Y:S02]  /*01c0*/  MOV R13, R12 ;  /* 0x0000000c000d7202 */ /* 0x000fe40000000f00 */
[----:B------:R-:W-:-:S03]  /*01d0*/  IABS R7, R2 ;  /* 0x0000000200077213 */ /* 0x000fc60000000000 */
[----:B------:R-:W-:Y:S01]  /*01e0*/  IMAD.HI.U32 R6, R10, R13, RZ ;  /* 0x0000000d0a067227 */ /* 0x000fe200078e00ff */
[----:B------:R-:W1:Y:S03]  /*01f0*/  I2F.RP R12, R7 ;  /* 0x00000007000c7306 */ /* 0x000e660000209400 */
[----:B------:R-:W-:-:S05]  /*0200*/  IMAD R8, R6, R8, R13 ;  /* 0x0000000806087224 */ /* 0x000fca00078e020d */
[----:B------:R-:W-:Y:S01]  /*0210*/  ISETP.GT.U32.AND P2, PT, R11, R8, PT ;  /* 0x000000080b00720c */ /* 0x000fe20003f44070 */
[----:B-1----:R-:W1:-:S12]  /*0220*/  MUFU.RCP R12, R12 ;  /* 0x0000000c000c7308 */ /* 0x002e580000001000 */
[-C--:B------:R-:W-:Y:S02]  /*0230*/  @!P2 IADD3 R8, PT, PT, R8, -R11.reuse, RZ ;  /* 0x8000000b0808a210 */ /* 0x080fe40007ffe0ff */
[----:B------:R-:W-:Y:S02]  /*0240*/  @!P2 IADD3 R6, PT, PT, R6, 0x1, RZ ;  /* 0x000000010606a810 */ /* 0x000fe40007ffe0ff */
[----:B------:R-:W-:Y:S02]  /*0250*/  ISETP.GE.U32.AND P0, PT, R8, R11, PT ;  /* 0x0000000b0800720c */ /* 0x000fe40003f06070 */
[----:B------:R-:W-:Y:S02]  /*0260*/  LOP3.LUT R8, R0, R9, RZ, 0x3c, !PT ;  /* 0x0000000900087212 */ /* 0x000fe400078e3cff */
[----:B------:R-:W-:Y:S02]  /*0270*/  ISETP.NE.AND P2, PT, R9, RZ, PT ;  /* 0x000000ff0900720c */ /* 0x000fe40003f45270 */
[----:B------:R-:W-:Y:S01]  /*0280*/  ISETP.GE.AND P1, PT, R8, RZ, PT ;  /* 0x000000ff0800720c */ /* 0x000fe20003f26270 */
[----:B-1----:R-:W-:-:S04]  /*0290*/  VIADD R10, R12, 0xffffffe ;  /* 0x0ffffffe0c0a7836 */ /* 0x002fc80000000000 */
[----:B------:R1:W2:Y:S02]  /*02a0*/  F2I.FTZ.U32.TRUNC.NTZ R11, R10 ;  /* 0x0000000a000b7305 */ /* 0x0002a4000021f000 */
[----:B------:R-:W-:-:S06]  /*02b0*/  @P0 VIADD R6, R6, 0x1 ;  /* 0x0000000106060836 */ /* 0x000fcc0000000000 */
[----:B------:R-:W-:Y:S01]  /*02c0*/  @!P1 IADD3 R6, PT, PT, -R6, RZ, RZ ;  /* 0x000000ff06069210 */ /* 0x000fe20007ffe1ff */
[----:B-1----:R-:W-:Y:S01]  /*02d0*/  IMAD.MOV.U32 R10, RZ, RZ, RZ ;  /* 0x000000ffff0a7224 */ /* 0x002fe200078e00ff */
[----:B------:R-:W-:-:S04]  /*02e0*/  @!P2 LOP3.LUT R6, RZ, R9, RZ, 0x33, !PT ;  /* 0x00000009ff06a212 */ /* 0x000fc800078e33ff */
[----:B------:R-:W-:Y:S01]  /*02f0*/  IADD3 R8, PT, PT, -R6, RZ, RZ ;  /* 0x000000ff06087210 */ /* 0x000fe20007ffe1ff */
[----:B--2---:R-:W-:-:S04]  /*0300*/  IMAD.MOV R12, RZ, RZ, -R11 ;  /* 0x000000ffff0c7224 */ /* 0x004fc800078e0a0b */
[----:B------:R-:W-:Y:S02]  /*0310*/  IMAD R9, R9, R8, R0 ;  /* 0x0000000809097224 */ /* 0x000fe400078e0200 */
[----:B------:R-:W-:Y:S01]  /*0320*/  IMAD R13, R12, R7, RZ ;  /* 0x000000070c0d7224 */ /* 0x000fe200078e02ff */
[----:B------:R-:W-:Y:S02]  /*0330*/  IABS R12, R2 ;  /* 0x00000002000c7213 */ /* 0x000fe40000000000 */
[----:B------:R-:W-:Y:S01]  /*0340*/  IABS R8, R9 ;  /* 0x0000000900087213 */ /* 0x000fe20000000000 */
[----:B------:R-:W-:Y:S01]  /*0350*/  IMAD.HI.U32 R10, R11, R13, R10 ;  /* 0x0000000d0b0a7227 */ /* 0x000fe200078e000a */
[----:B------:R-:W-:Y:S02]  /*0360*/  IABS R13, R5 ;  /* 0x00000005000d7213 */ /* 0x000fe40000000000 */
[----:B------:R-:W-:Y:S01]  /*0370*/  IADD3 R12, PT, PT, RZ, -R12, RZ ;  /* 0x8000000cff0c7210 */ /* 0x000fe20007ffe0ff */
[----:B------:R-:W-:Y:S01]  /*0380*/  IMAD.MOV.U32 R11, RZ, RZ, R8 ;  /* 0x000000ffff0b7224 */ /* 0x000fe200078e0008 */
[----:B------:R-:W-:-:S03]  /*0390*/  MOV R8, R13 ;  /* 0x0000000d00087202 */ /* 0x000fc60000000f00 */
[----:B------:R-:W-:Y:S01]  /*03a0*/  IMAD.HI.U32 R10, R10, R11, RZ ;  /* 0x0000000b0a0a7227 */ /* 0x000fe200078e00ff */
[----:B------:R-:W1:Y:S03]  /*03b0*/  I2F.RP R13, R8 ;  /* 0x00000008000d7306 */ /* 0x000e660000209400 */
[----:B------:R-:W-:-:S05]  /*03c0*/  IMAD R12, R10, R12, R11 ;  /* 0x0000000c0a0c7224 */ /* 0x000fca00078e020b */
[----:B------:R-:W-:Y:S01]  /*03d0*/  ISETP.GT.U32.AND P2, PT, R7, R12, PT ;  /* 0x0000000c0700720c */ /* 0x000fe20003f44070 */
[----:B-1----:R-:W1:-:S12]  /*03e0*/  MUFU.RCP R13, R13 ;  /* 0x0000000d000d7308 */ /* 0x002e580000001000 */
[----:B------:R-:W-:Y:S02]  /*03f0*/  @!P2 IMAD.IADD R12, R12, 0x1, -R7 ;  /* 0x000000010c0ca824 */ /* 0x000fe400078e0a07 */
[----:B------:R-:W-:Y:S01]  /*0400*/  @!P2 VIADD R10, R10, 0x1 ;  /* 0x000000010a0aa836 */ /* 0x000fe20000000000 */
[----:B------:R-:W-:Y:S02]  /*0410*/  ISETP.NE.AND P2, PT, R2, RZ, PT ;  /* 0x000000ff0200720c */ /* 0x000fe40003f45270 */
[----:B------:R-:W-:Y:S02]  /*0420*/  ISETP.GE.U32.AND P0, PT, R12, R7, PT ;  /* 0x000000070c00720c */ /* 0x000fe40003f06070 */
[----:B------:R-:W-:-:S04]  /*0430*/  LOP3.LUT R7, R9, R2, RZ, 0x3c, !PT ;  /* 0x0000000209077212 */ /* 0x000fc800078e3cff */
[----:B------:R-:W-:Y:S02]  /*0440*/  ISETP.GE.AND P1, PT, R7, RZ, PT ;  /* 0x000000ff0700720c */ /* 0x000fe40003f26270 */
[----:B-1----:R-:W-:-:S05]  /*0450*/  IADD3 R11, PT, PT, R13, 0xffffffe, RZ ;  /* 0x0ffffffe0d0b7810 */ /* 0x002fca0007ffe0ff */
[----:B------:R-:W-:Y:S01]  /*0460*/  @P0 IADD3 R10, PT, PT, R10, 0x1, RZ ;  /* 0x000000010a0a0810 */ /* 0x000fe20007ffe0ff */
[----:B------:R-:W1:Y:S04]  /*0470*/  F2I.FTZ.U32.TRUNC.NTZ R11, R11 ;  /* 0x0000000b000b7305 */ /* 0x000e68000021f000 */
[----:B------:R-:W-:-:S05]  /*0480*/  IMAD.MOV.U32 R7, RZ, RZ, R10 ;  /* 0x000000ffff077224 */ /* 0x000fca00078e000a */
[----:B------:R-:W-:Y:S02]  /*0490*/  @!P1 IADD3 R7, PT, PT, -R7, RZ, RZ ;  /* 0x000000ff07079210 */ /* 0x000fe40007ffe1ff */
[----:B------:R-:W-:-:S04]  /*04a0*/  @!P2 LOP3.LUT R7, RZ, R2, RZ, 0x33, !PT ;  /* 0x00000002ff07a212 */ /* 0x000fc800078e33ff */
[----:B------:R-:W-:Y:S01]  /*04b0*/  IADD3 R10, PT, PT, -R7, RZ, RZ ;  /* 0x000000ff070a7210 */ /* 0x000fe20007ffe1ff */
[----:B-1----:R-:W-:-:S04]  /*04c0*/  IMAD.MOV R13, RZ, RZ, -R11 ;  /* 0x000000ffff0d7224 */ /* 0x002fc800078e0a0b */
[----:B------:R-:W-:Y:S02]  /*04d0*/  IMAD R12, R2, R10, R9 ;  /* 0x0000000a020c7224 */ /* 0x000fe400078e0209 */
[----:B------:R-:W-:Y:S02]  /*04e0*/  IMAD R9, R13, R8, RZ ;  /* 0x000000080d097224 */ /* 0x000fe400078e02ff */
[----:B------:R-:W-:Y:S01]  /*04f0*/  IMAD.MOV.U32 R10, RZ, RZ, RZ ;  /* 0x000000ffff0a7224 */ /* 0x000fe200078e00ff */
[----:B------:R-:W-:-:S03]  /*0500*/  IABS R2, R12 ;  /* 0x0000000c00027213 */ /* 0x000fc60000000000 */
[----:B------:R-:W-:Y:S01]  /*0510*/  IMAD.HI.U32 R10, R11, R9, R10 ;  /* 0x000000090b0a7227 */ /* 0x000fe200078e000a */
[----:B------:R-:W-:-:S05]  /*0520*/  MOV R9, R2 ;  /* 0x0000000200097202 */ /* 0x000fca0000000f00 */
[----:B------:R-:W-:-:S04]  /*0530*/  IMAD.HI.U32 R10, R10, R9, RZ ;  /* 0x000000090a0a7227 */ /* 0x000fc800078e00ff */
[----:B------:R-:W-:-:S04]  /*0540*/  IMAD.MOV R2, RZ, RZ, -R10 ;  /* 0x000000ffff027224 */ /* 0x000fc800078e0a0a */
[----:B------:R-:W-:Y:S01]  /*0550*/  IMAD R9, R8, R2, R9 ;  /* 0x0000000208097224 */ /* 0x000fe200078e0209 */
[----:B------:R-:W-:-:S04]  /*0560*/  LOP3.LUT R2, R12, R5, RZ, 0x3c, !PT ;  /* 0x000000050c027212 */ /* 0x000fc800078e3cff */
[----:B------:R-:W-:Y:S02]  /*0570*/  ISETP.GT.U32.AND P2, PT, R8, R9, PT ;  /* 0x000000090800720c */ /* 0x000fe40003f44070 */
[----:B------:R-:W-:-:S11]  /*0580*/  ISETP.GE.AND P1, PT, R2, RZ, PT ;  /* 0x000000ff0200720c */ /* 0x000fd60003f26270 */
[-C--:B------:R-:W-:Y:S01]  /*0590*/  @!P2 IADD3 R9, PT, PT, R9, -R8.reuse, RZ ;  /* 0x800000080909a210 */ /* 0x080fe20007ffe0ff */
[----:B------:R-:W-:Y:S01]  /*05a0*/  @!P2 VIADD R10, R10, 0x1 ;  /* 0x000000010a0aa836 */ /* 0x000fe20000000000 */
[----:B------:R-:W-:Y:S02]  /*05b0*/  ISETP.NE.AND P2, PT, R5, RZ, PT ;  /* 0x000000ff0500720c */ /* 0x000fe40003f45270 */
[----:B------:R-:W-:Y:S02]  /*05c0*/  ISETP.GE.U32.AND P0, PT, R9, R8, PT ;  /* 0x000000080900720c */ /* 0x000fe40003f06070 */
[----:B------:R-:W1:Y:S11]  /*05d0*/  LDC.64 R8, c[0x0][0x388] ;  /* 0x0000e200ff087b82 */ /* 0x000e760000000a00 */
[----:B------:R-:W-:-:S05]  /*05e0*/  @P0 IADD3 R10, PT, PT, R10, 0x1, RZ ;  /* 0x000000010a0a0810 */ /* 0x000fca0007ffe0ff */
[----:B------:R-:W-:Y:S02]  /*05f0*/  IMAD.MOV.U32 R2, RZ, RZ, R10 ;  /* 0x000000ffff027224 */ /* 0x000fe400078e000a */
[----:B------:R-:W2:Y:S03]  /*0600*/  LDC.64 R10, c[0x0][0x380] ;  /* 0x0000e000ff0a7b82 */ /* 0x000ea60000000a00 */
[----:B------:R-:W-:Y:S02]  /*0610*/  @!P1 IADD3 R2, PT, PT, -R2, RZ, RZ ;  /* 0x000000ff02029210 */ /* 0x000fe40007ffe1ff */
[----:B------:R-:W-:-:S05]  /*0620*/  @!P2 LOP3.LUT R2, RZ, R5, RZ, 0x33, !PT ;  /* 0x00000005ff02a212 */ /* 0x000fca00078e33ff */
[--C-:B------:R-:W-:Y:S02]  /*0630*/  IMAD R3, R6, R3, R2.reuse ;  /* 0x0000000306037224 */ /* 0x100fe400078e0202 */
[----:B------:R-:W-:Y:S02]  /*0640*/  IMAD.MOV R2, RZ, RZ, -R2 ;  /* 0x000000ffff027224 */ /* 0x000fe400078e0a02 */
[----:B------:R-:W-:Y:S02]  /*0650*/  IMAD R3, R3, R4, R7 ;  /* 0x0000000403037224 */ /* 0x000fe400078e0207 */
[----:B------:R-:W-:-:S04]  /*0660*/  IMAD R2, R5, R2, R12 ;  /* 0x0000000205027224 */ /* 0x000fc800078e020c */
[----:B------:R-:W-:-:S04]  /*0670*/  IMAD R5, R3, R5, R2 ;  /* 0x0000000503057224 */ /* 0x000fc800078e0202 */
[----:B-1----:R-:W-:-:S04]  /*0680*/  IMAD.WIDE R8, R5, 0x4, R8 ;  /* 0x0000000405087825 */ /* 0x002fc800078e0208 */
[----:B--2---:R-:W-:Y:S02]  /*0690*/  IMAD.WIDE R2, R0, 0x4, R10 ;  /* 0x0000000400027825 */ /* 0x004fe400078e020a */
[----:B0-----:R-:W2:Y:S04]  /*06a0*/  LDG.E R8, desc[UR4][R8.64] ;  /* 0x0000000408087981 */ /* 0x001ea8000c1e1900 */
[----:B------:R-:W2:Y:S02]  /*06b0*/  LDG.E R5, desc[UR4][R2.64] ;  /* 0x0000000402057981 */ /* 0x000ea4000c1e1900 */
[----:B--2---:R-:W-:-:S05]  /*06c0*/  FADD R5, R8, R5 ;  /* 0x0000000508057221 */ /* 0x004fca0000000000 */
[----:B------:R-:W-:Y:S01]  /*06d0*/  STG.E desc[UR4][R2.64], R5 ;  /* 0x0000000502007986 */ /* 0x000fe2000c101904 */
[----:B------:R-:W-:Y:S05]  /*06e0*/  EXIT ;  /* 0x000000000000794d */ /* 0x000fea0003800000 */
.L_x_190:
        /* <DEDUP_REMOVED lines=9> */
.L_x_266:


//--------------------- .text._Z16unpermute_kernelPfS_iiii --------------------------
	.section	.text._Z16unpermute_kernelPfS_iiii,"ax",@progbits
	.align	128
        .global         _Z16unpermute_kernelPfS_iiii
        .type           _Z16unpermute_kernelPfS_iiii,@function
        .size           _Z16unpermute_kernelPfS_iiii,(.L_x_267 - _Z16unpermute_kernelPfS_iiii)
        .other          _Z16unpermute_kernelPfS_iiii,@"STO_CUDA_ENTRY STV_DEFAULT"
_Z16unpermute_kernelPfS_iiii:
.text._Z16unpermute_kernelPfS_iiii:
        /* <DEDUP_REMOVED lines=12> */
[----:B------:R-:W0:Y:S01]  /*00c0*/  LDC.64 R10, c[0x0][0x380] ;  /* 0x0000e000ff0a7b82 */ /* 0x000e220000000a00 */
[----:B------:R-:W1:Y:S01]  /*00d0*/  LDCU.64 UR4, c[0x0][0x358] ;  /* 0x00006b00ff0477ac */ /* 0x000e620008000a00 */
[----:B------:R-:W-:-:S04]  /*00e0*/  IMAD R0, R3, R4, RZ ;  /* 0x0000000403007224 */ /* 0x000fc800078e02ff */
[----:B------:R-:W-:-:S05]  /*00f0*/  IMAD R7, R0, R5, RZ ;  /* 0x0000000500077224 */ /* 0x000fca00078e02ff */
[----:B------:R-:W-:-:S04]  /*0100*/  IABS R8, R7 ;  /* 0x0000000700087213 */ /* 0x000fc80000000000 */
[----:B------:R-:W2:Y:S01]  /*0110*/  I2F.RP R9, R8 ;  /* 0x0000000800097306 */ /* 0x000ea20000209400 */
[----:B0-----:R-:W-:-:S05]  /*0120*/  IMAD.WIDE R10, R2, 0x4, R10 ;  /* 0x00000004020a7825 */ /* 0x001fca00078e020a */
[----:B-1----:R0:W3:Y:S02]  /*0130*/  LDG.E.EF R0, desc[UR4][R10.64] ;  /* 0x000000040a007981 */ /* 0x0020e4000c0e1900 */
[----:B--2---:R-:W1:Y:S01]  /*0140*/  MUFU.RCP R9, R9 ;  /* 0x0000000900097308 */ /* 0x004e620000001000 */
[----:B------:R-:W-:Y:S01]  /*0150*/  IABS R14, R7 ;  /* 0x00000007000e7213 */ /* 0x000fe20000000000 */
[----:B------:R-:W-:Y:S01]  /*0160*/  IMAD R6, R3, R5, RZ ;  /* 0x0000000503067224 */ /* 0x000fe200078e02ff */
[----:B0-----:R-:W-:-:S03]  /*0170*/  IABS R10, R2 ;  /* 0x00000002000a7213 */ /* 0x001fc60000000000 */
[----:B------:R-:W-:Y:S02]  /*0180*/  IMAD.MOV R11, RZ, RZ, -R14 ;  /* 0x000000ffff0b7224 */ /* 0x000fe400078e0a0e */
[----:B-1----:R-:W-:Y:S01]  /*0190*/  VIADD R12, R9, 0xffffffe ;  /* 0x0ffffffe090c7836 */ /* 0x002fe20000000000 */
[----:B------:R-:W-:-:S03]  /*01a0*/  IABS R9, R6 ;  /* 0x0000000600097213 */ /* 0x000fc60000000000 */
[----:B------:R0:W1:Y:S02]  /*01b0*/  F2I.FTZ.U32.TRUNC.NTZ R13, R12 ;  /* 0x0000000c000d7305 */ /* 0x000064000021f000 */
[----:B0-----:R-:W-:Y:S02]  /*01c0*/  HFMA2 R12, -RZ, RZ, 0, 0 ;  /* 0x00000000ff0c7431 */ /* 0x001fe400000001ff */
[----:B-1----:R-:W-:-:S04]  /*01d0*/  IMAD.MOV R15, RZ, RZ, -R13 ;  /* 0x000000ffff0f7224 */ /* 0x002fc800078e0a0d */
[----:B------:R-:W-:-:S04]  /*01e0*/  IMAD R15, R15, R8, RZ ;  /* 0x000000080f0f7224 */ /* 0x000fc800078e02ff */
[----:B------:R-:W-:Y:S02]  /*01f0*/  IMAD.HI.U32 R13, R13, R15, R12 ;  /* 0x0000000f0d0d7227 */ /* 0x000fe400078e000c */
[----:B------:R-:W0:Y:S04]  /*0200*/  I2F.RP R12, R9 ;  /* 0x00000009000c7306 */ /* 0x000e280000209400 */
[----:B------:R-:W-:-:S04]  /*0210*/  IMAD.HI.U32 R13, R13, R10, RZ ;  /* 0x0000000a0d0d7227 */ /* 0x000fc800078e00ff */
[----:B------:R-:W-:-:S05]  /*0220*/  IMAD R11, R13, R11, R10 ;  /* 0x0000000b0d0b7224 */ /* 0x000fca00078e020a */
[----:B------:R-:W-:Y:S01]  /*0230*/  ISETP.GT.U32.AND P2, PT, R8, R11, PT ;  /* 0x0000000b0800720c */ /* 0x000fe20003f44070 */
[----:B0-----:R-:W0:-:S12]  /*0240*/  MUFU.RCP R12, R12 ;  /* 0x0000000c000c7308 */ /* 0x001e180000001000 */
[-C--:B------:R-:W-:Y:S02]  /*0250*/  @!P2 IADD3 R11, PT, PT, R11, -R8.reuse, RZ ;  /* 0x800000080b0ba210 */ /* 0x080fe40007ffe0ff */
[----:B------:R-:W-:Y:S02]  /*0260*/  @!P2 IADD3 R13, PT, PT, R13, 0x1, RZ ;  /* 0x000000010d0da810 */ /* 0x000fe40007ffe0ff */
[----:B------:R-:W-:Y:S02]  /*0270*/  ISETP.GE.U32.AND P0, PT, R11, R8, PT ;  /* 0x000000080b00720c */ /* 0x000fe40003f06070 */
[----:B------:R-:W-:Y:S01]  /*0280*/  LOP3.LUT R8, R2, R7, RZ, 0x3c, !PT ;  /* 0x0000000702087212 */ /* 0x000fe200078e3cff */
[----:B0-----:R-:W-:Y:S01]  /*0290*/  VIADD R10, R12, 0xffffffe ;  /* 0x0ffffffe0c0a7836 */ /* 0x001fe20000000000 */
[----:B------:R-:W-:Y:S02]  /*02a0*/  ISETP.NE.AND P2, PT, R7, RZ, PT ;  /* 0x000000ff0700720c */ /* 0x000fe40003f45270 */
[----:B------:R-:W-:Y:S01]  /*02b0*/  ISETP.GE.AND P1, PT, R8, RZ, PT ;  /* 0x000000ff0800720c */ /* 0x000fe20003f26270 */
[----:B------:R0:W1:Y:S06]  /*02c0*/  F2I.FTZ.U32.TRUNC.NTZ R11, R10 ;  /* 0x0000000a000b7305 */ /* 0x00006c000021f000 */
[----:B------:R-:W-:-:S02]  /*02d0*/  @P0 VIADD R13, R13, 0x1 ;  /* 0x000000010d0d0836 */ /* 0x000fc40000000000 */
[----:B0-----:R-:W-:-:S03]  /*02e0*/  HFMA2 R10, -RZ, RZ, 0, 0 ;  /* 0x00000000ff0a7431 */ /* 0x001fc600000001ff */
[----:B------:R-:W-:Y:S02]  /*02f0*/  MOV R8, R13 ;  /* 0x0000000d00087202 */ /* 0x000fe40000000f00 */
[----:B-1----:R-:W-:-:S03]  /*0300*/  IADD3 R14, PT, PT, RZ, -R11, RZ ;  /* 0x8000000bff0e7210 */ /* 0x002fc60007ffe0ff */
[----:B------:R-:W-:Y:S01]  /*0310*/  @!P1 IMAD.MOV R8, RZ, RZ, -R8 ;  /* 0x000000ffff089224 */ /* 0x000fe200078e0a08 */
[----:B------:R-:W-:Y:S01]  /*0320*/  @!P2 LOP3.LUT R8, RZ, R7, RZ, 0x33, !PT ;  /* 0x00000007ff08a212 */ /* 0x000fe200078e33ff */
[----:B------:R-:W-:-:S04]  /*0330*/  IMAD R13, R14, R9, RZ ;  /* 0x000000090e0d7224 */ /* 0x000fc800078e02ff */
[----:B------:R-:W-:Y:S02]  /*0340*/  IMAD.MOV R12, RZ, RZ, -R8 ;  /* 0x000000ffff0c7224 */ /* 0x000fe400078e0a08 */
[----:B------:R-:W-:Y:S01]  /*0350*/  IMAD.HI.U32 R10, R11, R13, R10 ;  /* 0x0000000d0b0a7227 */ /* 0x000fe200078e000a */
[----:B------:R-:W-:-:S03]  /*0360*/  IABS R13, R5 ;  /* 0x00000005000d7213 */ /* 0x000fc60000000000 */
[----:B------:R-:W-:Y:S01]  /*0370*/  IMAD R7, R7, R12, R2 ;  /* 0x0000000c07077224 */ /* 0x000fe200078e0202 */
[----:B------:R-:W-:-:S04]  /*0380*/  IABS R12, R6 ;  /* 0x00000006000c7213 */ /* 0x000fc80000000000 */
[----:B------:R-:W-:Y:S01]  /*0390*/  IABS R2, R7 ;  /* 0x0000000700027213 */ /* 0x000fe20000000000 */
[----:B------:R-:W-:-:S03]  /*03a0*/  IMAD.MOV R12, RZ, RZ, -R12 ;  /* 0x000000ffff0c7224 */ /* 0x000fc600078e0a0c */
[----:B------:R-:W-:Y:S01]  /*03b0*/  MOV R11, R2 ;  /* 0x00000002000b7202 */ /* 0x000fe20000000f00 */
[----:B------:R-:W-:-:S04]  /*03c0*/  IMAD.MOV.U32 R2, RZ, RZ, R13 ;  /* 0x000000ffff027224 */ /* 0x000fc800078e000d */
[----:B------:R-:W-:Y:S01]  /*03d0*/  IMAD.HI.U32 R10, R10, R11, RZ ;  /* 0x0000000b0a0a7227 */ /* 0x000fe200078e00ff */
[----:B------:R-:W0:Y:S03]  /*03e0*/  I2F.RP R13, R2 ;  /* 0x00000002000d7306 */ /* 0x000e260000209400 */
[----:B------:R-:W-:-:S05]  /*03f0*/  IMAD R12, R10, R12, R11 ;  /* 0x0000000c0a0c7224 */ /* 0x000fca00078e020b */
[----:B------:R-:W-:Y:S01]  /*0400*/  ISETP.GT.U32.AND P2, PT, R9, R12, PT ;  /* 0x0000000c0900720c */ /* 0x000fe20003f44070 */
[----:B0-----:R-:W0:-:S12]  /*0410*/  MUFU.RCP R13, R13 ;  /* 0x0000000d000d7308 */ /* 0x001e180000001000 */
[-C--:B------:R-:W-:Y:S02]  /*0420*/  @!P2 IADD3 R12, PT, PT, R12, -R9.reuse, RZ ;  /* 0x800000090c0ca210 */ /* 0x080fe40007ffe0ff */
[----:B------:R-:W-:Y:S02]  /*0430*/  @!P2 IADD3 R10, PT, PT, R10, 0x1, RZ ;  /* 0x000000010a0aa810 */ /* 0x000fe40007ffe0ff */
[----:B------:R-:W-:Y:S02]  /*0440*/  ISETP.GE.U32.AND P0, PT, R12, R9, PT ;  /* 0x000000090c00720c */ /* 0x000fe40003f06070 */
[----:B------:R-:W-:Y:S02]  /*0450*/  LOP3.LUT R9, R7, R6, RZ, 0x3c, !PT ;  /* 0x0000000607097212 */ /* 0x000fe400078e3cff */
[----:B------:R-:W-:Y:S02]  /*0460*/  ISETP.NE.AND P2, PT, R6, RZ, PT ;  /* 0x000000ff0600720c */ /* 0x000fe40003f45270 */
[----:B------:R-:W-:Y:S01]  /*0470*/  ISETP.GE.AND P1, PT, R9, RZ, PT ;  /* 0x000000ff0900720c */ /* 0x000fe20003f26270 */
[----:B0-----:R-:W-:-:S06]  /*0480*/  VIADD R11, R13, 0xffffffe ;  /* 0x0ffffffe0d0b7836 */ /* 0x001fcc0000000000 */
[----:B------:R-:W-:Y:S01]  /*0490*/  @P0 VIADD R10, R10, 0x1 ;  /* 0x000000010a0a0836 */ /* 0x000fe20000000000 */
[----:B------:R-:W0:Y:S04]  /*04a0*/  F2I.FTZ.U32.TRUNC.NTZ R11, R11 ;  /* 0x0000000b000b7305 */ /* 0x000e28000021f000 */
[----:B------:R-:W-:Y:S01]  /*04b0*/  MOV R12, R10 ;  /* 0x0000000a000c7202 */ /* 0x000fe20000000f00 */
[----:B------:R-:W-:-:S04]  /*04c0*/  HFMA2 R10, -RZ, RZ, 0, 0 ;  /* 0x00000000ff0a7431 */ /* 0x000fc800000001ff */
[----:B------:R-:W-:Y:S01]  /*04d0*/  @!P1 IMAD.MOV R12, RZ, RZ, -R12 ;  /* 0x000000ffff0c9224 */ /* 0x000fe200078e0a0c */
[----:B------:R-:W-:-:S05]  /*04e0*/  @!P2 LOP3.LUT R12, RZ, R6, RZ, 0x33, !PT ;  /* 0x00000006ff0ca212 */ /* 0x000fca00078e33ff */
[----:B------:R-:W-:Y:S01]  /*04f0*/  IMAD.MOV R9, RZ, RZ, -R12 ;  /* 0x000000ffff097224 */ /* 0x000fe200078e0a0c */
[----:B0-----:R-:W-:-:S03]  /*0500*/  IADD3 R13, PT, PT, RZ, -R11, RZ ;  /* 0x8000000bff0d7210 */ /* 0x001fc60007ffe0ff */
[----:B------:R-:W-:Y:S02]  /*0510*/  IMAD R14, R6, R9, R7 ;  /* 0x00000009060e7224 */ /* 0x000fe400078e0207 */
[----:B------:R-:W-:-:S03]  /*0520*/  IMAD R7, R13, R2, RZ ;  /* 0x000000020d077224 */ /* 0x000fc600078e02ff */
[----:B------:R-:W-:Y:S01]  /*0530*/  IABS R6, R14 ;  /* 0x0000000e00067213 */ /* 0x000fe20000000000 */
[----:B------:R-:W-:-:S04]  /*0540*/  IMAD.HI.U32 R10, R11, R7, R10 ;  /* 0x000000070b0a7227 */ /* 0x000fc800078e000a */
[----:B------:R-:W-:-:S04]  /*0550*/  IMAD.MOV.U32 R7, RZ, RZ, R6 ;  /* 0x000000ffff077224 */ /* 0x000fc800078e0006 */
[----:B------:R-:W-:-:S05]  /*0560*/  IMAD.HI.U32 R10, R10, R7, RZ ;  /* 0x000000070a0a7227 */ /* 0x000fca00078e00ff */
[----:B------:R-:W-:-:S05]  /*0570*/  IADD3 R6, PT, PT, -R10, RZ, RZ ;  /* 0x000000ff0a067210 */ /* 0x000fca0007ffe1ff */
[----:B------:R-:W-:-:S05]  /*0580*/  IMAD R7, R2, R6, R7 ;  /* 0x0000000602077224 */ /* 0x000fca00078e0207 */
[----:B------:R-:W-:-:S13]  /*0590*/  ISETP.GT.U32.AND P2, PT, R2, R7, PT ;  /* 0x000000070200720c */ /* 0x000fda0003f44070 */
[----:B------:R-:W-:Y:S01]  /*05a0*/  @!P2 IMAD.IADD R7, R7, 0x1, -R2 ;  /* 0x000000010707a824 */ /* 0x000fe200078e0a02 */
[----:B------:R-:W-:Y:S02]  /*05b0*/  @!P2 IADD3 R10, PT, PT, R10, 0x1, RZ ;  /* 0x000000010a0aa810 */ /* 0x000fe40007ffe0ff */
[----:B------:R-:W-:Y:S02]  /*05c0*/  ISETP.NE.AND P2, PT, R5, RZ, PT ;  /* 0x000000ff0500720c */ /* 0x000fe40003f45270 */
[----:B------:R-:W-:Y:S02]  /*05d0*/  ISETP.GE.U32.AND P0, PT, R7, R2, PT ;  /* 0x000000020700720c */ /* 0x000fe40003f06070 */
[----:B------:R-:W-:Y:S01]  /*05e0*/  LOP3.LUT R2, R14, R5, RZ, 0x3c, !PT ;  /* 0x000000050e027212 */ /* 0x000fe200078e3cff */
[----:B------:R-:W0:Y:S03]  /*05f0*/  LDC.64 R6, c[0x0][0x388] ;  /* 0x0000e200ff067b82 */ /* 0x000e260000000a00 */
[----:B------:R-:W-:-:S07]  /*0600*/  ISETP.GE.AND P1, PT, R2, RZ, PT ;  /* 0x000000ff0200720c */ /* 0x000fce0003f26270 */
[----:B------:R-:W-:-:S06]  /*0610*/  @P0 VIADD R10, R10, 0x1 ;  /* 0x000000010a0a0836 */ /* 0x000fcc0000000000 */
[----:B------:R-:W-:Y:S02]  /*0620*/  @!P1 IADD3 R10, PT, PT, -R10, RZ, RZ ;  /* 0x000000ff0a0a9210 */ /* 0x000fe40007ffe1ff */
[----:B------:R-:W-:-:S04]  /*0630*/  @!P2 LOP3.LUT R10, RZ, R5, RZ, 0x33, !PT ;  /* 0x00000005ff0aa212 */ /* 0x000fc800078e33ff */
[----:B------:R-:W-:Y:S01]  /*0640*/  IADD3 R2, PT, PT, -R10, RZ, RZ ;  /* 0x000000ff0a027210 */ /* 0x000fe20007ffe1ff */
[----:B------:R-:W-:-:S04]  /*0650*/  IMAD R3, R8, R3, R10 ;  /* 0x0000000308037224 */ /* 0x000fc800078e020a */
[----:B------:R-:W-:Y:S02]  /*0660*/  IMAD R3, R3, R4, R12 ;  /* 0x0000000403037224 */ /* 0x000fe400078e020c */
[----:B------:R-:W-:-:S04]  /*0670*/  IMAD R2, R5, R2, R14 ;  /* 0x0000000205027224 */ /* 0x000fc800078e020e */
[----:B------:R-:W-:-:S04]  /*0680*/  IMAD R3, R3, R5, R2 ;  /* 0x0000000503037224 */ /* 0x000fc800078e0202 */
[----:B0-----:R-:W-:-:S05]  /*0690*/  IMAD.WIDE R2, R3, 0x4, R6 ;  /* 0x0000000403027825 */ /* 0x001fca00078e0206 */
[----:B---3--:R-:W-:Y:S01]  /*06a0*/  STG.E desc[UR4][R2.64], R0 ;  /* 0x0000000002007986 */ /* 0x008fe2000c101904 */
[----:B------:R-:W-:Y:S05]  /*06b0*/  EXIT ;  /* 0x000000000000794d */ /* 0x000fea0003800000 */
.L_x_191:
        /* <DEDUP_REMOVED lines=12> */
.L_x_267:


//--------------------- .text._Z23permute_kernel_backwardPfPKfS1_S1_iiii --------------------------
	.section	.text._Z23permute_kernel_backwardPfPKfS1_S1_iiii,"ax",@progbits
	.align	128
        .global         _Z23permute_kernel_backwardPfPKfS1_S1_iiii
        .type           _Z23permute_kernel_backwardPfPKfS1_S1_iiii,@function
        .size           _Z23permute_kernel_backwardPfPKfS1_S1_iiii,(.L_x_268 - _Z23permute_kernel_backwardPfPKfS1_S1_iiii)
        .other          _Z23permute_kernel_backwardPfPKfS1_S1_iiii,@"STO_CUDA_ENTRY STV_DEFAULT"
_Z23permute_kernel_backwardPfPKfS1_S1_iiii:
.text._Z23permute_kernel_backwardPfPKfS1_S1_iiii:
        /* <DEDUP_REMOVED lines=20> */
[----:B-1----:R-:W-:-:S02]  /*0140*/  IADD3 R6, PT, PT, R8, 0xffffffe, RZ ;  /* 0x0ffffffe08067810 */ /* 0x002fc40007ffe0ff */
[----:B------:R-:W-:-:S04]  /*0150*/  IADD3 R8, PT, PT, RZ, -R14, RZ ;  /* 0x8000000eff087210 */ /* 0x000fc80007ffe0ff */
[----:B------:R1:W2:Y:S02]  /*0160*/  F2I.FTZ.U32.TRUNC.NTZ R7, R6 ;  /* 0x0000000600077305 */ /* 0x0002a4000021f000 */
[----:B-1----:R-:W-:Y:S02]  /*0170*/  HFMA2 R6, -RZ, RZ, 0, 0 ;  /* 0x00000000ff067431 */ /* 0x002fe400000001ff */
[----:B--2---:R-:W-:-:S04]  /*0180*/  IMAD.MOV R4, RZ, RZ, -R7 ;  /* 0x000000ffff047224 */ /* 0x004fc800078e0a07 */
[----:B------:R-:W-:Y:S02]  /*0190*/  IMAD R13, R4, R11, RZ ;  /* 0x0000000b040d7224 */ /* 0x000fe400078e02ff */
[----:B------:R-:W-:Y:S02]  /*01a0*/  IMAD R4, R5, R3, RZ ;  /* 0x0000000305047224 */ /* 0x000fe400078e02ff */
[----:B------:R-:W-:-:S03]  /*01b0*/  IMAD.HI.U32 R10, R7, R13, R6 ;  /* 0x0000000d070a7227 */ /* 0x000fc600078e0006 */
[----:B------:R-:W-:Y:S01]  /*01c0*/  IABS R7, R4 ;  /* 0x0000000400077213 */ /* 0x000fe20000000000 */
[----:B------:R-:W-:-:S03]  /*01d0*/  IMAD.MOV.U32 R13, RZ, RZ, R12 ;  /* 0x000000ffff0d7224 */ /* 0x000fc600078e000c */
[----:B------:R-:W1:Y:S01]  /*01e0*/  I2F.RP R12, R7 ;  /* 0x00000007000c7306 */ /* 0x000e620000209400 */
[----:B------:R-:W-:-:S04]  /*01f0*/  IMAD.HI.U32 R6, R10, R13, RZ ;  /* 0x0000000d0a067227 */ /* 0x000fc800078e00ff */
[----:B------:R-:W-:-:S05]  /*0200*/  IMAD R8, R6, R8, R13 ;  /* 0x0000000806087224 */ /* 0x000fca00078e020d */
[----:B------:R-:W-:Y:S01]  /*0210*/  ISETP.GT.U32.AND P2, PT, R11, R8, PT ;  /* 0x000000080b00720c */ /* 0x000fe20003f44070 */
[----:B-1----:R-:W1:-:S12]  /*0220*/  MUFU.RCP R12, R12 ;  /* 0x0000000c000c7308 */ /* 0x002e580000001000 */
[----:B------:R-:W-:Y:S02]  /*0230*/  @!P2 IMAD.IADD R8, R8, 0x1, -R11 ;  /* 0x000000010808a824 */ /* 0x000fe400078e0a0b */
[----:B------:R-:W-:Y:S01]  /*0240*/  @!P2 VIADD R6, R6, 0x1 ;  /* 0x000000010606a836 */ /* 0x000fe20000000000 */
[----:B------:R-:W-:Y:S02]  /*0250*/  ISETP.NE.AND P2, PT, R9, RZ, PT ;  /* 0x000000ff0900720c */ /* 0x000fe40003f45270 */
[----:B------:R-:W-:Y:S02]  /*0260*/  ISETP.GE.U32.AND P0, PT, R8, R11, PT ;  /* 0x0000000b0800720c */ /* 0x000fe40003f06070 */
[----:B------:R-:W-:Y:S02]  /*0270*/  LOP3.LUT R8, R0, R9, RZ, 0x3c, !PT ;  /* 0x0000000900087212 */ /* 0x000fe400078e3cff */
[----:B-1----:R-:W-:Y:S02]  /*0280*/  IADD3 R10, PT, PT, R12, 0xffffffe, RZ ;  /* 0x0ffffffe0c0a7810 */ /* 0x002fe40007ffe0ff */
[----:B------:R-:W-:-:S02]  /*0290*/  ISETP.GE.AND P1, PT, R8, RZ, PT ;  /* 0x000000ff0800720c */ /* 0x000fc40003f26270 */
[----:B------:R1:W2:Y:S05]  /*02a0*/  F2I.FTZ.U32.TRUNC.NTZ R11, R10 ;  /* 0x0000000a000b7305 */ /* 0x0002aa000021f000 */
[----:B------:R-:W-:Y:S01]  /*02b0*/  @P0 IADD3 R6, PT, PT, R6, 0x1, RZ ;  /* 0x0000000106060810 */ /* 0x000fe20007ffe0ff */
[----:B-1----:R-:W-:-:S05]  /*02c0*/  IMAD.MOV.U32 R10, RZ, RZ, RZ ;  /* 0x000000ffff0a7224 */ /* 0x002fca00078e00ff */
[----:B------:R-:W-:Y:S01]  /*02d0*/  @!P1 IMAD.MOV R6, RZ, RZ, -R6 ;  /* 0x000000ffff069224 */ /* 0x000fe200078e0a06 */
[----:B------:R-:W-:Y:S02]  /*02e0*/  @!P2 LOP3.LUT R6, RZ, R9, RZ, 0x33, !PT ;  /* 0x00000009ff06a212 */ /* 0x000fe400078e33ff */
[----:B--2---:R-:W-:Y:S02]  /*02f0*/  IADD3 R12, PT, PT, RZ, -R11, RZ ;  /* 0x8000000bff0c7210 */ /* 0x004fe40007ffe0ff */
[----:B------:R-:W-:-:S03]  /*0300*/  IADD3 R8, PT, PT, -R6, RZ, RZ ;  /* 0x000000ff06087210 */ /* 0x000fc60007ffe1ff */
[----:B------:R-:W-:Y:S01]  /*0310*/  IMAD R13, R12, R7, RZ ;  /* 0x000000070c0d7224 */ /* 0x000fe200078e02ff */
[----:B------:R-:W-:Y:S01]  /*0320*/  IABS R12, R4 ;  /* 0x00000004000c7213 */ /* 0x000fe20000000000 */
[----:B------:R-:W-:Y:S02]  /*0330*/  IMAD R9, R9, R8, R0 ;  /* 0x0000000809097224 */ /* 0x000fe400078e0200 */
[----:B------:R-:W-:Y:S01]  /*0340*/  IMAD.HI.U32 R10, R11, R13, R10 ;  /* 0x0000000d0b0a7227 */ /* 0x000fe200078e000a */
[----:B------:R-:W-:Y:S02]  /*0350*/  IABS R13, R3 ;  /* 0x00000003000d7213 */ /* 0x000fe40000000000 */
[----:B------:R-:W-:Y:S02]  /*0360*/  IABS R8, R9 ;  /* 0x0000000900087213 */ /* 0x000fe40000000000 */
[----:B------:R-:W-:Y:S02]  /*0370*/  IADD3 R12, PT, PT, RZ, -R12, RZ ;  /* 0x8000000cff0c7210 */ /* 0x000fe40007ffe0ff */
[----:B------:R-:W-:Y:S01]  /*0380*/  MOV R11, R8 ;  /* 0x00000008000b7202 */ /* 0x000fe20000000f00 */
[----:B------:R-:W-:-:S04]  /*0390*/  IMAD.MOV.U32 R8, RZ, RZ, R13 ;  /* 0x000000ffff087224 */ /* 0x000fc800078e000d */
[----:B------:R-:W-:Y:S01]  /*03a0*/  IMAD.HI.U32 R10, R10, R11, RZ ;  /* 0x0000000b0a0a7227 */ /* 0x000fe200078e00ff */
[----:B------:R-:W1:Y:S03]  /*03b0*/  I2F.RP R13, R8 ;  /* 0x00000008000d7306 */ /* 0x000e660000209400 */
[----:B------:R-:W-:-:S05]  /*03c0*/  IMAD R12, R10, R12, R11 ;  /* 0x0000000c0a0c7224 */ /* 0x000fca00078e020b */
[----:B------:R-:W-:Y:S01]  /*03d0*/  ISETP.GT.U32.AND P2, PT, R7, R12, PT ;  /* 0x0000000c0700720c */ /* 0x000fe20003f44070 */
[----:B-1----:R-:W1:-:S12]  /*03e0*/  MUFU.RCP R13, R13 ;  /* 0x0000000d000d7308 */ /* 0x002e580000001000 */
[-C--:B------:R-:W-:Y:S01]  /*03f0*/  @!P2 IADD3 R12, PT, PT, R12, -R7.reuse, RZ ;  /* 0x800000070c0ca210 */ /* 0x080fe20007ffe0ff */
[----:B------:R-:W-:Y:S01]  /*0400*/  @!P2 VIADD R10, R10, 0x1 ;  /* 0x000000010a0aa836 */ /* 0x000fe20000000000 */
[----:B------:R-:W-:Y:S02]  /*0410*/  ISETP.NE.AND P2, PT, R4, RZ, PT ;  /* 0x000000ff0400720c */ /* 0x000fe40003f45270 */
[----:B------:R-:W-:Y:S02]  /*0420*/  ISETP.GE.U32.AND P0, PT, R12, R7, PT ;  /* 0x000000070c00720c */ /* 0x000fe40003f06070 */
[----:B------:R-:W-:-:S04]  /*0430*/  LOP3.LUT R7, R9, R4, RZ, 0x3c, !PT ;  /* 0x0000000409077212 */ /* 0x000fc800078e3cff */
[----:B------:R-:W-:Y:S02]  /*0440*/  ISETP.GE.AND P1, PT, R7, RZ, PT ;  /* 0x000000ff0700720c */ /* 0x000fe40003f26270 */
[----:B-1----:R-:W-:-:S05]  /*0450*/  IADD3 R11, PT, PT, R13, 0xffffffe, RZ ;  /* 0x0ffffffe0d0b7810 */ /* 0x002fca0007ffe0ff */
[----:B------:R-:W-:Y:S01]  /*0460*/  @P0 IADD3 R10, PT, PT, R10, 0x1, RZ ;  /* 0x000000010a0a0810 */ /* 0x000fe20007ffe0ff */
[----:B------:R-:W1:Y:S03]  /*0470*/  F2I.FTZ.U32.TRUNC.NTZ R11, R11 ;  /* 0x0000000b000b7305 */ /* 0x000e66000021f000 */
[----:B------:R-:W-:-:S05]  /*0480*/  MOV R7, R10 ;  /* 0x0000000a00077202 */ /* 0x000fca0000000f00 */
[----:B------:R-:W-:Y:S01]  /*0490*/  @!P1 IMAD.MOV R7, RZ, RZ, -R7 ;  /* 0x000000ffff079224 */ /* 0x000fe200078e0a07 */
[----:B------:R-:W-:-:S04]  /*04a0*/  @!P2 LOP3.LUT R7, RZ, R4, RZ, 0x33, !PT ;  /* 0x00000004ff07a212 */ /* 0x000fc800078e33ff */
[----:B------:R-:W-:Y:S02]  /*04b0*/  IADD3 R10, PT, PT, -R7, RZ, RZ ;  /* 0x000000ff070a7210 */ /* 0x000fe40007ffe1ff */
[----:B-1----:R-:W-:-:S03]  /*04c0*/  IADD3 R13, PT, PT, RZ, -R11, RZ ;  /* 0x8000000bff0d7210 */ /* 0x002fc60007ffe0ff */
[----:B------:R-:W-:Y:S02]  /*04d0*/  IMAD R12, R4, R10, R9 ;  /* 0x0000000a040c7224 */ /* 0x000fe400078e0209 */
[----:B------:R-:W-:Y:S02]  /*04e0*/  IMAD R9, R13, R8, RZ ;  /* 0x000000080d097224 */ /* 0x000fe400078e02ff */
[----:B------:R-:W-:Y:S01]  /*04f0*/  IMAD.MOV.U32 R10, RZ, RZ, RZ ;  /* 0x000000ffff0a7224 */ /* 0x000fe200078e00ff */
[----:B------:R-:W-:-:S03]  /*0500*/  IABS R4, R12 ;  /* 0x0000000c00047213 */ /* 0x000fc60000000000 */
[----:B------:R-:W-:Y:S01]  /*0510*/  IMAD.HI.U32 R10, R11, R9, R10 ;  /* 0x000000090b0a7227 */ /* 0x000fe200078e000a */
[----:B------:R-:W-:-:S05]  /*0520*/  MOV R9, R4 ;  /* 0x0000000400097202 */ /* 0x000fca0000000f00 */
[----:B------:R-:W-:-:S05]  /*0530*/  IMAD.HI.U32 R10, R10, R9, RZ ;  /* 0x000000090a0a7227 */ /* 0x000fca00078e00ff */
[----:B------:R-:W-:-:S05]  /*0540*/  IADD3 R4, PT, PT, -R10, RZ, RZ ;  /* 0x000000ff0a047210 */ /* 0x000fca0007ffe1ff */
[----:B------:R-:W-:Y:S01]  /*0550*/  IMAD R9, R8, R4, R9 ;  /* 0x0000000408097224 */ /* 0x000fe200078e0209 */
[----:B------:R-:W-:-:S04]  /*0560*/  LOP3.LUT R4, R12, R3, RZ, 0x3c, !PT ;  /* 0x000000030c047212 */ /* 0x000fc800078e3cff */
[----:B------:R-:W-:Y:S02]  /*0570*/  ISETP.GT.U32.AND P2, PT, R8, R9, PT ;  /* 0x000000090800720c */ /* 0x000fe40003f44070 */
[----:B------:R-:W-:-:S11]  /*0580*/  ISETP.GE.AND P1, PT, R4, RZ, PT ;  /* 0x000000ff0400720c */ /* 0x000fd60003f26270 */
[----:B------:R-:W-:Y:S01]  /*0590*/  @!P2 IMAD.IADD R9, R9, 0x1, -R8 ;  /* 0x000000010909a824 */ /* 0x000fe200078e0a08 */
[----:B------:R-:W-:Y:S02]  /*05a0*/  @!P2 IADD3 R10, PT, PT, R10, 0x1, RZ ;  /* 0x000000010a0aa810 */ /* 0x000fe40007ffe0ff */
        /* <DEDUP_REMOVED lines=8> */
[----:B------:R-:W-:Y:S01]  /*0630*/  IMAD R5, R6, R5, R4 ;  /* 0x0000000506057224 */ /* 0x000fe200078e0204 */
[----:B------:R-:W-:-:S03]  /*0640*/  IADD3 R4, PT, PT, -R4, RZ, RZ ;  /* 0x000000ff04047210 */ /* 0x000fc60007ffe1ff */
[----:B------:R-:W-:Y:S02]  /*0650*/  IMAD R5, R5, 0x3, RZ ;  /* 0x0000000305057824 */ /* 0x000fe400078e02ff */
[----:B------:R-:W-:Y:S02]  /*0660*/  IMAD R4, R3, R4, R12 ;  /* 0x0000000403047224 */ /* 0x000fe400078e020c */
[----:B------:R-:W-:-:S04]  /*0670*/  IMAD R5, R5, R2, R7 ;  /* 0x0000000205057224 */ /* 0x000fc800078e0207 */
[----:B------:R-:W-:Y:S02]  /*0680*/  IMAD R5, R5, R3, R4 ;  /* 0x0000000305057224 */ /* 0x000fe400078e0204 */
[----:B--2---:R-:W-:-:S04]  /*0690*/  IMAD.WIDE R10, R0, 0x4, R10 ;  /* 0x00000004000a7825 */ /* 0x004fc800078e020a */
[----:B-1----:R-:W-:Y:S02]  /*06a0*/  IMAD.WIDE R8, R5, 0x4, R8 ;  /* 0x0000000405087825 */ /* 0x002fe400078e0208 */
[----:B0-----:R-:W2:Y:S01]  /*06b0*/  LDG.E R10, desc[UR4][R10.64] ;  /* 0x000000040a0a7981 */ /* 0x001ea2000c1e1900 */
[----:B------:R-:W0:Y:S03]  /*06c0*/  LDC.64 R4, c[0x0][0x390] ;  /* 0x0000e400ff047b82 */ /* 0x000e260000000a00 */
[----:B------:R-:W2:Y:S01]  /*06d0*/  LDG.E R7, desc[UR4][R8.64] ;  /* 0x0000000408077981 */ /* 0x000ea2000c1e1900 */
[----:B------:R-:W-:Y:S02]  /*06e0*/  IMAD R15, R2, R3, RZ ;  /* 0x00000003020f7224 */ /* 0x000fe400078e02ff */
[----:B0-----:R-:W-:-:S04]  /*06f0*/  IMAD.WIDE R2, R0, 0x4, R4 ;  /* 0x0000000400027825 */ /* 0x001fc800078e0204 */
[----:B------:R-:W-:-:S04]  /*0700*/  IMAD.WIDE R4, R15, 0x4, R8 ;  /* 0x000000040f047825 */ /* 0x000fc800078e0208 */
[----:B--2---:R-:W-:Y:S02]  /*0710*/  FADD R13, R10, R7 ;  /* 0x000000070a0d7221 */ /* 0x004fe40000000000 */
[----:B------:R-:W0:Y:S03]  /*0720*/  LDC.64 R6, c[0x0][0x398] ;  /* 0x0000e600ff067b82 */ /* 0x000e260000000a00 */
[----:B------:R-:W-:Y:S04]  /*0730*/  STG.E desc[UR4][R8.64], R13 ;  /* 0x0000000d08007986 */ /* 0x000fe8000c101904 */
[----:B------:R-:W2:Y:S04]  /*0740*/  LDG.E R2, desc[UR4][R2.64] ;  /* 0x0000000402027981 */ /* 0x000ea8000c1e1900 */
[----:B------:R-:W2:Y:S01]  /*0750*/  LDG.E R17, desc[UR4][R4.64] ;  /* 0x0000000404117981 */ /* 0x000ea2000c1e1900 */
[----:B------:R-:W-:-:S04]  /*0760*/  IMAD.WIDE R10, R15, 0x4, R4 ;  /* 0x000000040f0a7825 */ /* 0x000fc800078e0204 */
[----:B0-----:R-:W-:-:S04]  /*0770*/  IMAD.WIDE R6, R0, 0x4, R6 ;  /* 0x0000000400067825 */ /* 0x001fc800078e0206 */
[----:B--2---:R-:W-:-:S05]  /*0780*/  FADD R17, R2, R17 ;  /* 0x0000001102117221 */ /* 0x004fca0000000000 */
[----:B------:R-:W-:Y:S04]  /*0790*/  STG.E desc[UR4][R4.64], R17 ;  /* 0x0000001104007986 */ /* 0x000fe8000c101904 */
[----:B------:R-:W2:Y:S04]  /*07a0*/  LDG.E R6, desc[UR4][R6.64] ;  /* 0x0000000406067981 */ /* 0x000ea8000c1e1900 */
[----:B------:R-:W2:Y:S02]  /*07b0*/  LDG.E R15, desc[UR4][R10.64] ;  /* 0x000000040a0f7981 */ /* 0x000ea4000c1e1900 */
[----:B--2---:R-:W-:-:S05]  /*07c0*/  FADD R15, R6, R15 ;  /* 0x0000000f060f7221 */ /* 0x004fca0000000000 */
[----:B------:R-:W-:Y:S01]  /*07d0*/  STG.E desc[UR4][R10.64], R15 ;  /* 0x0000000f0a007986 */ /* 0x000fe2000c101904 */
[----:B------:R-:W-:Y:S05]  /*07e0*/  EXIT ;  /* 0x000000000000794d */ /* 0x000fea0003800000 */
.L_x_192:
        /* <DEDUP_REMOVED lines=9> */
.L_x_268:


//--------------------- .text._Z14permute_kernelPfS_S_PKfiiii --------------------------
	.section	.text._Z14permute_kernelPfS_S_PKfiiii,"ax",@progbits
	.align	128
        .global         _Z14permute_kernelPfS_S_PKfiiii
        .type           _Z14permute_kernelPfS_S_PKfiiii,@function
        .size           _Z14permute_kernelPfS_S_PKfiiii,(.L_x_269 - _Z14permute_kernelPfS_S_PKfiiii)
        .other          _Z14permute_kernelPfS_S_PKfiiii,@"STO_CUDA_ENTRY STV_DEFAULT"
_Z14permute_kernelPfS_S_PKfiiii:
.text._Z14permute_kernelPfS_S_PKfiiii:
        /* <DEDUP_REMOVED lines=43> */
[----:B------:R-:W-:Y:S02]  /*02b0*/  @P0 IADD3 R6, PT, PT, R6, 0x1, RZ ;  /* 0x0000000106060810 */ /* 0x000fe40007ffe0ff */
[----:B-1----:R-:W-:-:S04]  /*02c0*/  MOV R10, RZ ;  /* 0x000000ff000a7202 */ /* 0x002fc80000000f00 */
[----:B------:R-:W-:Y:S01]  /*02d0*/  @!P1 IMAD.MOV R6, RZ, RZ, -R6 ;  /* 0x000000ffff069224 */ /* 0x000fe200078e0a06 */
[----:B------:R-:W-:Y:S02]  /*02e0*/  @!P2 LOP3.LUT R6, RZ, R9, RZ, 0x33, !PT ;  /* 0x00000009ff06a212 */ /* 0x000fe400078e33ff */
[----:B--2---:R-:W-:-:S03]  /*02f0*/  IADD3 R12, PT, PT, RZ, -R11, RZ ;  /* 0x8000000bff0c7210 */ /* 0x004fc60007ffe0ff */
[----:B------:R-:W-:Y:S02]  /*0300*/  IMAD.MOV R8, RZ, RZ, -R6 ;  /* 0x000000ffff087224 */ /* 0x000fe400078e0a06 */
[----:B------:R-:W-:Y:S01]  /*0310*/  IMAD R13, R12, R7, RZ ;  /* 0x000000070c0d7224 */ /* 0x000fe200078e02ff */
[----:B------:R-:W-:Y:S01]  /*0320*/  IABS R12, R4 ;  /* 0x00000004000c7213 */ /* 0x000fe20000000000 */
[----:B------:R-:W-:Y:S02]  /*0330*/  IMAD R9, R9, R8, R0 ;  /* 0x0000000809097224 */ /* 0x000fe400078e0200 */
[----:B------:R-:W-:Y:S01]  /*0340*/  IMAD.HI.U32 R10, R11, R13, R10 ;  /* 0x0000000d0b0a7227 */ /* 0x000fe200078e000a */
[----:B------:R-:W-:Y:S02]  /*0350*/  IABS R13, R3 ;  /* 0x00000003000d7213 */ /* 0x000fe40000000000 */
[----:B------:R-:W-:Y:S01]  /*0360*/  IABS R8, R9 ;  /* 0x0000000900087213 */ /* 0x000fe20000000000 */
[----:B------:R-:W-:-:S03]  /*0370*/  IMAD.MOV R12, RZ, RZ, -R12 ;  /* 0x000000ffff0c7224 */ /* 0x000fc600078e0a0c */
[----:B------:R-:W-:Y:S01]  /*0380*/  MOV R11, R8 ;  /* 0x00000008000b7202 */ /* 0x000fe20000000f00 */
[----:B------:R-:W-:-:S04]  /*0390*/  IMAD.MOV.U32 R8, RZ, RZ, R13 ;  /* 0x000000ffff087224 */ /* 0x000fc800078e000d */
        /* <DEDUP_REMOVED lines=11> */
[----:B-1----:R-:W-:-:S06]  /*0450*/  VIADD R11, R13, 0xffffffe ;  /* 0x0ffffffe0d0b7836 */ /* 0x002fcc0000000000 */
[----:B------:R-:W-:Y:S01]  /*0460*/  @P0 IADD3 R10, PT, PT, R10, 0x1, RZ ;  /* 0x000000010a0a0810 */ /* 0x000fe20007ffe0ff */
[----:B------:R-:W1:Y:S04]  /*0470*/  F2I.FTZ.U32.TRUNC.NTZ R11, R11 ;  /* 0x0000000b000b7305 */ /* 0x000e68000021f000 */
[----:B------:R-:W-:-:S05]  /*0480*/  IMAD.MOV.U32 R7, RZ, RZ, R10 ;  /* 0x000000ffff077224 */ /* 0x000fca00078e000a */
[----:B------:R-:W-:Y:S02]  /*0490*/  @!P1 IADD3 R7, PT, PT, -R7, RZ, RZ ;  /* 0x000000ff07079210 */ /* 0x000fe40007ffe1ff */
[----:B------:R-:W-:Y:S02]  /*04a0*/  @!P2 LOP3.LUT R7, RZ, R4, RZ, 0x33, !PT ;  /* 0x00000004ff07a212 */ /* 0x000fe400078e33ff */
[----:B-1----:R-:W-:-:S03]  /*04b0*/  IADD3 R13, PT, PT, RZ, -R11, RZ ;  /* 0x8000000bff0d7210 */ /* 0x002fc60007ffe0ff */
[----:B------:R-:W-:-:S04]  /*04c0*/  IMAD.MOV R10, RZ, RZ, -R7 ;  /* 0x000000ffff0a7224 */ /* 0x000fc800078e0a07 */
[----:B------:R-:W-:Y:S02]  /*04d0*/  IMAD R12, R4, R10, R9 ;  /* 0x0000000a040c7224 */ /* 0x000fe400078e0209 */
[----:B------:R-:W-:Y:S02]  /*04e0*/  HFMA2 R10, -RZ, RZ, 0, 0 ;  /* 0x00000000ff0a7431 */ /* 0x000fe400000001ff */
[----:B------:R-:W-:Y:S01]  /*04f0*/  IMAD R9, R13, R8, RZ ;  /* 0x000000080d097224 */ /* 0x000fe200078e02ff */
        /* <DEDUP_REMOVED lines=9> */
[-C--:B------:R-:W-:Y:S02]  /*0590*/  @!P2 IADD3 R9, PT, PT, R9, -R8.reuse, RZ ;  /* 0x800000080909a210 */ /* 0x080fe40007ffe0ff */
[----:B------:R-:W-:Y:S02]  /*05a0*/  @!P2 IADD3 R10, PT, PT, R10, 0x1, RZ ;  /* 0x000000010a0aa810 */ /* 0x000fe40007ffe0ff */
[----:B------:R-:W-:Y:S02]  /*05b0*/  ISETP.GE.U32.AND P0, PT, R9, R8, PT ;  /* 0x000000080900720c */ /* 0x000fe40003f06070 */
[----:B------:R-:W-:Y:S01]  /*05c0*/  ISETP.NE.AND P2, PT, R3, RZ, PT ;  /* 0x000000ff0300720c */ /* 0x000fe20003f45270 */
[----:B------:R-:W1:Y:S10]  /*05d0*/  LDC.64 R8, c[0x0][0x398] ;  /* 0x0000e600ff087b82 */ /* 0x000e740000000a00 */
[----:B------:R-:W-:-:S05]  /*05e0*/  @P0 VIADD R10, R10, 0x1 ;  /* 0x000000010a0a0836 */ /* 0x000fca0000000000 */
[----:B------:R-:W-:Y:S02]  /*05f0*/  @!P1 IADD3 R10, PT, PT, -R10, RZ, RZ ;  /* 0x000000ff0a0a9210 */ /* 0x000fe40007ffe1ff */
[----:B------:R-:W-:-:S04]  /*0600*/  @!P2 LOP3.LUT R10, RZ, R3, RZ, 0x33, !PT ;  /* 0x00000003ff0aa212 */ /* 0x000fc800078e33ff */
[----:B------:R-:W-:Y:S01]  /*0610*/  IADD3 R4, PT, PT, -R10, RZ, RZ ;  /* 0x000000ff0a047210 */ /* 0x000fe20007ffe1ff */
[----:B------:R-:W-:-:S04]  /*0620*/  IMAD R5, R6, R5, R10 ;  /* 0x0000000506057224 */ /* 0x000fc800078e020a */
[----:B------:R-:W-:Y:S02]  /*0630*/  IMAD R5, R5, 0x3, RZ ;  /* 0x0000000305057824 */ /* 0x000fe400078e02ff */
[----:B------:R-:W-:Y:S02]  /*0640*/  IMAD R4, R3, R4, R12 ;  /* 0x0000000403047224 */ /* 0x000fe400078e020c */
[----:B------:R-:W-:Y:S02]  /*0650*/  IMAD R5, R5, R2, R7 ;  /* 0x0000000205057224 */ /* 0x000fe400078e0207 */
[----:B------:R-:W2:Y:S02]  /*0660*/  LDC.64 R6, c[0x0][0x380] ;  /* 0x0000e000ff067b82 */ /* 0x000ea40000000a00 */
[----:B------:R-:W-:-:S04]  /*0670*/  IMAD R5, R5, R3, R4 ;  /* 0x0000000305057224 */ /* 0x000fc800078e0204 */
[----:B-1----:R-:W-:Y:S02]  /*0680*/  IMAD.WIDE R4, R5, 0x4, R8 ;  /* 0x0000000405047825 */ /* 0x002fe400078e0208 */
[----:B------:R-:W1:Y:S03]  /*0690*/  LDC.64 R8, c[0x0][0x388] ;  /* 0x0000e200ff087b82 */ /* 0x000e660000000a00 */
[----:B0-----:R0:W3:Y:S01]  /*06a0*/  LDG.E.EF R13, desc[UR4][R4.64] ;  /* 0x00000004040d7981 */ /* 0x0010e2000c0e1900 */
[----:B------:R-:W-:Y:S02]  /*06b0*/  IMAD R11, R2, R3, RZ ;  /* 0x00000003020b7224 */ /* 0x000fe400078e02ff */
[----:B--2---:R-:W-:-:S04]  /*06c0*/  IMAD.WIDE R2, R0, 0x4, R6 ;  /* 0x0000000400027825 */ /* 0x004fc800078e0206 */
[----:B------:R-:W-:Y:S02]  /*06d0*/  IMAD.WIDE R6, R11, 0x4, R4 ;  /* 0x000000040b067825 */ /* 0x000fe400078e0204 */
[----:B0-----:R-:W0:Y:S01]  /*06e0*/  LDC.64 R4, c[0x0][0x390] ;  /* 0x0000e400ff047b82 */ /* 0x001e220000000a00 */
[----:B---3--:R-:W-:Y:S04]  /*06f0*/  STG.E desc[UR4][R2.64], R13 ;  /* 0x0000000d02007986 */ /* 0x008fe8000c101904 */
[----:B------:R-:W2:Y:S01]  /*0700*/  LDG.E.EF R15, desc[UR4][R6.64] ;  /* 0x00000004060f7981 */ /* 0x000ea2000c0e1900 */
[----:B-1----:R-:W-:-:S04]  /*0710*/  IMAD.WIDE R8, R0, 0x4, R8 ;  /* 0x0000000400087825 */ /* 0x002fc800078e0208 */
[----:B------:R-:W-:Y:S01]  /*0720*/  IMAD.WIDE R10, R11, 0x4, R6 ;  /* 0x000000040b0a7825 */ /* 0x000fe200078e0206 */
[----:B--2---:R-:W-:Y:S05]  /*0730*/  STG.E desc[UR4][R8.64], R15 ;  /* 0x0000000f08007986 */ /* 0x004fea000c101904 */
[----:B------:R-:W2:Y:S01]  /*0740*/  LDG.E.EF R11, desc[UR4][R10.64] ;  /* 0x000000040a0b7981 */ /* 0x000ea2000c0e1900 */
[----:B0-----:R-:W-:-:S05]  /*0750*/  IMAD.WIDE R4, R0, 0x4, R4 ;  /* 0x0000000400047825 */ /* 0x001fca00078e0204 */
[----:B--2---:R-:W-:Y:S01]  /*0760*/  STG.E desc[UR4][R4.64], R11 ;  /* 0x0000000b04007986 */ /* 0x004fe2000c101904 */
[----:B------:R-:W-:Y:S05]  /*0770*/  EXIT ;  /* 0x000000000000794d */ /* 0x000fea0003800000 */
.L_x_193:
        /* <DEDUP_REMOVED lines=16> */
.L_x_269:


//--------------------- .text._Z8add_biasPfS_iii  --------------------------
	.section	.text._Z8add_biasPfS_iii,"ax",@progbits
	.align	128
        .global         _Z8add_biasPfS_iii
        .type           _Z8add_biasPfS_iii,@function
        .size           _Z8add_biasPfS_iii,(.L_x_270 - _Z8add_biasPfS_iii)
        .other          _Z8add_biasPfS_iii,@"STO_CUDA_ENTRY STV_DEFAULT"
_Z8add_biasPfS_iii:
.text._Z8add_biasPfS_iii:
[----:B------:R-:W-:Y:S01]  /*0000*/  LDC R1, c[0x0][0x37c] ;  /* 0x0000df00ff017b82 */ /* 0x000fe20000000800 */
[----:B------:R-:W0:Y:S01]  /*0010*/  S2R R11, SR_TID.X ;  /* 0x00000000000b7919 */ /* 0x000e220000002100 */
[----:B------:R-:W1:Y:S06]  /*0020*/  LDCU.64 UR4, c[0x0][0x390] ;  /* 0x00007200ff0477ac */ /* 0x000e6c0008000a00 */
[----:B------:R-:W0:Y:S01]  /*0030*/  S2UR UR6, SR_CTAID.X ;  /* 0x00000000000679c3 */ /* 0x000e220000002500 */
[----:B------:R-:W2:Y:S07]  /*0040*/  LDCU UR7, c[0x0][0x398] ;  /* 0x00007300ff0777ac */ /* 0x000eae0008000800 */
[----:B------:R-:W0:Y:S01]  /*0050*/  LDC R2, c[0x0][0x360] ;  /* 0x0000d800ff027b82 */ /* 0x000e220000000800 */
[----:B-1----:R-:W-:Y:S01]  /*0060*/  UIMAD UR4, UR5, UR4, URZ ;  /* 0x00000004050472a4 */ /* 0x002fe2000f8e02ff */
[----:B------:R-:W1:Y:S01]  /*0070*/  LDCU UR5, c[0x0][0x370] ;  /* 0x00006e00ff0577ac */ /* 0x000e620008000800 */
[----:B--2---:R-:W-:-:S04]  /*0080*/  IMAD.U32 R3, RZ, RZ, UR7 ;  /* 0x00000007ff037e24 */ /* 0x004fc8000f8e00ff */
[----:B------:R-:W-:Y:S02]  /*0090*/  IMAD R0, R3, UR4, RZ ;  /* 0x0000000403007c24 */ /* 0x000fe4000f8e02ff */
[----:B0-----:R-:W-:-:S05]  /*00a0*/  IMAD R11, R2, UR6, R11 ;  /* 0x00000006020b7c24 */ /* 0x001fca000f8e020b */
[----:B------:R-:W-:Y:S01]  /*00b0*/  ISETP.GE.AND P0, PT, R11, R0, PT ;  /* 0x000000000b00720c */ /* 0x000fe20003f06270 */
[----:B-1----:R-:W-:-:S12]  /*00c0*/  IMAD R2, R2, UR5, RZ ;  /* 0x0000000502027c24 */ /* 0x002fd8000f8e02ff */
[----:B------:R-:W-:Y:S05]  /*00d0*/  @P0 EXIT ;  /* 0x000000000000094d */ /* 0x000fea0003800000 */
[----:B------:R-:W0:Y:S01]  /*00e0*/  I2F.U32.RP R9, R2 ;  /* 0x0000000200097306 */ /* 0x000e220000209000 */
[C---:B------:R-:W-:Y:S01]  /*00f0*/  IMAD.IADD R7, R2.reuse, 0x1, R11 ;  /* 0x0000000102077824 */ /* 0x040fe200078e020b */
[----:B------:R-:W-:Y:S01]  /*0100*/  IADD3 R13, PT, PT, RZ, -R2, RZ ;  /* 0x80000002ff0d7210 */ /* 0x000fe20007ffe0ff */
[----:B------:R-:W1:Y:S01]  /*0110*/  LDCU.64 UR4, c[0x0][0x358] ;  /* 0x00006b00ff0477ac */ /* 0x000e620008000a00 */
[----:B------:R-:W-:Y:S01]  /*0120*/  ISETP.NE.U32.AND P2, PT, R2, RZ, PT ;  /* 0x000000ff0200720c */ /* 0x000fe20003f45070 */
[----:B------:R-:W-:Y:S01]  /*0130*/  BSSY.RECONVERGENT B0, `(.L_x_194) ;  /* 0x0000041000007945 */ /* 0x000fe20003800200 */
[----:B------:R-:W-:Y:S01]  /*0140*/  ISETP.GE.AND P0, PT, R7, R0, PT ;  /* 0x000000000700720c */ /* 0x000fe20003f06270 */
[----:B------:R-:W2:Y:S01]  /*0150*/  LDCU UR6, c[0x0][0x398] ;  /* 0x00007300ff0677ac */ /* 0x000ea20008000800 */
[----:B------:R-:W-:Y:S02]  /*0160*/  VIMNMX R6, PT, PT, R0, R7, !PT ;  /* 0x0000000700067248 */ /* 0x000fe40007fe0100 */
[----:B------:R-:W-:-:S04]  /*0170*/  SEL R8, RZ, 0x1, P0 ;  /* 0x00000001ff087807 */ /* 0x000fc80000000000 */
[----:B------:R-:W-:Y:S01]  /*0180*/  IADD3 R7, PT, PT, R6, -R7, -R8 ;  /* 0x8000000706077210 */ /* 0x000fe20007ffe808 */
[----:B0-----:R-:W0:Y:S02]  /*0190*/  MUFU.RCP R9, R9 ;  /* 0x0000000900097308 */ /* 0x001e240000001000 */
[----:B0-----:R-:W-:-:S06]  /*01a0*/  VIADD R4, R9, 0xffffffe ;  /* 0x0ffffffe09047836 */ /* 0x001fcc0000000000 */
[----:B------:R0:W3:Y:S02]  /*01b0*/  F2I.FTZ.U32.TRUNC.NTZ R5, R4 ;  /* 0x0000000400057305 */ /* 0x0000e4000021f000 */
[----:B0-----:R-:W-:Y:S02]  /*01c0*/  IMAD.MOV.U32 R4, RZ, RZ, RZ ;  /* 0x000000ffff047224 */ /* 0x001fe400078e00ff */
[----:B---3--:R-:W-:-:S04]  /*01d0*/  IMAD R13, R13, R5, RZ ;  /* 0x000000050d0d7224 */ /* 0x008fc800078e02ff */
[----:B------:R-:W-:-:S06]  /*01e0*/  IMAD.HI.U32 R10, R5, R13, R4 ;  /* 0x0000000d050a7227 */ /* 0x000fcc00078e0004 */
[----:B------:R-:W-:-:S05]  /*01f0*/  IMAD.HI.U32 R5, R10, R7, RZ ;  /* 0x000000070a057227 */ /* 0x000fca00078e00ff */
[----:B------:R-:W-:-:S05]  /*0200*/  IADD3 R4, PT, PT, -R5, RZ, RZ ;  /* 0x000000ff05047210 */ /* 0x000fca0007ffe1ff */
[----:B------:R-:W-:-:S05]  /*0210*/  IMAD R7, R2, R4, R7 ;  /* 0x0000000402077224 */ /* 0x000fca00078e0207 */
[----:B------:R-:W-:-:S13]  /*0220*/  ISETP.GE.U32.AND P0, PT, R7, R2, PT ;  /* 0x000000020700720c */ /* 0x000fda0003f06070 */
[----:B------:R-:W-:Y:S02]  /*0230*/  @P0 IMAD.IADD R7, R7, 0x1, -R2 ;  /* 0x0000000107070824 */ /* 0x000fe400078e0a02 */
[----:B------:R-:W-:-:S03]  /*0240*/  @P0 VIADD R5, R5, 0x1 ;  /* 0x0000000105050836 */ /* 0x000fc60000000000 */
[----:B------:R-:W-:-:S13]  /*0250*/  ISETP.GE.U32.AND P1, PT, R7, R2, PT ;  /* 0x000000020700720c */ /* 0x000fda0003f26070 */
[----:B------:R-:W-:Y:S02]  /*0260*/  @P1 IADD3 R5, PT, PT, R5, 0x1, RZ ;  /* 0x0000000105051810 */ /* 0x000fe40007ffe0ff */
[----:B------:R-:W-:-:S05]  /*0270*/  @!P2 LOP3.LUT R5, RZ, R2, RZ, 0x33, !PT ;  /* 0x00000002ff05a212 */ /* 0x000fca00078e33ff */
[----:B------:R-:W-:-:S05]  /*0280*/  IMAD.IADD R8, R8, 0x1, R5 ;  /* 0x0000000108087824 */ /* 0x000fca00078e0205 */
[C---:B------:R-:W-:Y:S02]  /*0290*/  LOP3.LUT R4, R8.reuse, 0x3, RZ, 0xc0, !PT ;  /* 0x0000000308047812 */ /* 0x040fe400078ec0ff */
[----:B------:R-:W-:Y:S02]  /*02a0*/  ISETP.GE.U32.AND P0, PT, R8, 0x3, PT ;  /* 0x000000030800780c */ /* 0x000fe40003f06070 */
[----:B------:R-:W-:-:S13]  /*02b0*/  ISETP.NE.AND P1, PT, R4, 0x3, PT ;  /* 0x000000030400780c */ /* 0x000fda0003f25270 */
[----:B-12---:R-:W-:Y:S05]  /*02c0*/  @!P1 BRA `(.L_x_195) ;  /* 0x00000000009c9947 */ /* 0x006fea0003800000 */
[-C--:B------:R-:W-:Y:S01]  /*02d0*/  IABS R10, R3.reuse ;  /* 0x00000003000a7213 */ /* 0x080fe20000000000 */
[----:B------:R-:W0:Y:S01]  /*02e0*/  LDC.64 R4, c[0x0][0x380] ;  /* 0x0000e000ff047b82 */ /* 0x000e220000000a00 */
[----:B------:R-:W-:Y:S01]  /*02f0*/  VIADD R8, R8, 0x1 ;  /* 0x0000000108087836 */ /* 0x000fe20000000000 */
[----:B------:R-:W-:Y:S01]  /*0300*/  ISETP.NE.AND P1, PT, R3, RZ, PT ;  /* 0x000000ff0300720c */ /* 0x000fe20003f25270 */
[----:B------:R-:W1:Y:S01]  /*0310*/  I2F.RP R13, R10 ;  /* 0x0000000a000d7306 */ /* 0x000e620000209400 */
[----:B------:R-:W-:Y:S02]  /*0320*/  LOP3.LUT R16, RZ, R3, RZ, 0x33, !PT ;  /* 0x00000003ff107212 */ /* 0x000fe400078e33ff */
[----:B------:R-:W-:Y:S01]  /*0330*/  LOP3.LUT R12, R8, 0x3, RZ, 0xc0, !PT ;  /* 0x00000003080c7812 */ /* 0x000fe200078ec0ff */
[----:B------:R-:W-:Y:S01]  /*0340*/  IMAD.MOV.U32 R8, RZ, RZ, RZ ;  /* 0x000000ffff087224 */ /* 0x000fe200078e00ff */
[----:B------:R-:W2:Y:S02]  /*0350*/  LDC.64 R6, c[0x0][0x388] ;  /* 0x0000e200ff067b82 */ /* 0x000ea40000000a00 */
[----:B------:R-:W-:Y:S01]  /*0360*/  IADD3 R14, PT, PT, -R12, RZ, RZ ;  /* 0x000000ff0c0e7210 */ /* 0x000fe20007ffe1ff */
[----:B-1----:R-:W1:Y:S02]  /*0370*/  MUFU.RCP R13, R13 ;  /* 0x0000000d000d7308 */ /* 0x002e640000001000 */
[----:B-1----:R-:W-:-:S06]  /*0380*/  VIADD R9, R13, 0xffffffe ;  /* 0x0ffffffe0d097836 */ /* 0x002fcc0000000000 */
[----:B------:R-:W1:Y:S02]  /*0390*/  F2I.FTZ.U32.TRUNC.NTZ R9, R9 ;  /* 0x0000000900097305 */ /* 0x000e64000021f000 */
[----:B-1----:R-:W-:-:S05]  /*03a0*/  IADD3 R15, PT, PT, RZ, -R9, RZ ;  /* 0x80000009ff0f7210 */ /* 0x002fca0007ffe0ff */
[----:B------:R-:W-:-:S04]  /*03b0*/  IMAD R15, R15, R10, RZ ;  /* 0x0000000a0f0f7224 */ /* 0x000fc800078e02ff */
[----:B0-2---:R-:W-:-:S07]  /*03c0*/  IMAD.HI.U32 R15, R9, R15, R8 ;  /* 0x0000000f090f7227 */ /* 0x005fce00078e0008 */
.L_x_196:
[----:B------:R-:W-:Y:S01]  /*03d0*/  IABS R12, R11 ;  /* 0x0000000b000c7213 */ /* 0x000fe20000000000 */
[----:B------:R-:W-:Y:S01]  /*03e0*/  IMAD.U32 R3, RZ, RZ, UR6 ;  /* 0x00000006ff037e24 */ /* 0x000fe2000f8e00ff */
[----:B------:R-:W-:-:S03]  /*03f0*/  ISETP.GE.AND P3, PT, R11, RZ, PT ;  /* 0x000000ff0b00720c */ /* 0x000fc60003f66270 */
[----:B0-----:R-:W-:Y:S01]  /*0400*/  IMAD.HI.U32 R8, R15, R12, RZ ;  /* 0x0000000c0f087227 */ /* 0x001fe200078e00ff */
[----:B------:R-:W-:-:S03]  /*0410*/  IABS R18, R3 ;  /* 0x0000000300127213 */ /* 0x000fc60000000000 */
[----:B------:R-:W-:-:S04]  /*0420*/  IMAD.MOV R9, RZ, RZ, -R8 ;  /* 0x000000ffff097224 */ /* 0x000fc800078e0a08 */
[----:B------:R-:W-:-:S05]  /*0430*/  IMAD R9, R18, R9, R12 ;  /* 0x0000000912097224 */ /* 0x000fca00078e020c */
[----:B------:R-:W-:-:S13]  /*0440*/  ISETP.GT.U32.AND P2, PT, R10, R9, PT ;  /* 0x000000090a00720c */ /* 0x000fda0003f44070 */
[----:B------:R-:W-:-:S04]  /*0450*/  @!P2 IADD3 R9, PT, PT, R9, -R18, RZ ;  /* 0x800000120909a210 */ /* 0x000fc80007ffe0ff */
[----:B------:R-:W-:-:S13]  /*0460*/  ISETP.GT.U32.AND P2, PT, R10, R9, PT ;  /* 0x000000090a00720c */ /* 0x000fda0003f44070 */
[----:B------:R-:W-:-:S04]  /*0470*/  @!P2 IMAD.IADD R9, R9, 0x1, -R18 ;  /* 0x000000010909a824 */ /* 0x000fc800078e0a12 */
[----:B------:R-:W-:-:S05]  /*0480*/  @!P3 IMAD.MOV R9, RZ, RZ, -R9 ;  /* 0x000000ffff09b224 */ /* 0x000fca00078e0a09 */
[----:B------:R-:W-:Y:S01]  /*0490*/  SEL R13, R16, R9, !P1 ;  /* 0x00000009100d7207 */ /* 0x000fe20004800000 */
[----:B------:R-:W-:-:S04]  /*04a0*/  IMAD.WIDE R8, R11, 0x4, R4 ;  /* 0x000000040b087825 */ /* 0x000fc800078e0204 */
[----:B------:R-:W-:Y:S01]  /*04b0*/  IMAD.WIDE R12, R13, 0x4, R6 ;  /* 0x000000040d0c7825 */ /* 0x000fe200078e0206 */
[----:B------:R-:W2:Y:S05]  /*04c0*/  LDG.E R17, desc[UR4][R8.64] ;  /* 0x0000000408117981 */ /* 0x000eaa000c1e1900 */
[----:B------:R-:W2:Y:S01]  /*04d0*/  LDG.E R12, desc[UR4][R12.64] ;  /* 0x000000040c0c7981 */ /* 0x000ea2000c1e1900 */
[----:B------:R-:W-:Y:S01]  /*04e0*/  IADD3 R14, PT, PT, R14, 0x1, RZ ;  /* 0x000000010e0e7810 */ /* 0x000fe20007ffe0ff */
[----:B------:R-:W-:-:S03]  /*04f0*/  IMAD.IADD R11, R2, 0x1, R11 ;  /* 0x00000001020b7824 */ /* 0x000fc600078e020b */
[----:B------:R-:W-:Y:S01]  /*0500*/  ISETP.NE.AND P2, PT, R14, RZ, PT ;  /* 0x000000ff0e00720c */ /* 0x000fe20003f45270 */
[----:B--2---:R-:W-:-:S05]  /*0510*/  FADD R17, R12, R17 ;  /* 0x000000110c117221 */ /* 0x004fca0000000000 */
[----:B------:R0:W-:Y:S07]  /*0520*/  STG.E desc[UR4][R8.64], R17 ;  /* 0x0000001108007986 */ /* 0x0001ee000c101904 */
[----:B------:R-:W-:Y:S05]  /*0530*/  @P2 BRA `(.L_x_196) ;  /* 0xfffffffc00a42947 */ /* 0x000fea000383ffff */
.L_x_195:
[----:B------:R-:W-:Y:S05]  /*0540*/  BSYNC.RECONVERGENT B0 ;  /* 0x0000000000007941 */ /* 0x000fea0003800200 */
.L_x_194:
[----:B------:R-:W-:Y:S05]  /*0550*/  @!P0 EXIT ;  /* 0x000000000000894d */ /* 0x000fea0003800000 */
[----:B------:R-:W-:Y:S01]  /*0560*/  IABS R15, R3 ;  /* 0x00000003000f7213 */ /* 0x000fe20000000000 */
[----:B------:R-:W1:Y:S03]  /*0570*/  LDC.64 R4, c[0x0][0x380] ;  /* 0x0000e000ff047b82 */ /* 0x000e660000000a00 */
[----:B------:R-:W2:Y:S05]  /*0580*/  I2F.RP R10, R15 ;  /* 0x0000000f000a7306 */ /* 0x000eaa0000209400 */
[----:B------:R-:W3:Y:S08]  /*0590*/  LDC R3, c[0x0][0x398] ;  /* 0x0000e600ff037b82 */ /* 0x000ef00000000800 */
[----:B------:R-:W4:Y:S01]  /*05a0*/  LDC.64 R6, c[0x0][0x388] ;  /* 0x0000e200ff067b82 */ /* 0x000f220000000a00 */
[----:B--2---:R-:W0:Y:S02]  /*05b0*/  MUFU.RCP R10, R10 ;  /* 0x0000000a000a7308 */ /* 0x004e240000001000 */
[----:B0-----:R-:W-:-:S06]  /*05c0*/  VIADD R8, R10, 0xffffffe ;  /* 0x0ffffffe0a087836 */ /* 0x001fcc0000000000 */
[----:B------:R0:W2:Y:S02]  /*05d0*/  F2I.FTZ.U32.TRUNC.NTZ R9, R8 ;  /* 0x0000000800097305 */ /* 0x0000a4000021f000 */
[----:B0-----:R-:W-:Y:S01]  /*05e0*/  IMAD.MOV.U32 R8, RZ, RZ, RZ ;  /* 0x000000ffff087224 */ /* 0x001fe200078e00ff */
[----:B--2---:R-:W-:-:S05]  /*05f0*/  IADD3 R12, PT, PT, RZ, -R9, RZ ;  /* 0x80000009ff0c7210 */ /* 0x004fca0007ffe0ff */
[----:B------:R-:W-:-:S04]  /*0600*/  IMAD R13, R12, R15, RZ ;  /* 0x0000000f0c0d7224 */ /* 0x000fc800078e02ff */
[----:B-1-34-:R-:W-:-:S07]  /*0610*/  IMAD.HI.U32 R14, R9, R13, R8 ;  /* 0x0000000d090e7227 */ /* 0x01afce00078e0008 */
.L_x_197:
[----:B------:R-:W-:Y:S02]  /*0620*/  IABS R9, R11 ;  /* 0x0000000b00097213 */ /* 0x000fe40000000000 */
[----:B------:R-:W-:Y:S02]  /*0630*/  IABS R12, R3 ;  /* 0x00000003000c7213 */ /* 0x000fe40000000000 */
[----:B------:R-:W-:Y:S01]  /*0640*/  ISETP.GE.AND P1, PT, R11, RZ, PT ;  /* 0x000000ff0b00720c */ /* 0x000fe20003f26270 */
[----:B------:R-:W-:Y:S01]  /*0650*/  IMAD.HI.U32 R14, R14, R9, RZ ;  /* 0x000000090e0e7227 */ /* 0x000fe200078e00ff */
[----:B------:R-:W-:-:S04]  /*0660*/  LOP3.LUT R13, RZ, R3, RZ, 0x33, !PT ;  /* 0x00000003ff0d7212 */ /* 0x000fc800078e33ff */
[----:B------:R-:W-:-:S05]  /*0670*/  IADD3 R14, PT, PT, -R14, RZ, RZ ;  /* 0x000000ff0e0e7210 */ /* 0x000fca0007ffe1ff */
[----:B------:R-:W-:-:S05]  /*0680*/  IMAD R8, R12, R14, R9 ;  /* 0x0000000e0c087224 */ /* 0x000fca00078e0209 */
[----:B------:R-:W-:-:S13]  /*0690*/  ISETP.GT.U32.AND P0, PT, R15, R8, PT ;  /* 0x000000080f00720c */ /* 0x000fda0003f04070 */
[----:B------:R-:W-:-:S05]  /*06a0*/  @!P0 IMAD.IADD R8, R8, 0x1, -R12 ;  /* 0x0000000108088824 */ /* 0x000fca00078e0a0c */
[----:B------:R-:W-:-:S13]  /*06b0*/  ISETP.GT.U32.AND P0, PT, R15, R8, PT ;  /* 0x000000080f00720c */ /* 0x000fda0003f04070 */
[----:B------:R-:W-:Y:S02]  /*06c0*/  @!P0 IADD3 R8, PT, PT, R8, -R12, RZ ;  /* 0x8000000c08088210 */ /* 0x000fe40007ffe0ff */
[----:B------:R-:W-:-:S03]  /*06d0*/  ISETP.NE.AND P0, PT, R3, RZ, PT ;  /* 0x000000ff0300720c */ /* 0x000fc60003f05270 */
[----:B------:R-:W-:-:S05]  /*06e0*/  @!P1 IMAD.MOV R8, RZ, RZ, -R8 ;  /* 0x000000ffff089224 */ /* 0x000fca00078e0a08 */
[----:B------:R-:W-:Y:S01]  /*06f0*/  SEL R17, R13, R8, !P0 ;  /* 0x000000080d117207 */ /* 0x000fe20004000000 */
[----:B------:R-:W-:-:S04]  /*0700*/  IMAD.WIDE R8, R11, 0x4, R4 ;  /* 0x000000040b087825 */ /* 0x000fc800078e0204 */
[----:B------:R-:W-:Y:S01]  /*0710*/  IMAD.WIDE R16, R17, 0x4, R6 ;  /* 0x0000000411107825 */ /* 0x000fe200078e0206 */
[----:B------:R-:W2:Y:S05]  /*0720*/  LDG.E R10, desc[UR4][R8.64] ;  /* 0x00000004080a7981 */ /* 0x000eaa000c1e1900 */
[----:B------:R-:W2:Y:S01]  /*0730*/  LDG.E R17, desc[UR4][R16.64] ;  /* 0x0000000410117981 */ /* 0x000ea2000c1e1900 */
[----:B------:R-:W0:Y:S01]  /*0740*/  I2F.RP R18, R12 ;  /* 0x0000000c00127306 */ /* 0x000e220000209400 */
[----:B------:R-:W-:Y:S01]  /*0750*/  IADD3 R19, PT, PT, R2, R11, RZ ;  /* 0x0000000b02137210 */ /* 0x000fe20007ffe0ff */
[----:B------:R-:W-:-:S03]  /*0760*/  IMAD.MOV.U32 R14, RZ, RZ, RZ ;  /* 0x000000ffff0e7224 */ /* 0x000fc600078e00ff */
[----:B------:R-:W-:-:S03]  /*0770*/  ISETP.GE.AND P2, PT, R19, RZ, PT ;  /* 0x000000ff1300720c */ /* 0x000fc60003f46270 */
[----:B0-----:R-:W0:Y:S02]  /*0780*/  MUFU.RCP R18, R18 ;  /* 0x0000001200127308 */ /* 0x001e240000001000 */
[----:B0-----:R-:W-:-:S06]  /*0790*/  IADD3 R20, PT, PT, R18, 0xffffffe, RZ ;  /* 0x0ffffffe12147810 */ /* 0x001fcc0007ffe0ff */
[----:B------:R-:W0:Y:S02]  /*07a0*/  F2I.FTZ.U32.TRUNC.NTZ R15, R20 ;  /* 0x00000014000f7305 */ /* 0x000e24000021f000 */
[----:B0-----:R-:W-:-:S04]  /*07b0*/  IMAD.MOV R21, RZ, RZ, -R15 ;  /* 0x000000ffff157224 */ /* 0x001fc800078e0a0f */
[----:B------:R-:W-:Y:S01]  /*07c0*/  IMAD R11, R21, R12, RZ ;  /* 0x0000000c150b7224 */ /* 0x000fe200078e02ff */
[----:B------:R-:W-:-:S03]  /*07d0*/  IABS R21, R19 ;  /* 0x0000001300157213 */ /* 0x000fc60000000000 */
[----:B------:R-:W-:Y:S01]  /*07e0*/  IMAD.HI.U32 R14, R15, R11, R14 ;  /* 0x0000000b0f0e7227 */ /* 0x000fe200078e000e */
[----:B------:R-:W-:-:S05]  /*07f0*/  MOV R15, R21 ;  /* 0x00000015000f7202 */ /* 0x000fca0000000f00 */
[----:B------:R-:W-:-:S04]  /*0800*/  IMAD.HI.U32 R11, R14, R15, RZ ;  /* 0x0000000f0e0b7227 */ /* 0x000fc800078e00ff */
[----:B------:R-:W-:-:S04]  /*0810*/  IMAD.MOV R11, RZ, RZ, -R11 ;  /* 0x000000ffff0b7224 */ /* 0x000fc800078e0a0b */
[----:B------:R-:W-:Y:S01]  /*0820*/  IMAD R11, R12, R11, R15 ;  /* 0x0000000b0c0b7224 */ /* 0x000fe200078e020f */
[----:B------:R-:W-:-:S04]  /*0830*/  MOV R15, R12 ;  /* 0x0000000c000f7202 */ /* 0x000fc80000000f00 */
[----:B------:R-:W-:-:S13]  /*0840*/  ISETP.GT.U32.AND P1, PT, R15, R11, PT ;  /* 0x0000000b0f00720c */ /* 0x000fda0003f24070 */
[----:B------:R-:W-:-:S05]  /*0850*/  @!P1 IMAD.IADD R11, R11, 0x1, -R12 ;  /* 0x000000010b0b9824 */ /* 0x000fca00078e0a0c */
[----:B------:R-:W-:-:S13]  /*0860*/  ISETP.GT.U32.AND P1, PT, R15, R11, PT ;  /* 0x0000000b0f00720c */ /* 0x000fda0003f24070 */
[----:B------:R-:W-:-:S05]  /*0870*/  @!P1 IADD3 R11, PT, PT, R11, -R12, RZ ;  /* 0x8000000c0b0b9210 */ /* 0x000fca0007ffe0ff */
[----:B------:R-:W-:-:S05]  /*0880*/  @!P2 IMAD.MOV R11, RZ, RZ, -R11 ;  /* 0x000000ffff0ba224 */ /* 0x000fca00078e0a0b */
[----:B------:R-:W-:Y:S01]  /*0890*/  SEL R23, R13, R11, !P0 ;  /* 0x0000000b0d177207 */ /* 0x000fe20004000000 */
[----:B--2---:R-:W-:-:S04]  /*08a0*/  FADD R21, R17, R10 ;  /* 0x0000000a11157221 */ /* 0x004fc80000000000 */
[----:B------:R-:W-:-:S04]  /*08b0*/  IMAD.WIDE R16, R23, 0x4, R6 ;  /* 0x0000000417107825 */ /* 0x000fc800078e0206 */
[C---:B------:R-:W-:Y:S01]  /*08c0*/  IMAD.WIDE R10, R2.reuse, 0x4, R8 ;  /* 0x00000004020a7825 */ /* 0x040fe200078e0208 */
[----:B------:R0:W-:Y:S04]  /*08d0*/  STG.E desc[UR4][R8.64], R21 ;  /* 0x0000001508007986 */ /* 0x0001e8000c101904 */
[----:B------:R-:W2:Y:S04]  /*08e0*/  LDG.E R23, desc[UR4][R10.64] ;  /* 0x000000040a177981 */ /* 0x000ea8000c1e1900 */
[----:B------:R-:W2:Y:S01]  /*08f0*/  LDG.E R16, desc[UR4][R16.64] ;  /* 0x0000000410107981 */ /* 0x000ea2000c1e1900 */
[C---:B------:R-:W-:Y:S01]  /*0900*/  IADD3 R19, PT, PT, R2.reuse, R19, RZ ;  /* 0x0000001302137210 */ /* 0x040fe20007ffe0ff */
[----:B0-----:R-:W-:-:S03]  /*0910*/  IMAD.WIDE R8, R2, 0x4, R10 ;  /* 0x0000000402087825 */ /* 0x001fc600078e020a */
[----:B------:R-:W-:Y:S02]  /*0920*/  IABS R25, R19 ;  /* 0x0000001300197213 */ /* 0x000fe40000000000 */
[----:B------:R-:W-:-:S03]  /*0930*/  ISETP.GE.AND P2, PT, R19, RZ, PT ;  /* 0x000000ff1300720c */ /* 0x000fc60003f46270 */
[----:B------:R-:W-:-:S04]  /*0940*/  IMAD.HI.U32 R18, R14, R25, RZ ;  /* 0x000000190e127227 */ /* 0x000fc800078e00ff */
[----:B------:R-:W-:-:S04]  /*0950*/  IMAD.MOV R18, RZ, RZ, -R18 ;  /* 0x000000ffff127224 */ /* 0x000fc800078e0a12 */
[----:B------:R-:W-:-:S05]  /*0960*/  IMAD R18, R12, R18, R25 ;  /* 0x000000120c127224 */ /* 0x000fca00078e0219 */
[----:B------:R-:W-:-:S13]  /*0970*/  ISETP.GT.U32.AND P1, PT, R15, R18, PT ;  /* 0x000000120f00720c */ /* 0x000fda0003f24070 */
[----:B------:R-:W-:-:S04]  /*0980*/  @!P1 IADD3 R18, PT, PT, R18, -R12, RZ ;  /* 0x8000000c12129210 */ /* 0x000fc80007ffe0ff */
[----:B------:R-:W-:-:S13]  /*0990*/  ISETP.GT.U32.AND P1, PT, R15, R18, PT ;  /* 0x000000120f00720c */ /* 0x000fda0003f24070 */
[----:B------:R-:W-:-:S05]  /*09a0*/  @!P1 IMAD.IADD R18, R18, 0x1, -R12 ;  /* 0x0000000112129824 */ /* 0x000fca00078e0a0c */
[----:B------:R-:W-:-:S04]  /*09b0*/  @!P2 IADD3 R18, PT, PT, -R18, RZ, RZ ;  /* 0x000000ff1212a210 */ /* 0x000fc80007ffe1ff */
[----:B------:R-:W-:-:S05]  /*09c0*/  SEL R21, R13, R18, !P0 ;  /* 0x000000120d157207 */ /* 0x000fca0004000000 */
[----:B------:R-:W-:-:S04]  /*09d0*/  IMAD.WIDE R20, R21, 0x4, R6 ;  /* 0x0000000415147825 */ /* 0x000fc800078e0206 */
[----:B--2---:R-:W-:-:S05]  /*09e0*/  FADD R23, R16, R23 ;  /* 0x0000001710177221 */ /* 0x004fca0000000000 */
[----:B------:R0:W-:Y:S04]  /*09f0*/  STG.E desc[UR4][R10.64], R23 ;  /* 0x000000170a007986 */ /* 0x0001e8000c101904 */
[----:B------:R-:W2:Y:S04]  /*0a00*/  LDG.E R20, desc[UR4][R20.64] ;  /* 0x0000000414147981 */ /* 0x000ea8000c1e1900 */
[----:B------:R-:W2:Y:S01]  /*0a10*/  LDG.E R25, desc[UR4][R8.64] ;  /* 0x0000000408197981 */ /* 0x000ea2000c1e1900 */
[----:B------:R-:W-:-:S05]  /*0a20*/  IMAD.IADD R17, R2, 0x1, R19 ;  /* 0x0000000102117824 */ /* 0x000fca00078e0213 */
[----:B------:R-:W-:Y:S02]  /*0a30*/  IABS R19, R17 ;  /* 0x0000001100137213 */ /* 0x000fe40000000000 */
[----:B------:R-:W-:-:S03]  /*0a40*/  ISETP.GE.AND P2, PT, R17, RZ, PT ;  /* 0x000000ff1100720c */ /* 0x000fc60003f46270 */
[----:B------:R-:W-:-:S05]  /*0a50*/  IMAD.HI.U32 R16, R14, R19, RZ ;  /* 0x000000130e107227 */ /* 0x000fca00078e00ff */
[----:B------:R-:W-:-:S05]  /*0a60*/  IADD3 R16, PT, PT, -R16, RZ, RZ ;  /* 0x000000ff10107210 */ /* 0x000fca0007ffe1ff */
[----:B------:R-:W-:-:S05]  /*0a70*/  IMAD R16, R12, R16, R19 ;  /* 0x000000100c107224 */ /* 0x000fca00078e0213 */
[----:B------:R-:W-:-:S13]  /*0a80*/  ISETP.GT.U32.AND P1, PT, R15, R16, PT ;  /* 0x000000100f00720c */ /* 0x000fda0003f24070 */
[----:B------:R-:W-:-:S05]  /*0a90*/  @!P1 IMAD.IADD R16, R16, 0x1, -R12 ;  /* 0x0000000110109824 */ /* 0x000fca00078e0a0c */
[----:B------:R-:W-:-:S13]  /*0aa0*/  ISETP.GT.U32.AND P1, PT, R15, R16, PT ;  /* 0x000000100f00720c */ /* 0x000fda0003f24070 */
[----:B------:R-:W-:-:S05]  /*0ab0*/  @!P1 IADD3 R16, PT, PT, R16, -R12, RZ ;  /* 0x8000000c10109210 */ /* 0x000fca0007ffe0ff */
[----:B------:R-:W-:-:S05]  /*0ac0*/  @!P2 IMAD.MOV R16, RZ, RZ, -R16 ;  /* 0x000000ffff10a224 */ /* 0x000fca00078e0a10 */
[----:B------:R-:W-:Y:S01]  /*0ad0*/  SEL R19, R13, R16, !P0 ;  /* 0x000000100d137207 */ /* 0x000fe20004000000 */
[----:B------:R-:W-:-:S04]  /*0ae0*/  IMAD.WIDE R12, R2, 0x4, R8 ;  /* 0x00000004020c7825 */ /* 0x000fc800078e0208 */
[----:B------:R-:W-:-:S04]  /*0af0*/  IMAD.WIDE R18, R19, 0x4, R6 ;  /* 0x0000000413127825 */ /* 0x000fc800078e0206 */
[----:B--2---:R-:W-:-:S05]  /*0b00*/  FADD R25, R20, R25 ;  /* 0x0000001914197221 */ /* 0x004fca0000000000 */
[----:B------:R1:W-:Y:S04]  /*0b10*/  STG.E desc[UR4][R8.64], R25 ;  /* 0x0000001908007986 */ /* 0x0003e8000c101904 */
[----:B------:R-:W2:Y:S04]  /*0b20*/  LDG.E R18, desc[UR4][R18.64] ;  /* 0x0000000412127981 */ /* 0x000ea8000c1e1900 */
[----:B0-----:R-:W2:Y:S02]  /*0b30*/  LDG.E R11, desc[UR4][R12.64] ;  /* 0x000000040c0b7981 */ /* 0x001ea4000c1e1900 */
[----:B--2---:R-:W-:Y:S01]  /*0b40*/  FADD R21, R18, R11 ;  /* 0x0000000b12157221 */ /* 0x004fe20000000000 */
[----:B------:R-:W-:-:S04]  /*0b50*/  IADD3 R11, PT, PT, R2, R17, RZ ;  /* 0x00000011020b7210 */ /* 0x000fc80007ffe0ff */
[----:B------:R1:W-:Y:S01]  /*0b60*/  STG.E desc[UR4][R12.64], R21 ;  /* 0x000000150c007986 */ /* 0x0003e2000c101904 */
[----:B------:R-:W-:-:S13]  /*0b70*/  ISETP.GE.AND P0, PT, R11, R0, PT ;  /* 0x000000000b00720c */ /* 0x000fda0003f06270 */
[----:B-1----:R-:W-:Y:S05]  /*0b80*/  @!P0 BRA `(.L_x_197) ;  /* 0xfffffff800a48947 */ /* 0x002fea000383ffff */
[----:B------:R-:W-:Y:S05]  /*0b90*/  EXIT ;  /* 0x000000000000794d */ /* 0x000fea0003800000 */
.L_x_198:
        /* <DEDUP_REMOVED lines=14> */
.L_x_270:


//--------------------- .text._Z25layernorm_forward_kernel3PfS_S_PKfS1_S1_ii --------------------------
	.section	.text._Z25layernorm_forward_kernel3PfS_S_PKfS1_S1_ii,"ax",@progbits
	.align	128
        .global         _Z25layernorm_forward_kernel3PfS_S_PKfS1_S1_ii
        .type           _Z25layernorm_forward_kernel3PfS_S_PKfS1_S1_ii,@function
        .size           _Z25layernorm_forward_kernel3PfS_S_PKfS1_S1_ii,(.L_x_252 - _Z25layernorm_forward_kernel3PfS_S_PKfS1_S1_ii)
        .other          _Z25layernorm_forward_kernel3PfS_S_PKfS1_S1_ii,@"STO_CUDA_ENTRY STV_DEFAULT"
_Z25layernorm_forward_kernel3PfS_S_PKfS1_S1_ii:
.text._Z25layernorm_forward_kernel3PfS_S_PKfS1_S1_ii:
[----:B------:R-:W-:Y:S01]  /*0000*/  LDC R1, c[0x0][0x37c] ;  /* 0x0000df00ff017b82 */ /* 0x000fe20000000800 */
[----:B------:R-:W0:Y:S01]  /*0010*/  S2R R10, SR_TID.Y ;  /* 0x00000000000a7919 */ /* 0x000e220000002200 */
[----:B------:R-:W1:Y:S01]  /*0020*/  LDCU UR6, c[0x0][0x360] ;  /* 0x00006c00ff0677ac */ /* 0x000e620008000800 */
[----:B------:R-:W0:Y:S01]  /*0030*/  S2R R5, SR_TID.Z ;  /* 0x0000000000057919 */ /* 0x000e220000002300 */
[----:B------:R-:W1:Y:S01]  /*0040*/  LDCU UR7, c[0x0][0x364] ;  /* 0x00006c80ff0777ac */ /* 0x000e620008000800 */
[----:B------:R-:W2:Y:S01]  /*0050*/  S2R R3, SR_TID.X ;  /* 0x0000000000037919 */ /* 0x000ea20000002100 */
[----:B------:R-:W3:Y:S01]  /*0060*/  LDCU UR5, c[0x0][0x368] ;  /* 0x00006d00ff0577ac */ /* 0x000ee20008000800 */
[----:B------:R-:W4:Y:S01]  /*0070*/  S2R R11, SR_CTAID.X ;  /* 0x00000000000b7919 */ /* 0x000f220000002500 */
[----:B-1----:R-:W-:-:S04]  /*0080*/  UIMAD UR4, UR6, UR7, URZ ;  /* 0x00000007060472a4 */ /* 0x002fc8000f8e02ff */
[----:B---3--:R-:W-:Y:S01]  /*0090*/  UIMAD UR4, UR4, UR5, 0x1f ;  /* 0x0000001f040474a4 */ /* 0x008fe2000f8e0205 */
[----:B------:R-:W1:Y:S03]  /*00a0*/  LDCU UR5, c[0x0][0x3b0] ;  /* 0x00007600ff0577ac */ /* 0x000e660008000800 */
[----:B------:R-:W-:Y:S01]  /*00b0*/  USHF.R.U32.HI UR4, URZ, 0x5, UR4 ;  /* 0x00000005ff047899 */ /* 0x000fe20008011604 */
[----:B0-----:R-:W-:-:S03]  /*00c0*/  IMAD R10, R5, UR7, R10 ;  /* 0x00000007050a7c24 */ /* 0x001fc6000f8e020a */
[----:B------:R-:W-:Y:S01]  /*00d0*/  ULOP3.LUT UR4, UR4, 0xffff, URZ, 0xc0, !UPT ;  /* 0x0000ffff04047892 */ /* 0x000fe2000f8ec0ff */
[----:B--2---:R-:W-:-:S05]  /*00e0*/  IMAD R10, R10, UR6, R3 ;  /* 0x000000060a0a7c24 */ /* 0x004fca000f8e0203 */
[----:B------:R-:W-:-:S04]  /*00f0*/  SHF.R.U32.HI R0, RZ, 0x5, R10 ;  /* 0x00000005ff007819 */ /* 0x000fc8000001160a */
[----:B------:R-:W-:-:S05]  /*0100*/  LOP3.LUT R0, R0, 0xffff, RZ, 0xc0, !PT ;  /* 0x0000ffff00007812 */ /* 0x000fca00078ec0ff */
[----:B----4-:R-:W-:-:S05]  /*0110*/  IMAD R11, R11, UR4, R0 ;  /* 0x000000040b0b7c24 */ /* 0x010fca000f8e0200 */
[----:B-1----:R-:W-:-:S13]  /*0120*/  ISETP.GE.AND P0, PT, R11, UR5, PT ;  /* 0x000000050b007c0c */ /* 0x002fda000bf06270 */
[----:B------:R-:W-:Y:S05]  /*0130*/  @P0 EXIT ;  /* 0x000000000000094d */ /* 0x000fea0003800000 */
[----:B------:R-:W0:Y:S01]  /*0140*/  LDCU UR6, c[0x0][0x3b4] ;  /* 0x00007680ff0677ac */ /* 0x000e220008000800 */
[----:B------:R-:W1:Y:S01]  /*0150*/  LDC.64 R4, c[0x0][0x398] ;  /* 0x0000e600ff047b82 */ /* 0x000e620000000a00 */
[----:B------:R-:W-:Y:S01]  /*0160*/  LOP3.LUT R8, R10, 0x1f, RZ, 0xc0, !PT ;  /* 0x0000001f0a087812 */ /* 0x000fe200078ec0ff */
[----:B------:R-:W-:Y:S01]  /*0170*/  BSSY.RECONVERGENT B0, `(.L_x_199) ;  /* 0x000007a000007945 */ /* 0x000fe20003800200 */
[----:B------:R-:W2:Y:S01]  /*0180*/  LDCU.64 UR4, c[0x0][0x358] ;  /* 0x00006b00ff0477ac */ /* 0x000ea20008000a00 */
[----:B------:R-:W-:Y:S01]  /*0190*/  HFMA2 R12, -RZ, RZ, 0, 0 ;  /* 0x00000000ff0c7431 */ /* 0x000fe200000001ff */
[----:B0-----:R-:W-:Y:S01]  /*01a0*/  ISETP.GE.AND P0, PT, R8, UR6, PT ;  /* 0x0000000608007c0c */ /* 0x001fe2000bf06270 */
[----:B------:R-:W-:-:S05]  /*01b0*/  IMAD R6, R11, UR6, RZ ;  /* 0x000000060b067c24 */ /* 0x000fca000f8e02ff */
[----:B------:R-:W-:Y:S01]  /*01c0*/  SHF.R.S32.HI R7, RZ, 0x1f, R6 ;  /* 0x0000001fff077819 */ /* 0x000fe20000011406 */
[----:B-1----:R-:W-:-:S06]  /*01d0*/  IMAD.WIDE R4, R6, 0x4, R4 ;  /* 0x0000000406047825 */ /* 0x002fcc00078e0204 */
[----:B--2---:R-:W-:Y:S05]  /*01e0*/  @P0 BRA `(.L_x_200) ;  /* 0x0000000400c80947 */ /* 0x004fea0003800000 */
[-C--:B------:R-:W-:Y:S01]  /*01f0*/  LOP3.LUT R0, RZ, R8.reuse, RZ, 0x33, !PT ;  /* 0x00000008ff007212 */ /* 0x080fe200078e33ff */
[----:B------:R-:W-:Y:S01]  /*0200*/  BSSY.RECONVERGENT B1, `(.L_x_201) ;  /* 0x000003a000017945 */ /* 0x000fe20003800200 */
[----:B------:R-:W-:Y:S02]  /*0210*/  MOV R12, RZ ;  /* 0x000000ff000c7202 */ /* 0x000fe40000000f00 */
[----:B------:R-:W-:Y:S02]  /*0220*/  IADD3 R2, PT, PT, R0, UR6, RZ ;  /* 0x0000000600027c10 */ /* 0x000fe4000fffe0ff */
[----:B------:R-:W-:Y:S02]  /*0230*/  MOV R9, R8 ;  /* 0x0000000800097202 */ /* 0x000fe40000000f00 */
[C---:B------:R-:W-:Y:S02]  /*0240*/  ISETP.GE.U32.AND P1, PT, R2.reuse, 0x1e0, PT ;  /* 0x000001e00200780c */ /* 0x040fe40003f26070 */
[----:B------:R-:W-:-:S04]  /*0250*/  LEA.HI R0, R2, 0x1, RZ, 0x1b ;  /* 0x0000000102007811 */ /* 0x000fc800078fd8ff */
[----:B------:R-:W-:-:S04]  /*0260*/  LOP3.LUT R25, R0, 0xf, RZ, 0xc0, !PT ;  /* 0x0000000f00197812 */ /* 0x000fc800078ec0ff */
[----:B------:R-:W-:-:S03]  /*0270*/  ISETP.NE.AND P0, PT, R25, RZ, PT ;  /* 0x000000ff1900720c */ /* 0x000fc60003f05270 */
[----:B------:R-:W-:Y:S10]  /*0280*/  @!P1 BRA `(.L_x_202) ;  /* 0x0000000000c49947 */ /* 0x000ff40003800000 */
[----:B------:R-:W0:Y:S01]  /*0290*/  LDCU.64 UR8, c[0x0][0x398] ;  /* 0x00007300ff0877ac */ /* 0x000e220008000a00 */
[C---:B------:R-:W-:Y:S01]  /*02a0*/  SHF.L.U64.HI R3, R6.reuse, 0x2, R7 ;  /* 0x0000000206037819 */ /* 0x040fe20000010207 */
[----:B------:R-:W-:Y:S01]  /*02b0*/  IMAD.SHL.U32 R2, R6, 0x4, RZ ;  /* 0x0000000406027824 */ /* 0x000fe200078e00ff */
[----:B------:R-:W-:Y:S02]  /*02c0*/  LOP3.LUT R14, R0, 0xffffff0, RZ, 0xc0, !PT ;  /* 0x0ffffff0000e7812 */ /* 0x000fe400078ec0ff */
[----:B------:R-:W-:Y:S01]  /*02d0*/  MOV R12, RZ ;  /* 0x000000ff000c7202 */ /* 0x000fe20000000f00 */
[----:B------:R-:W-:Y:S01]  /*02e0*/  IMAD.WIDE.U32 R2, R8, 0x4, R2 ;  /* 0x0000000408027825 */ /* 0x000fe200078e0002 */
[----:B------:R-:W-:Y:S02]  /*02f0*/  MOV R9, R8 ;  /* 0x0000000800097202 */ /* 0x000fe40000000f00 */
[----:B------:R-:W-:Y:S02]  /*0300*/  IADD3 R14, PT, PT, -R14, RZ, RZ ;  /* 0x000000ff0e0e7210 */ /* 0x000fe40007ffe1ff */
[----:B0-----:R-:W-:-:S04]  /*0310*/  IADD3 R2, P1, PT, R2, UR8, RZ ;  /* 0x0000000802027c10 */ /* 0x001fc8000ff3e0ff */
[----:B------:R-:W-:-:S04]  /*0320*/  IADD3 R2, P2, PT, R2, 0x400, RZ ;  /* 0x0000040002027810 */ /* 0x000fc80007f5e0ff */
[----:B------:R-:W-:-:S09]  /*0330*/  IADD3.X R3, PT, PT, RZ, UR9, R3, P2, P1 ;  /* 0x00000009ff037c10 */ /* 0x000fd200097e2403 */
.L_x_203:
[----:B------:R-:W2:Y:S04]  /*0340*/  LDG.E R27, desc[UR4][R2.64+-0x400] ;  /* 0xfffc0004021b7981 */ /* 0x000ea8000c1e1900 */
[----:B------:R-:W3:Y:S04]  /*0350*/  LDG.E R24, desc[UR4][R2.64+-0x380] ;  /* 0xfffc800402187981 */ /* 0x000ee8000c1e1900 */
[----:B------:R-:W4:Y:S04]  /*0360*/  LDG.E R23, desc[UR4][R2.64+-0x300] ;  /* 0xfffd000402177981 */ /* 0x000f28000c1e1900 */
[----:B------:R-:W5:Y:S04]  /*0370*/  LDG.E R22, desc[UR4][R2.64+-0x280] ;  /* 0xfffd800402167981 */ /* 0x000f68000c1e1900 */
[----:B------:R-:W5:Y:S04]  /*0380*/  LDG.E R13, desc[UR4][R2.64+-0x200] ;  /* 0xfffe0004020d7981 */ /* 0x000f68000c1e1900 */
[----:B------:R-:W5:Y:S04]  /*0390*/  LDG.E R21, desc[UR4][R2.64+-0x180] ;  /* 0xfffe800402157981 */ /* 0x000f68000c1e1900 */
[----:B------:R-:W5:Y:S04]  /*03a0*/  LDG.E R20, desc[UR4][R2.64+-0x100] ;  /* 0xffff000402147981 */ /* 0x000f68000c1e1900 */
[----:B------:R-:W5:Y:S04]  /*03b0*/  LDG.E R19, desc[UR4][R2.64+-0x80] ;  /* 0xffff800402137981 */ /* 0x000f68000c1e1900 */
[----:B------:R-:W5:Y:S04]  /*03c0*/  LDG.E R18, desc[UR4][R2.64] ;  /* 0x0000000402127981 */ /* 0x000f68000c1e1900 */
[----:B------:R-:W5:Y:S04]  /*03d0*/  LDG.E R17, desc[UR4][R2.64+0x80] ;  /* 0x0000800402117981 */ /* 0x000f68000c1e1900 */
[----:B------:R-:W5:Y:S04]  /*03e0*/  LDG.E R16, desc[UR4][R2.64+0x100] ;  /* 0x0001000402107981 */ /* 0x000f68000c1e1900 */
[----:B------:R-:W5:Y:S01]  /*03f0*/  LDG.E R15, desc[UR4][R2.64+0x180] ;  /* 0x00018004020f7981 */ /* 0x000f62000c1e1900 */
[----:B--2---:R-:W-:-:S03]  /*0400*/  FADD R27, R27, R12 ;  /* 0x0000000c1b1b7221 */ /* 0x004fc60000000000 */
[----:B------:R-:W2:Y:S01]  /*0410*/  LDG.E R12, desc[UR4][R2.64+0x200] ;  /* 0x00020004020c7981 */ /* 0x000ea2000c1e1900 */
[----:B---3--:R-:W-:-:S03]  /*0420*/  FADD R26, R27, R24 ;  /* 0x000000181b1a7221 */ /* 0x008fc60000000000 */
[----:B------:R-:W3:Y:S01]  /*0430*/  LDG.E R24, desc[UR4][R2.64+0x280] ;  /* 0x0002800402187981 */ /* 0x000ee2000c1e1900 */
[----:B----4-:R-:W-:-:S03]  /*0440*/  FADD R27, R26, R23 ;  /* 0x000000171a1b7221 */ /* 0x010fc60000000000 */
[----:B------:R-:W4:Y:S01]  /*0450*/  LDG.E R23, desc[UR4][R2.64+0x300] ;  /* 0x0003000402177981 */ /* 0x000f22000c1e1900 */
[----:B-----5:R-:W-:-:S03]  /*0460*/  FADD R26, R27, R22 ;  /* 0x000000161b1a7221 */ /* 0x020fc60000000000 */
[----:B------:R0:W5:Y:S01]  /*0470*/  LDG.E R22, desc[UR4][R2.64+0x380] ;  /* 0x0003800402167981 */ /* 0x000162000c1e1900 */
[----:B------:R-:W-:Y:S02]  /*0480*/  VIADD R14, R14, 0x10 ;  /* 0x000000100e0e7836 */ /* 0x000fe40000000000 */
[----:B------:R-:W-:Y:S01]  /*0490*/  FADD R26, R26, R13 ;  /* 0x0000000d1a1a7221 */ /* 0x000fe20000000000 */
[----:B------:R-:W-:-:S03]  /*04a0*/  IADD3 R9, PT, PT, R9, 0x200, RZ ;  /* 0x0000020009097810 */ /* 0x000fc60007ffe0ff */
[----:B------:R-:W-:Y:S01]  /*04b0*/  FADD R21, R26, R21 ;  /* 0x000000151a157221 */ /* 0x000fe20000000000 */
[----:B------:R-:W-:-:S03]  /*04c0*/  ISETP.NE.AND P1, PT, R14, RZ, PT ;  /* 0x000000ff0e00720c */ /* 0x000fc60003f25270 */
[----:B------:R-:W-:Y:S01]  /*04d0*/  FADD R20, R21, R20 ;  /* 0x0000001415147221 */ /* 0x000fe20000000000 */
[----:B0-----:R-:W-:-:S03]  /*04e0*/  IADD3 R2, P2, PT, R2, 0x800, RZ ;  /* 0x0000080002027810 */ /* 0x001fc60007f5e0ff */
[----:B------:R-:W-:Y:S01]  /*04f0*/  FADD R19, R20, R19 ;  /* 0x0000001314137221 */ /* 0x000fe20000000000 */
[----:B------:R-:W-:-:S03]  /*0500*/  IADD3.X R3, PT, PT, RZ, R3, RZ, P2, !PT ;  /* 0x00000003ff037210 */ /* 0x000fc600017fe4ff */
[----:B------:R-:W-:-:S04]  /*0510*/  FADD R18, R19, R18 ;  /* 0x0000001213127221 */ /* 0x000fc80000000000 */
[----:B------:R-:W-:-:S04]  /*0520*/  FADD R17, R18, R17 ;  /* 0x0000001112117221 */ /* 0x000fc80000000000 */
[----:B------:R-:W-:-:S04]  /*0530*/  FADD R16, R17, R16 ;  /* 0x0000001011107221 */ /* 0x000fc80000000000 */
[----:B------:R-:W-:-:S04]  /*0540*/  FADD R15, R16, R15 ;  /* 0x0000000f100f7221 */ /* 0x000fc80000000000 */
[----:B--2---:R-:W-:-:S04]  /*0550*/  FADD R15, R15, R12 ;  /* 0x0000000c0f0f7221 */ /* 0x004fc80000000000 */
[----:B---3--:R-:W-:-:S04]  /*0560*/  FADD R24, R15, R24 ;  /* 0x000000180f187221 */ /* 0x008fc80000000000 */
[----:B----4-:R-:W-:-:S04]  /*0570*/  FADD R23, R24, R23 ;  /* 0x0000001718177221 */ /* 0x010fc80000000000 */
[----:B-----5:R-:W-:Y:S01]  /*0580*/  FADD R12, R23, R22 ;  /* 0x00000016170c7221 */ /* 0x020fe20000000000 */
[----:B------:R-:W-:Y:S06]  /*0590*/  @P1 BRA `(.L_x_203) ;  /* 0xfffffffc00681947 */ /* 0x000fec000383ffff */
.L_x_202:
[----:B------:R-:W-:Y:S05]  /*05a0*/  BSYNC.RECONVERGENT B1 ;  /* 0x0000000000017941 */ /* 0x000fea0003800200 */
.L_x_201:
[----:B------:R-:W-:Y:S05]  /*05b0*/  @!P0 BRA `(.L_x_200) ;  /* 0x0000000000d48947 */ /* 0x000fea0003800000 */
[----:B------:R-:W-:Y:S01]  /*05c0*/  ISETP.GE.U32.AND P0, PT, R25, 0x8, PT ;  /* 0x000000081900780c */ /* 0x000fe20003f06070 */
[----:B------:R-:W-:Y:S01]  /*05d0*/  BSSY.RECONVERGENT B1, `(.L_x_204) ;  /* 0x0000016000017945 */ /* 0x000fe20003800200 */
[----:B------:R-:W-:-:S04]  /*05e0*/  LOP3.LUT R15, R0, 0x7, RZ, 0xc0, !PT ;  /* 0x00000007000f7812 */ /* 0x000fc800078ec0ff */
[----:B------:R-:W-:-:S07]  /*05f0*/  ISETP.NE.AND P1, PT, R15, RZ, PT ;  /* 0x000000ff0f00720c */ /* 0x000fce0003f25270 */
[----:B------:R-:W-:Y:S06]  /*0600*/  @!P0 BRA `(.L_x_205) ;  /* 0x0000000000488947 */ /* 0x000fec0003800000 */
[----:B------:R-:W-:-:S05]  /*0610*/  IMAD.WIDE R2, R9, 0x4, R4 ;  /* 0x0000000409027825 */ /* 0x000fca00078e0204 */
[----:B------:R-:W2:Y:S04]  /*0620*/  LDG.E R13, desc[UR4][R2.64] ;  /* 0x00000004020d7981 */ /* 0x000ea8000c1e1900 */
[----:B------:R-:W3:Y:S04]  /*0630*/  LDG.E R14, desc[UR4][R2.64+0x80] ;  /* 0x00008004020e7981 */ /* 0x000ee8000c1e1900 */
[----:B------:R-:W4:Y:S04]  /*0640*/  LDG.E R16, desc[UR4][R2.64+0x100] ;  /* 0x0001000402107981 */ /* 0x000f28000c1e1900 */
[----:B------:R-:W5:Y:S04]  /*0650*/  LDG.E R18, desc[UR4][R2.64+0x180] ;  /* 0x0001800402127981 */ /* 0x000f68000c1e1900 */
[----:B------:R-:W5:Y:S04]  /*0660*/  LDG.E R20, desc[UR4][R2.64+0x200] ;  /* 0x0002000402147981 */ /* 0x000f68000c1e1900 */
[----:B------:R-:W5:Y:S04]  /*0670*/  LDG.E R22, desc[UR4][R2.64+0x280] ;  /* 0x0002800402167981 */ /* 0x000f68000c1e1900 */
[----:B------:R-:W5:Y:S04]  /*0680*/  LDG.E R24, desc[UR4][R2.64+0x300] ;  /* 0x0003000402187981 */ /* 0x000f68000c1e1900 */
[----:B------:R-:W5:Y:S01]  /*0690*/  LDG.E R26, desc[UR4][R2.64+0x380] ;  /* 0x00038004021a7981 */ /* 0x000f62000c1e1900 */
[----:B------:R-:W-:Y:S01]  /*06a0*/  IADD3 R9, PT, PT, R9, 0x100, RZ ;  /* 0x0000010009097810 */ /* 0x000fe20007ffe0ff */
[----:B--2---:R-:W-:-:S04]  /*06b0*/  FADD R13, R12, R13 ;  /* 0x0000000d0c0d7221 */ /* 0x004fc80000000000 */
[----:B---3--:R-:W-:-:S04]  /*06c0*/  FADD R13, R13, R14 ;  /* 0x0000000e0d0d7221 */ /* 0x008fc80000000000 */
[----:B----4-:R-:W-:-:S04]  /*06d0*/  FADD R13, R13, R16 ;  /* 0x000000100d0d7221 */ /* 0x010fc80000000000 */
[----:B-----5:R-:W-:-:S04]  /*06e0*/  FADD R13, R13, R18 ;  /* 0x000000120d0d7221 */ /* 0x020fc80000000000 */
[----:B------:R-:W-:-:S04]  /*06f0*/  FADD R13, R13, R20 ;  /* 0x000000140d0d7221 */ /* 0x000fc80000000000 */
[----:B------:R-:W-:-:S04]  /*0700*/  FADD R13, R13, R22 ;  /* 0x000000160d0d7221 */ /* 0x000fc80000000000 */
[----:B------:R-:W-:-:S04]  /*0710*/  FADD R13, R13, R24 ;  /* 0x000000180d0d7221 */ /* 0x000fc80000000000 */
[----:B------:R-:W-:-:S07]  /*0720*/  FADD R12, R13, R26 ;  /* 0x0000001a0d0c7221 */ /* 0x000fce0000000000 */
.L_x_205:
[----:B------:R-:W-:Y:S05]  /*0730*/  BSYNC.RECONVERGENT B1 ;  /* 0x0000000000017941 */ /* 0x000fea0003800200 */
.L_x_204:
        /* <DEDUP_REMOVED lines=10> */
[----:B------:R-:W5:Y:S01]  /*07e0*/  LDG.E R18, desc[UR4][R2.64+0x180] ;  /* 0x0001800402127981 */ /* 0x000f62000c1e1900 */
[----:B------:R-:W-:-:S02]  /*07f0*/  VIADD R9, R9, 0x80 ;  /* 0x0000008009097836 */ /* 0x000fc40000000000 */
[----:B--2---:R-:W-:-:S04]  /*0800*/  FADD R13, R12, R13 ;  /* 0x0000000d0c0d7221 */ /* 0x004fc80000000000 */
[----:B---3--:R-:W-:-:S04]  /*0810*/  FADD R13, R13, R14 ;  /* 0x0000000e0d0d7221 */ /* 0x008fc80000000000 */
[----:B----4-:R-:W-:-:S04]  /*0820*/  FADD R13, R13, R16 ;  /* 0x000000100d0d7221 */ /* 0x010fc80000000000 */
[----:B-----5:R-:W-:-:S07]  /*0830*/  FADD R12, R13, R18 ;  /* 0x000000120d0c7221 */ /* 0x020fce0000000000 */
.L_x_207:
[----:B------:R-:W-:Y:S05]  /*0840*/  BSYNC.RECONVERGENT B1 ;  /* 0x0000000000017941 */ /* 0x000fea0003800200 */
.L_x_206:
[----:B------:R-:W-:Y:S05]  /*0850*/  @!P1 BRA `(.L_x_200) ;  /* 0x00000000002c9947 */ /* 0x000fea0003800000 */
[----:B------:R-:W0:Y:S01]  /*0860*/  LDCU.64 UR8, c[0x0][0x398] ;  /* 0x00007300ff0877ac */ /* 0x000e220008000a00 */
[----:B------:R-:W-:Y:S02]  /*0870*/  IADD3 R0, PT, PT, -R0, RZ, RZ ;  /* 0x000000ff00007210 */ /* 0x000fe40007ffe1ff */
[----:B0-----:R-:W-:-:S04]  /*0880*/  LEA R14, P0, R6, UR8, 0x2 ;  /* 0x00000008060e7c11 */ /* 0x001fc8000f8010ff */
[----:B------:R-:W-:-:S09]  /*0890*/  LEA.HI.X R15, R6, UR9, R7, 0x2, P0 ;  /* 0x00000009060f7c11 */ /* 0x000fd200080f1407 */
.L_x_208:
[----:B------:R-:W-:-:S06]  /*08a0*/  IMAD.WIDE R2, R9, 0x4, R14 ;  /* 0x0000000409027825 */ /* 0x000fcc00078e020e */
[----:B------:R-:W2:Y:S01]  /*08b0*/  LDG.E R3, desc[UR4][R2.64] ;  /* 0x0000000402037981 */ /* 0x000ea2000c1e1900 */
[----:B------:R-:W-:Y:S02]  /*08c0*/  IADD3 R0, PT, PT, R0, 0x1, RZ ;  /* 0x0000000100007810 */ /* 0x000fe40007ffe0ff */
[----:B------:R-:W-:Y:S02]  /*08d0*/  IADD3 R9, PT, PT, R9, 0x20, RZ ;  /* 0x0000002009097810 */ /* 0x000fe40007ffe0ff */
[----:B------:R-:W-:Y:S01]  /*08e0*/  ISETP.NE.AND P0, PT, R0, RZ, PT ;  /* 0x000000ff0000720c */ /* 0x000fe20003f05270 */
[----:B--2---:R-:W-:-:S12]  /*08f0*/  FADD R12, R3, R12 ;  /* 0x0000000c030c7221 */ /* 0x004fd80000000000 */
[----:B------:R-:W-:Y:S05]  /*0900*/  @P0 BRA `(.L_x_208) ;  /* 0xfffffffc00e40947 */ /* 0x000fea000383ffff */
.L_x_200:
[----:B------:R-:W-:Y:S05]  /*0910*/  BSYNC.RECONVERGENT B0 ;  /* 0x0000000000007941 */ /* 0x000fea0003800200 */
.L_x_199:
[----:B------:R-:W0:Y:S01]  /*0920*/  SHFL.BFLY PT, R3, R12, 0x10, 0x1f ;  /* 0x0e001f000c037f89 */ /* 0x000e2200000e0000 */
[----:B------:R-:W1:Y:S01]  /*0930*/  LDCU UR6, c[0x0][0x3b4] ;  /* 0x00007680ff0677ac */ /* 0x000e620008000800 */
[----:B------:R-:W-:Y:S01]  /*0940*/  BSSY.RECONVERGENT B0, `(.L_x_209) ;  /* 0x0000017000007945 */ /* 0x000fe20003800200 */
[----:B-1----:R-:W-:Y:S01]  /*0950*/  I2FP.F32.S32 R13, UR6 ;  /* 0x00000006000d7c45 */ /* 0x002fe20008201400 */
[----:B0-----:R-:W-:-:S03]  /*0960*/  FADD R3, R3, R12 ;  /* 0x0000000c03037221 */ /* 0x001fc60000000000 */
[----:B------:R-:W0:Y:S02]  /*0970*/  MUFU.RCP R12, R13 ;  /* 0x0000000d000c7308 */ /* 0x000e240000001000 */
[----:B------:R-:W1:Y:S01]  /*0980*/  SHFL.BFLY PT, R0, R3, 0x8, 0x1f ;  /* 0x0d001f0003007f89 */ /* 0x000e6200000e0000 */
[----:B0-----:R-:W-:-:S04]  /*0990*/  FFMA R17, -R13, R12, 1 ;  /* 0x3f8000000d117423 */ /* 0x001fc8000000010c */
[----:B------:R-:W-:Y:S01]  /*09a0*/  FFMA R17, R12, R17, R12 ;  /* 0x000000110c117223 */ /* 0x000fe2000000000c */
[----:B-1----:R-:W-:-:S05]  /*09b0*/  FADD R2, R3, R0 ;  /* 0x0000000003027221 */ /* 0x002fca0000000000 */
[----:B------:R-:W0:Y:S02]  /*09c0*/  SHFL.BFLY PT, R9, R2, 0x4, 0x1f ;  /* 0x0c801f0002097f89 */ /* 0x000e2400000e0000 */
[----:B0-----:R-:W-:-:S05]  /*09d0*/  FADD R9, R2, R9 ;  /* 0x0000000902097221 */ /* 0x001fca0000000000 */
[----:B------:R-:W0:Y:S02]  /*09e0*/  SHFL.BFLY PT, R0, R9, 0x2, 0x1f ;  /* 0x0c401f0009007f89 */ /* 0x000e2400000e0000 */
[----:B0-----:R-:W-:-:S05]  /*09f0*/  FADD R14, R9, R0 ;  /* 0x00000000090e7221 */ /* 0x001fca0000000000 */
[----:B------:R-:W0:Y:S02]  /*0a00*/  SHFL.BFLY PT, R15, R14, 0x1, 0x1f ;  /* 0x0c201f000e0f7f89 */ /* 0x000e2400000e0000 */
[----:B0-----:R-:W-:-:S04]  /*0a10*/  FADD R0, R14, R15 ;  /* 0x0000000f0e007221 */ /* 0x001fc80000000000 */
[----:B------:R-:W0:Y:S01]  /*0a20*/  FCHK P0, R0, R13 ;  /* 0x0000000d00007302 */ /* 0x000e220000000000 */
[----:B------:R-:W-:-:S04]  /*0a30*/  FFMA R2, R0, R17, RZ ;  /* 0x0000001100027223 */ /* 0x000fc800000000ff */
[----:B------:R-:W-:-:S04]  /*0a40*/  FFMA R9, -R13, R2, R0 ;  /* 0x000000020d097223 */ /* 0x000fc80000000100 */
[----:B------:R-:W-:Y:S01]  /*0a50*/  FFMA R9, R17, R9, R2 ;  /* 0x0000000911097223 */ /* 0x000fe20000000002 */
[----:B0-----:R-:W-:Y:S06]  /*0a60*/  @!P0 BRA `(.L_x_210) ;  /* 0x0000000000108947 */ /* 0x001fec0003800000 */
[----:B------:R-:W-:Y:S01]  /*0a70*/  IMAD.MOV.U32 R3, RZ, RZ, R13 ;  /* 0x000000ffff037224 */ /* 0x000fe200078e000d */
[----:B------:R-:W-:-:S07]  /*0a80*/  MOV R2, 0xaa0 ;  /* 0x00000aa000027802 */ /* 0x000fce0000000f00 */
[----:B------:R-:W-:Y:S05]  /*0a90*/  CALL.REL.NOINC `($__internal_8_$__cuda_sm3x_div_rn_noftz_f32_slowpath) ;  /* 0x0000001800347944 */ /* 0x000fea0003c00000 */
[----:B------:R-:W-:-:S07]  /*0aa0*/  MOV R9, R0 ;  /* 0x0000000000097202 */ /* 0x000fce0000000f00 */
.L_x_210:
[----:B------:R-:W-:Y:S05]  /*0ab0*/  BSYNC.RECONVERGENT B0 ;  /* 0x0000000000007941 */ /* 0x000fea0003800200 */
.L_x_209:
[----:B------:R-:W0:Y:S01]  /*0ac0*/  LDCU.64 UR6, c[0x0][0x388] ;  /* 0x00007100ff0677ac */ /* 0x000e220008000a00 */
[----:B------:R-:W-:Y:S01]  /*0ad0*/  ISETP.NE.AND P0, PT, R8, RZ, PT ;  /* 0x000000ff0800720c */ /* 0x000fe20003f05270 */
[----:B------:R-:W-:Y:S01]  /*0ae0*/  BSSY.RECONVERGENT B0, `(.L_x_211) ;  /* 0x000009b000007945 */ /* 0x000fe20003800200 */
[----:B------:R-:W-:Y:S01]  /*0af0*/  HFMA2 R17, -RZ, RZ, 0, 0 ;  /* 0x00000000ff117431 */ /* 0x000fe200000001ff */
[----:B0-----:R-:W-:Y:S01]  /*0b00*/  ISETP.EQ.U32.AND P1, PT, RZ, UR6, PT ;  /* 0x00000006ff007c0c */ /* 0x001fe2000bf22070 */
[----:B------:R-:W0:Y:S03]  /*0b10*/  LDCU UR6, c[0x0][0x3b4] ;  /* 0x00007680ff0677ac */ /* 0x000e260008000800 */
[----:B------:R-:W-:-:S13]  /*0b20*/  ISETP.EQ.OR.EX P0, PT, RZ, UR7, P0, P1 ;  /* 0x00000007ff007c0c */ /* 0x000fda0008702710 */
[----:B------:R-:W1:Y:S02]  /*0b30*/  @!P0 LDC.64 R2, c[0x0][0x388] ;  /* 0x0000e200ff028b82 */ /* 0x000e640000000a00 */
[----:B-1----:R-:W-:-:S05]  /*0b40*/  @!P0 IMAD.WIDE R2, R11, 0x4, R2 ;  /* 0x000000040b028825 */ /* 0x002fca00078e0202 */
[----:B------:R1:W-:Y:S01]  /*0b50*/  @!P0 STG.E.EF desc[UR4][R2.64], R9 ;  /* 0x0000000902008986 */ /* 0x0003e2000c001904 */
[----:B0-----:R-:W-:-:S13]  /*0b60*/  ISETP.GE.AND P0, PT, R8, UR6, PT ;  /* 0x0000000608007c0c */ /* 0x001fda000bf06270 */
[----:B-1----:R-:W-:Y:S05]  /*0b70*/  @P0 BRA `(.L_x_212) ;  /* 0x0000000800440947 */ /* 0x002fea0003800000 */
[----:B------:R-:W-:Y:S01]  /*0b80*/  LOP3.LUT R0, RZ, R8, RZ, 0x33, !PT ;  /* 0x00000008ff007212 */ /* 0x000fe200078e33ff */
[----:B------:R-:W-:Y:S01]  /*0b90*/  BSSY.RECONVERGENT B1, `(.L_x_213) ;  /* 0x000004c000017945 */ /* 0x000fe20003800200 */
[----:B------:R-:W-:Y:S01]  /*0ba0*/  MOV R17, RZ ;  /* 0x000000ff00117202 */ /* 0x000fe20000000f00 */
[----:B------:R-:W-:Y:S01]  /*0bb0*/  IMAD.MOV.U32 R15, RZ, RZ, R8 ;  /* 0x000000ffff0f7224 */ /* 0x000fe200078e0008 */
[----:B------:R-:W-:-:S04]  /*0bc0*/  IADD3 R2, PT, PT, R0, UR6, RZ ;  /* 0x0000000600027c10 */ /* 0x000fc8000fffe0ff */
[C---:B------:R-:W-:Y:S02]  /*0bd0*/  ISETP.GE.U32.AND P1, PT, R2.reuse, 0x1e0, PT ;  /* 0x000001e00200780c */ /* 0x040fe40003f26070 */
[----:B------:R-:W-:-:S04]  /*0be0*/  LEA.HI R0, R2, 0x1, RZ, 0x1b ;  /* 0x0000000102007811 */ /* 0x000fc800078fd8ff */
[----:B------:R-:W-:-:S04]  /*0bf0*/  LOP3.LUT R19, R0, 0xf, RZ, 0xc0, !PT ;  /* 0x0000000f00137812 */ /* 0x000fc800078ec0ff */
[----:B------:R-:W-:-:S03]  /*0c00*/  ISETP.NE.AND P0, PT, R19, RZ, PT ;  /* 0x000000ff1300720c */ /* 0x000fc60003f05270 */
[----:B------:R-:W-:Y:S10]  /*0c10*/  @!P1 BRA `(.L_x_214) ;  /* 0x00000004000c9947 */ /* 0x000ff40003800000 */
[----:B------:R-:W0:Y:S01]  /*0c20*/  LDCU.64 UR8, c[0x0][0x398] ;  /* 0x00007300ff0877ac */ /* 0x000e220008000a00 */
[C---:B------:R-:W-:Y:S02]  /*0c30*/  SHF.L.U64.HI R3, R6.reuse, 0x2, R7 ;  /* 0x0000000206037819 */ /* 0x040fe40000010207 */
[----:B------:R-:W-:Y:S02]  /*0c40*/  SHF.L.U32 R2, R6, 0x2, RZ ;  /* 0x0000000206027819 */ /* 0x000fe400000006ff */
[----:B------:R-:W-:Y:S02]  /*0c50*/  LOP3.LUT R15, R10, 0x1f, RZ, 0xc0, !PT ;  /* 0x0000001f0a0f7812 */ /* 0x000fe400078ec0ff */
[----:B------:R-:W-:Y:S02]  /*0c60*/  LOP3.LUT R12, R0, 0xffffff0, RZ, 0xc0, !PT ;  /* 0x0ffffff0000c7812 */ /* 0x000fe400078ec0ff */
[----:B------:R-:W-:Y:S01]  /*0c70*/  MOV R17, RZ ;  /* 0x000000ff00117202 */ /* 0x000fe20000000f00 */
[----:B------:R-:W-:Y:S01]  /*0c80*/  IMAD.WIDE.U32 R2, R15, 0x4, R2 ;  /* 0x000000040f027825 */ /* 0x000fe200078e0002 */
[----:B------:R-:W-:-:S02]  /*0c90*/  MOV R15, R8 ;  /* 0x00000008000f7202 */ /* 0x000fc40000000f00 */
[----:B------:R-:W-:Y:S02]  /*0ca0*/  IADD3 R12, PT, PT, -R12, RZ, RZ ;  /* 0x000000ff0c0c7210 */ /* 0x000fe40007ffe1ff */
[----:B0-----:R-:W-:-:S04]  /*0cb0*/  IADD3 R14, P1, PT, R2, UR8, RZ ;  /* 0x00000008020e7c10 */ /* 0x001fc8000ff3e0ff */
[----:B------:R-:W-:-:S04]  /*0cc0*/  IADD3 R14, P2, PT, R14, 0x400, RZ ;  /* 0x000004000e0e7810 */ /* 0x000fc80007f5e0ff */
[----:B------:R-:W-:-:S09]  /*0cd0*/  IADD3.X R3, PT, PT, RZ, UR9, R3, P2, P1 ;  /* 0x00000009ff037c10 */ /* 0x000fd200097e2403 */
.L_x_215:
[----:B------:R-:W-:-:S05]  /*0ce0*/  IMAD.MOV.U32 R2, RZ, RZ, R14 ;  /* 0x000000ffff027224 */ /* 0x000fca00078e000e */
        /* <DEDUP_REMOVED lines=8> */
[----:B--2---:R-:W-:-:S03]  /*0d70*/  FADD R24, R14, -R9 ;  /* 0x800000090e187221 */ /* 0x004fc60000000000 */
[----:B------:R-:W2:Y:S01]  /*0d80*/  LDG.E R14, desc[UR4][R2.64] ;  /* 0x00000004020e7981 */ /* 0x000ea2000c1e1900 */
[----:B------:R-:W-:Y:S01]  /*0d90*/  FFMA R17, R24, R24, R17 ;  /* 0x0000001818117223 */ /* 0x000fe20000000011 */
[----:B---3--:R-:W-:Y:S02]  /*0da0*/  FADD R21, R21, -R9 ;  /* 0x8000000915157221 */ /* 0x008fe40000000000 */
[----:B------:R-:W3:Y:S02]  /*0db0*/  LDG.E R24, desc[UR4][R2.64+0x80] ;  /* 0x0000800402187981 */ /* 0x000ee4000c1e1900 */
[----:B------:R-:W-:Y:S01]  /*0dc0*/  FFMA R17, R21, R21, R17 ;  /* 0x0000001515117223 */ /* 0x000fe20000000011 */
[----:B----4-:R-:W-:Y:S02]  /*0dd0*/  FADD R21, R28, -R9 ;  /* 0x800000091c157221 */ /* 0x010fe40000000000 */
[----:B------:R-:W4:Y:S02]  /*0de0*/  LDG.E R28, desc[UR4][R2.64+0x100] ;  /* 0x00010004021c7981 */ /* 0x000f24000c1e1900 */
[----:B------:R-:W-:Y:S01]  /*0df0*/  FFMA R17, R21, R21, R17 ;  /* 0x0000001515117223 */ /* 0x000fe20000000011 */
[----:B-----5:R-:W-:-:S02]  /*0e00*/  FADD R21, R26, -R9 ;  /* 0x800000091a157221 */ /* 0x020fc40000000000 */
[----:B------:R-:W5:Y:S02]  /*0e10*/  LDG.E R26, desc[UR4][R2.64+0x180] ;  /* 0x00018004021a7981 */ /* 0x000f64000c1e1900 */
[----:B------:R-:W-:Y:S02]  /*0e20*/  FFMA R21, R21, R21, R17 ;  /* 0x0000001515157223 */ /* 0x000fe40000000011 */
[----:B------:R-:W5:Y:S01]  /*0e30*/  LDG.E R17, desc[UR4][R2.64+0x200] ;  /* 0x0002000402117981 */ /* 0x000f62000c1e1900 */
[----:B------:R-:W-:-:S03]  /*0e40*/  FADD R23, R22, -R9 ;  /* 0x8000000916177221 */ /* 0x000fc60000000000 */
[----:B------:R-:W5:Y:S01]  /*0e50*/  LDG.E R22, desc[UR4][R2.64+0x280] ;  /* 0x0002800402167981 */ /* 0x000f62000c1e1900 */
[----:B------:R-:W-:Y:S01]  /*0e60*/  FFMA R21, R23, R23, R21 ;  /* 0x0000001717157223 */ /* 0x000fe20000000015 */
[----:B------:R-:W-:Y:S02]  /*0e70*/  FADD R23, R20, -R9 ;  /* 0x8000000914177221 */ /* 0x000fe40000000000 */
[----:B------:R-:W5:Y:S02]  /*0e80*/  LDG.E R20, desc[UR4][R2.64+0x300] ;  /* 0x0003000402147981 */ /* 0x000f64000c1e1900 */
[----:B------:R-:W-:Y:S02]  /*0e90*/  FFMA R23, R23, R23, R21 ;  /* 0x0000001717177223 */ /* 0x000fe40000000015 */
[----:B------:R0:W5:Y:S01]  /*0ea0*/  LDG.E R21, desc[UR4][R2.64+0x380] ;  /* 0x0003800402157981 */ /* 0x000162000c1e1900 */
[--C-:B------:R-:W-:Y:S01]  /*0eb0*/  FADD R18, R18, -R9.reuse ;  /* 0x8000000912127221 */ /* 0x100fe20000000000 */
[----:B------:R-:W-:Y:S01]  /*0ec0*/  FADD R16, R16, -R9 ;  /* 0x8000000910107221 */ /* 0x000fe20000000000 */
[----:B------:R-:W-:-:S02]  /*0ed0*/  IADD3 R12, PT, PT, R12, 0x10, RZ ;  /* 0x000000100c0c7810 */ /* 0x000fc40007ffe0ff */
[----:B------:R-:W-:Y:S01]  /*0ee0*/  FFMA R23, R18, R18, R23 ;  /* 0x0000001212177223 */ /* 0x000fe20000000017 */
[----:B------:R-:W-:Y:S02]  /*0ef0*/  IADD3 R15, PT, PT, R15, 0x200, RZ ;  /* 0x000002000f0f7810 */ /* 0x000fe40007ffe0ff */
[----:B------:R-:W-:Y:S01]  /*0f00*/  ISETP.NE.AND P1, PT, R12, RZ, PT ;  /* 0x000000ff0c00720c */ /* 0x000fe20003f25270 */
[----:B------:R-:W-:Y:S01]  /*0f10*/  FFMA R23, R16, R16, R23 ;  /* 0x0000001010177223 */ /* 0x000fe20000000017 */
[----:B--2---:R-:W-:-:S04]  /*0f20*/  FADD R14, R14, -R9 ;  /* 0x800000090e0e7221 */ /* 0x004fc80000000000 */
[----:B------:R-:W-:Y:S01]  /*0f30*/  FFMA R23, R14, R14, R23 ;  /* 0x0000000e0e177223 */ /* 0x000fe20000000017 */
[----:B---3--:R-:W-:-:S04]  /*0f40*/  FADD R24, R24, -R9 ;  /* 0x8000000918187221 */ /* 0x008fc80000000000 */
[----:B------:R-:W-:Y:S01]  /*0f50*/  FFMA R23, R24, R24, R23 ;  /* 0x0000001818177223 */ /* 0x000fe20000000017 */
[----:B----4-:R-:W-:-:S04]  /*0f60*/  FADD R28, R28, -R9 ;  /* 0x800000091c1c7221 */ /* 0x010fc80000000000 */
[----:B------:R-:W-:Y:S01]  /*0f70*/  FFMA R23, R28, R28, R23 ;  /* 0x0000001c1c177223 */ /* 0x000fe20000000017 */
[----:B-----5:R-:W-:-:S04]  /*0f80*/  FADD R26, R26, -R9 ;  /* 0x800000091a1a7221 */ /* 0x020fc80000000000 */
[----:B------:R-:W-:Y:S01]  /*0f90*/  FFMA R23, R26, R26, R23 ;  /* 0x0000001a1a177223 */ /* 0x000fe20000000017 */
[--C-:B------:R-:W-:Y:S01]  /*0fa0*/  FADD R14, R17, -R9.reuse ;  /* 0x80000009110e7221 */ /* 0x100fe20000000000 */
[----:B------:R-:W-:-:S03]  /*0fb0*/  FADD R22, R22, -R9 ;  /* 0x8000000916167221 */ /* 0x000fc60000000000 */
[----:B------:R-:W-:Y:S01]  /*0fc0*/  FFMA R23, R14, R14, R23 ;  /* 0x0000000e0e177223 */ /* 0x000fe20000000017 */
[----:B------:R-:W-:Y:S01]  /*0fd0*/  IADD3 R14, P2, PT, R2, 0x800, RZ ;  /* 0x00000800020e7810 */ /* 0x000fe20007f5e0ff */
[----:B------:R-:W-:Y:S02]  /*0fe0*/  FADD R20, R20, -R9 ;  /* 0x8000000914147221 */ /* 0x000fe40000000000 */
[----:B------:R-:W-:Y:S01]  /*0ff0*/  FFMA R23, R22, R22, R23 ;  /* 0x0000001616177223 */ /* 0x000fe20000000017 */
[----:B0-----:R-:W-:Y:S01]  /*1000*/  IADD3.X R3, PT, PT, RZ, R3, RZ, P2, !PT ;  /* 0x00000003ff037210 */ /* 0x001fe200017fe4ff */
[----:B------:R-:W-:Y:S02]  /*1010*/  FADD R2, R21, -R9 ;  /* 0x8000000915027221 */ /* 0x000fe40000000000 */
[----:B------:R-:W-:-:S04]  /*1020*/  FFMA R23, R20, R20, R23 ;  /* 0x0000001414177223 */ /* 0x000fc80000000017 */
[----:B------:R-:W-:Y:S01]  /*1030*/  FFMA R17, R2, R2, R23 ;  /* 0x0000000202117223 */ /* 0x000fe20000000017 */
[----:B------:R-:W-:Y:S06]  /*1040*/  @P1 BRA `(.L_x_215) ;  /* 0xfffffffc00241947 */ /* 0x000fec000383ffff */
.L_x_214:
[----:B------:R-:W-:Y:S05]  /*1050*/  BSYNC.RECONVERGENT B1 ;  /* 0x0000000000017941 */ /* 0x000fea0003800200 */
.L_x_213:
        /* <DEDUP_REMOVED lines=16> */
[----:B--2---:R-:W-:-:S04]  /*1160*/  FADD R20, R20, -R9 ;  /* 0x8000000914147221 */ /* 0x004fc80000000000 */
[----:B------:R-:W-:Y:S01]  /*1170*/  FFMA R17, R20, R20, R17 ;  /* 0x0000001414117223 */ /* 0x000fe20000000011 */
[--C-:B---3--:R-:W-:Y:S01]  /*1180*/  FADD R22, R22, -R9.reuse ;  /* 0x8000000916167221 */ /* 0x108fe20000000000 */
[----:B----4-:R-:W-:-:S03]  /*1190*/  FADD R24, R24, -R9 ;  /* 0x8000000918187221 */ /* 0x010fc60000000000 */
[----:B------:R-:W-:Y:S01]  /*11a0*/  FFMA R17, R22, R22, R17 ;  /* 0x0000001616117223 */ /* 0x000fe20000000011 */
[----:B-----5:R-:W-:-:S03]  /*11b0*/  FADD R26, R26, -R9 ;  /* 0x800000091a1a7221 */ /* 0x020fc60000000000 */
[----:B------:R-:W-:Y:S01]  /*11c0*/  FFMA R17, R24, R24, R17 ;  /* 0x0000001818117223 */ /* 0x000fe20000000011 */
[----:B------:R-:W-:-:S03]  /*11d0*/  FADD R16, R16, -R9 ;  /* 0x8000000910107221 */ /* 0x000fc60000000000 */
[----:B------:R-:W-:Y:S01]  /*11e0*/  FFMA R17, R26, R26, R17 ;  /* 0x0000001a1a117223 */ /* 0x000fe20000000011 */
[----:B------:R-:W-:-:S03]  /*11f0*/  FADD R12, R12, -R9 ;  /* 0x800000090c0c7221 */ /* 0x000fc60000000000 */
[----:B------:R-:W-:Y:S01]  /*1200*/  FFMA R17, R16, R16, R17 ;  /* 0x0000001010117223 */ /* 0x000fe20000000011 */
[----:B------:R-:W-:-:S03]  /*1210*/  FADD R14, R14, -R9 ;  /* 0x800000090e0e7221 */ /* 0x000fc60000000000 */
[----:B------:R-:W-:Y:S01]  /*1220*/  FFMA R17, R12, R12, R17 ;  /* 0x0000000c0c117223 */ /* 0x000fe20000000011 */
[----:B------:R-:W-:-:S03]  /*1230*/  FADD R18, R18, -R9 ;  /* 0x8000000912127221 */ /* 0x000fc60000000000 */
[----:B------:R-:W-:-:S04]  /*1240*/  FFMA R17, R14, R14, R17 ;  /* 0x0000000e0e117223 */ /* 0x000fc80000000011 */
[----:B------:R-:W-:-:S07]  /*1250*/  FFMA R17, R18, R18, R17 ;  /* 0x0000001212117223 */ /* 0x000fce0000000011 */
.L_x_217:
[----:B------:R-:W-:Y:S05]  /*1260*/  BSYNC.RECONVERGENT B1 ;  /* 0x0000000000017941 */ /* 0x000fea0003800200 */
.L_x_216:
        /* <DEDUP_REMOVED lines=12> */
[----:B--2---:R-:W-:-:S04]  /*1330*/  FADD R2, R2, -R9 ;  /* 0x8000000902027221 */ /* 0x004fc80000000000 */
[----:B------:R-:W-:Y:S01]  /*1340*/  FFMA R2, R2, R2, R17 ;  /* 0x0000000202027223 */ /* 0x000fe20000000011 */
[--C-:B---3--:R-:W-:Y:S01]  /*1350*/  FADD R3, R12, -R9.reuse ;  /* 0x800000090c037221 */ /* 0x108fe20000000000 */
[----:B----4-:R-:W-:-:S03]  /*1360*/  FADD R17, R14, -R9 ;  /* 0x800000090e117221 */ /* 0x010fc60000000000 */
[----:B------:R-:W-:Y:S01]  /*1370*/  FFMA R2, R3, R3, R2 ;  /* 0x0000000303027223 */ /* 0x000fe20000000002 */
[----:B-----5:R-:W-:-:S03]  /*1380*/  FADD R3, R16, -R9 ;  /* 0x8000000910037221 */ /* 0x020fc60000000000 */
[----:B------:R-:W-:-:S04]  /*1390*/  FFMA R2, R17, R17, R2 ;  /* 0x0000001111027223 */ /* 0x000fc80000000002 */
[----:B------:R-:W-:-:S07]  /*13a0*/  FFMA R17, R3, R3, R2 ;  /* 0x0000000303117223 */ /* 0x000fce0000000002 */
.L_x_219:
[----:B------:R-:W-:Y:S05]  /*13b0*/  BSYNC.RECONVERGENT B1 ;  /* 0x0000000000017941 */ /* 0x000fea0003800200 */
.L_x_218:
[----:B------:R-:W-:Y:S05]  /*13c0*/  @!P1 BRA `(.L_x_212) ;  /* 0x0000000000309947 */ /* 0x000fea0003800000 */
[----:B------:R-:W0:Y:S01]  /*13d0*/  LDCU.64 UR8, c[0x0][0x398] ;  /* 0x00007300ff0877ac */ /* 0x000e220008000a00 */
[----:B------:R-:W-:Y:S02]  /*13e0*/  IADD3 R0, PT, PT, -R0, RZ, RZ ;  /* 0x000000ff00007210 */ /* 0x000fe40007ffe1ff */
[----:B0-----:R-:W-:-:S04]  /*13f0*/  LEA R2, P0, R6, UR8, 0x2 ;  /* 0x0000000806027c11 */ /* 0x001fc8000f8010ff */
[----:B------:R-:W-:-:S09]  /*1400*/  LEA.HI.X R3, R6, UR9, R7, 0x2, P0 ;  /* 0x0000000906037c11 */ /* 0x000fd200080f1407 */
.L_x_220:
[----:B------:R-:W-:-:S06]  /*1410*/  IMAD.WIDE R4, R15, 0x4, R2 ;  /* 0x000000040f047825 */ /* 0x000fcc00078e0202 */
[----:B------:R-:W2:Y:S01]  /*1420*/  LDG.E R4, desc[UR4][R4.64] ;  /* 0x0000000404047981 */ /* 0x000ea2000c1e1900 */
[----:B------:R-:W-:Y:S02]  /*1430*/  IADD3 R0, PT, PT, R0, 0x1, RZ ;  /* 0x0000000100007810 */ /* 0x000fe40007ffe0ff */
[----:B------:R-:W-:Y:S02]  /*1440*/  IADD3 R15, PT, PT, R15, 0x20, RZ ;  /* 0x000000200f0f7810 */ /* 0x000fe40007ffe0ff */
[----:B------:R-:W-:Y:S01]  /*1450*/  ISETP.NE.AND P0, PT, R0, RZ, PT ;  /* 0x000000ff0000720c */ /* 0x000fe20003f05270 */
[----:B--2---:R-:W-:-:S04]  /*1460*/  FADD R12, R4, -R9 ;  /* 0x80000009040c7221 */ /* 0x004fc80000000000 */
[----:B------:R-:W-:-:S08]  /*1470*/  FFMA R17, R12, R12, R17 ;  /* 0x0000000c0c117223 */ /* 0x000fd00000000011 */
[----:B------:R-:W-:Y:S05]  /*1480*/  @P0 BRA `(.L_x_220) ;  /* 0xfffffffc00e00947 */ /* 0x000fea000383ffff */
.L_x_212:
[----:B------:R-:W-:Y:S05]  /*1490*/  BSYNC.RECONVERGENT B0 ;  /* 0x0000000000007941 */ /* 0x000fea0003800200 */
.L_x_211:
[----:B------:R-:W0:Y:S01]  /*14a0*/  SHFL.BFLY PT, R0, R17, 0x10, 0x1f ;  /* 0x0e001f0011007f89 */ /* 0x000e2200000e0000 */
[----:B------:R-:W1:Y:S01]  /*14b0*/  MUFU.RCP R14, R13 ;  /* 0x0000000d000e7308 */ /* 0x000e620000001000 */
[----:B------:R-:W-:Y:S01]  /*14c0*/  BSSY.RECONVERGENT B0, `(.L_x_221) ;  /* 0x0000016000007945 */ /* 0x000fe20003800200 */
[----:B------:R-:W-:Y:S01]  /*14d0*/  ISETP.NE.AND P0, PT, R8, RZ, PT ;  /* 0x000000ff0800720c */ /* 0x000fe20003f05270 */
[----:B-1----:R-:W-:Y:S01]  /*14e0*/  FFMA R15, -R13, R14, 1 ;  /* 0x3f8000000d0f7423 */ /* 0x002fe2000000010e */
[----:B0-----:R-:W-:-:S05]  /*14f0*/  FADD R2, R0, R17 ;  /* 0x0000001100027221 */ /* 0x001fca0000000000 */
[----:B------:R-:W0:Y:S02]  /*1500*/  SHFL.BFLY PT, R3, R2, 0x8, 0x1f ;  /* 0x0d001f0002037f89 */ /* 0x000e2400000e0000 */
[----:B0-----:R-:W-:-:S05]  /*1510*/  FADD R3, R2, R3 ;  /* 0x0000000302037221 */ /* 0x001fca0000000000 */
[----:B------:R-:W0:Y:S02]  /*1520*/  SHFL.BFLY PT, R0, R3, 0x4, 0x1f ;  /* 0x0c801f0003007f89 */ /* 0x000e2400000e0000 */
[----:B0-----:R-:W-:-:S05]  /*1530*/  FADD R4, R3, R0 ;  /* 0x0000000003047221 */ /* 0x001fca0000000000 */
[----:B------:R-:W0:Y:S02]  /*1540*/  SHFL.BFLY PT, R5, R4, 0x2, 0x1f ;  /* 0x0c401f0004057f89 */ /* 0x000e2400000e0000 */
[----:B0-----:R-:W-:-:S05]  /*1550*/  FADD R5, R4, R5 ;  /* 0x0000000504057221 */ /* 0x001fca0000000000 */
[----:B------:R-:W0:Y:S02]  /*1560*/  SHFL.BFLY PT, R0, R5, 0x1, 0x1f ;  /* 0x0c201f0005007f89 */ /* 0x000e2400000e0000 */
[----:B0-----:R-:W-:Y:S01]  /*1570*/  FADD R12, R5, R0 ;  /* 0x00000000050c7221 */ /* 0x001fe20000000000 */
[----:B------:R-:W-:-:S03]  /*1580*/  FFMA R0, R14, R15, R14 ;  /* 0x0000000f0e007223 */ /* 0x000fc6000000000e */
[----:B------:R-:W0:Y:S01]  /*1590*/  FCHK P1, R12, R13 ;  /* 0x0000000d0c007302 */ /* 0x000e220000020000 */
[----:B------:R-:W-:-:S04]  /*15a0*/  FFMA R2, R0, R12, RZ ;  /* 0x0000000c00027223 */ /* 0x000fc800000000ff */
[----:B------:R-:W-:-:S04]  /*15b0*/  FFMA R3, -R13, R2, R12 ;  /* 0x000000020d037223 */ /* 0x000fc8000000010c */
[----:B------:R-:W-:Y:S01]  /*15c0*/  FFMA R0, R0, R3, R2 ;  /* 0x0000000300007223 */ /* 0x000fe20000000002 */
[----:B0-----:R-:W-:Y:S06]  /*15d0*/  @!P1 BRA `(.L_x_222) ;  /* 0x0000000000109947 */ /* 0x001fec0003800000 */
[----:B------:R-:W-:Y:S01]  /*15e0*/  MOV R0, R12 ;  /* 0x0000000c00007202 */ /* 0x000fe20000000f00 */
[----:B------:R-:W-:Y:S01]  /*15f0*/  IMAD.MOV.U32 R3, RZ, RZ, R13 ;  /* 0x000000ffff037224 */ /* 0x000fe200078e000d */
[----:B------:R-:W-:-:S07]  /*1600*/  MOV R2, 0x1620 ;  /* 0x0000162000027802 */ /* 0x000fce0000000f00 */
[----:B------:R-:W-:Y:S05]  /*1610*/  CALL.REL.NOINC `($__internal_8_$__cuda_sm3x_div_rn_noftz_f32_slowpath) ;  /* 0x0000000c00547944 */ /* 0x000fea0003c00000 */
.L_x_222:
[----:B------:R-:W-:Y:S05]  /*1620*/  BSYNC.RECONVERGENT B0 ;  /* 0x0000000000007941 */ /* 0x000fea0003800200 */
.L_x_221:
[----:B------:R-:W0:Y:S01]  /*1630*/  LDCU.64 UR6, c[0x0][0x390] ;  /* 0x00007200ff0677ac */ /* 0x000e220008000a00 */
[----:B------:R-:W-:Y:S01]  /*1640*/  FADD R4, R0, 9.9999997473787516356e-06 ;  /* 0x3727c5ac00047421 */ /* 0x000fe20000000000 */
[----:B0-----:R-:W-:Y:S01]  /*1650*/  ISETP.EQ.U32.AND P1, PT, RZ, UR6, PT ;  /* 0x00000006ff007c0c */ /* 0x001fe2000bf22070 */
[----:B------:R-:W0:Y:S03]  /*1660*/  LDCU UR6, c[0x0][0x3b4] ;  /* 0x00007680ff0677ac */ /* 0x000e260008000800 */
[----:B------:R-:W-:Y:S02]  /*1670*/  ISETP.EQ.OR.EX P0, PT, RZ, UR7, P0, P1 ;  /* 0x00000007ff007c0c */ /* 0x000fe40008702710 */
[----:B------:R-:W-:-:S11]  /*1680*/  FSETP.GEU.AND P1, PT, |R4|, 1.175494350822287508e-38, PT ;  /* 0x008000000400780b */ /* 0x000fd60003f2e200 */
[----:B------:R-:W1:Y:S02]  /*1690*/  @!P0 LDC.64 R2, c[0x0][0x390] ;  /* 0x0000e400ff028b82 */ /* 0x000e640000000a00 */
[----:B------:R-:W-:Y:S01]  /*16a0*/  @!P1 FMUL R4, R4, 16777216 ;  /* 0x4b80000004049820 */ /* 0x000fe20000400000 */
[----:B0-----:R-:W-:-:S03]  /*16b0*/  ISETP.GE.AND P2, PT, R8, UR6, PT ;  /* 0x0000000608007c0c */ /* 0x001fc6000bf46270 */
[----:B------:R-:W0:Y:S02]  /*16c0*/  MUFU.RSQ R0, R4 ;  /* 0x0000000400007308 */ /* 0x000e240000001400 */
[----:B0-----:R-:W-:Y:S01]  /*16d0*/  @!P1 FMUL R0, R0, 4096 ;  /* 0x4580000000009820 */ /* 0x001fe20000400000 */
[----:B-1----:R-:W-:-:S05]  /*16e0*/  @!P0 IMAD.WIDE R2, R11, 0x4, R2 ;  /* 0x000000040b028825 */ /* 0x002fca00078e0202 */
[----:B------:R0:W-:Y:S02]  /*16f0*/  @!P0 STG.E.EF desc[UR4][R2.64], R0 ;  /* 0x0000000002008986 */ /* 0x0001e4000c001904 */
[----:B------:R-:W-:Y:S05]  /*1700*/  @P2 EXIT ;  /* 0x000000000000294d */ /* 0x000fea0003800000 */
[----:B------:R-:W-:Y:S01]  /*1710*/  LOP3.LUT R14, RZ, R8, RZ, 0x33, !PT ;  /* 0x00000008ff0e7212 */ /* 0x000fe200078e33ff */
[----:B------:R-:W1:Y:S01]  /*1720*/  LDCU.128 UR8, c[0x0][0x3a0] ;  /* 0x00007400ff0877ac */ /* 0x000e620008000c00 */
[----:B------:R-:W-:Y:S02]  /*1730*/  BSSY.RECONVERGENT B0, `(.L_x_223) ;  /* 0x0000057000007945 */ /* 0x000fe40003800200 */
[----:B------:R-:W-:-:S04]  /*1740*/  IADD3 R14, PT, PT, R14, UR6, RZ ;  /* 0x000000060e0e7c10 */ /* 0x000fc8000fffe0ff */
[C---:B------:R-:W-:Y:S02]  /*1750*/  ISETP.GE.U32.AND P0, PT, R14.reuse, 0xe0, PT ;  /* 0x000000e00e00780c */ /* 0x040fe40003f06070 */
[----:B------:R-:W-:-:S11]  /*1760*/  LEA.HI R15, R14, 0x1, RZ, 0x1b ;  /* 0x000000010e0f7811 */ /* 0x000fd600078fd8ff */
[----:B-1----:R-:W-:Y:S05]  /*1770*/  @!P0 BRA `(.L_x_224) ;  /* 0x0000000400488947 */ /* 0x002fea0003800000 */
[----:B------:R-:W1:Y:S01]  /*1780*/  LDCU.64 UR12, c[0x0][0x398] ;  /* 0x00007300ff0c77ac */ /* 0x000e620008000a00 */
[----:B------:R-:W-:Y:S02]  /*1790*/  SHF.L.U32 R17, R6, 0x2, RZ ;  /* 0x0000000206117819 */ /* 0x000fe400000006ff */
[----:B------:R-:W-:Y:S01]  /*17a0*/  LOP3.LUT R18, R10, 0x1f, RZ, 0xc0, !PT ;  /* 0x0000001f0a127812 */ /* 0x000fe200078ec0ff */
[----:B------:R-:W2:Y:S01]  /*17b0*/  LDCU.64 UR6, c[0x0][0x380] ;  /* 0x00007000ff0677ac */ /* 0x000ea20008000a00 */
[----:B------:R-:W-:Y:S02]  /*17c0*/  SHF.L.U64.HI R22, R6, 0x2, R7 ;  /* 0x0000000206167819 */ /* 0x000fe40000010207 */
[----:B------:R-:W-:Y:S01]  /*17d0*/  LOP3.LUT R21, R15, 0xffffff8, RZ, 0xc0, !PT ;  /* 0x0ffffff80f157812 */ /* 0x000fe200078ec0ff */
[----:B------:R-:W-:-:S03]  /*17e0*/  IMAD.WIDE.U32 R18, R18, 0x4, RZ ;  /* 0x0000000412127825 */ /* 0x000fc600078e00ff */
[----:B------:R-:W-:Y:S02]  /*17f0*/  IADD3 R21, PT, PT, -R21, RZ, RZ ;  /* 0x000000ff15157210 */ /* 0x000fe40007ffe1ff */
[C---:B-1----:R-:W-:Y:S02]  /*1800*/  IADD3 R16, P0, PT, R17.reuse, UR12, RZ ;  /* 0x0000000c11107c10 */ /* 0x042fe4000ff1e0ff */
[----:B--2---:R-:W-:Y:S02]  /*1810*/  IADD3 R17, P1, PT, R17, UR6, RZ ;  /* 0x0000000611117c10 */ /* 0x004fe4000ff3e0ff */
[C---:B------:R-:W-:Y:S02]  /*1820*/  IADD3.X R20, PT, PT, R22.reuse, UR13, RZ, P0, !PT ;  /* 0x0000000d16147c10 */ /* 0x040fe400087fe4ff */
[----:B------:R-:W-:-:S09]  /*1830*/  IADD3.X R22, PT, PT, R22, UR7, RZ, P1, !PT ;  /* 0x0000000716167c10 */ /* 0x000fd20008ffe4ff */
.L_x_225:
[C---:B0-----:R-:W-:Y:S02]  /*1840*/  IADD3 R2, P0, PT, R18.reuse, R16, RZ ;  /* 0x0000001012027210 */ /* 0x041fe40007f1e0ff */
[C---:B------:R-:W-:Y:S02]  /*1850*/  IADD3 R4, P1, PT, R18.reuse, UR8, RZ ;  /* 0x0000000812047c10 */ /* 0x040fe4000ff3e0ff */
[C---:B------:R-:W-:Y:S02]  /*1860*/  IADD3.X R3, PT, PT, R19.reuse, R20, RZ, P0, !PT ;  /* 0x0000001413037210 */ /* 0x040fe400007fe4ff */
[----:B------:R-:W-:Y:S02]  /*1870*/  IADD3 R10, P0, PT, R18, UR10, RZ ;  /* 0x0000000a120a7c10 */ /* 0x000fe4000ff1e0ff */
[C---:B------:R-:W-:Y:S01]  /*1880*/  IADD3.X R5, PT, PT, R19.reuse, UR9, RZ, P1, !PT ;  /* 0x0000000913057c10 */ /* 0x040fe20008ffe4ff */
[----:B---3--:R-:W2:Y:S01]  /*1890*/  LDG.E.EF R12, desc[UR4][R2.64] ;  /* 0x00000004020c7981 */ /* 0x008ea2000c0e1900 */
[----:B------:R-:W-:-:S03]  /*18a0*/  IADD3.X R11, PT, PT, R19, UR11, RZ, P0, !PT ;  /* 0x0000000b130b7c10 */ /* 0x000fc600087fe4ff */
[----:B------:R-:W3:Y:S04]  /*18b0*/  LDG.E.CONSTANT R24, desc[UR4][R4.64] ;  /* 0x0000000404187981 */ /* 0x000ee8000c1e9900 */
[----:B------:R-:W3:Y:S04]  /*18c0*/  LDG.E.CONSTANT R26, desc[UR4][R10.64] ;  /* 0x000000040a1a7981 */ /* 0x000ee8000c1e9900 */
[----:B------:R-:W4:Y:S01]  /*18d0*/  LDG.E.CONSTANT R28, desc[UR4][R10.64+0x80] ;  /* 0x000080040a1c7981 */ /* 0x000f22000c1e9900 */
[----:B--2---:R-:W-:Y:S01]  /*18e0*/  FADD R13, R12, -R9 ;  /* 0x800000090c0d7221 */ /* 0x004fe20000000000 */
[----:B------:R-:W-:-:S03]  /*18f0*/  IADD3 R12, P0, PT, R18, R17, RZ ;  /* 0x00000011120c7210 */ /* 0x000fc60007f1e0ff */
[----:B------:R-:W-:Y:S02]  /*1900*/  FMUL R23, R0, R13 ;  /* 0x0000000d00177220 */ /* 0x000fe40000400000 */
[----:B------:R-:W-:Y:S02]  /*1910*/  IMAD.X R13, R19, 0x1, R22, P0 ;  /* 0x00000001130d7824 */ /* 0x000fe400000e0616 */
[----:B---3--:R-:W-:Y:S02]  /*1920*/  FFMA R23, R23, R24, R26 ;  /* 0x0000001817177223 */ /* 0x008fe4000000001a */
[----:B------:R-:W4:Y:S04]  /*1930*/  LDG.E.CONSTANT R26, desc[UR4][R4.64+0x80] ;  /* 0x00008004041a7981 */ /* 0x000f28000c1e9900 */
[----:B------:R0:W-:Y:S04]  /*1940*/  STG.E.EF desc[UR4][R12.64], R23 ;  /* 0x000000170c007986 */ /* 0x0001e8000c001904 */
[----:B------:R-:W2:Y:S02]  /*1950*/  LDG.E.EF R24, desc[UR4][R2.64+0x80] ;  /* 0x0000800402187981 */ /* 0x000ea4000c0e1900 */
[----:B--2---:R-:W-:-:S04]  /*1960*/  FADD R25, R24, -R9 ;  /* 0x8000000918197221 */ /* 0x004fc80000000000 */
[----:B------:R-:W-:-:S04]  /*1970*/  FMUL R25, R0, R25 ;  /* 0x0000001900197220 */ /* 0x000fc80000400000 */
[----:B----4-:R-:W-:Y:S02]  /*1980*/  FFMA R25, R25, R26, R28 ;  /* 0x0000001a19197223 */ /* 0x010fe4000000001c */
[----:B------:R-:W2:Y:S04]  /*1990*/  LDG.E.CONSTANT R26, desc[UR4][R4.64+0x100] ;  /* 0x00010004041a7981 */ /* 0x000ea8000c1e9900 */
[----:B------:R1:W-:Y:S04]  /*19a0*/  STG.E.EF desc[UR4][R12.64+0x80], R25 ;  /* 0x000080190c007986 */ /* 0x0003e8000c001904 */
[----:B------:R-:W0:Y:S04]  /*19b0*/  LDG.E.EF R24, desc[UR4][R2.64+0x100] ;  /* 0x0001000402187981 */ /* 0x000e28000c0e1900 */
[----:B------:R-:W2:Y:S01]  /*19c0*/  LDG.E.CONSTANT R28, desc[UR4][R10.64+0x100] ;  /* 0x000100040a1c7981 */ /* 0x000ea2000c1e9900 */
[----:B0-----:R-:W-:-:S04]  /*19d0*/  FADD R23, R24, -R9 ;  /* 0x8000000918177221 */ /* 0x001fc80000000000 */
[----:B------:R-:W-:-:S04]  /*19e0*/  FMUL R23, R0, R23 ;  /* 0x0000001700177220 */ /* 0x000fc80000400000 */
[----:B--2---:R-:W-:Y:S02]  /*19f0*/  FFMA R23, R23, R26, R28 ;  /* 0x0000001a17177223 */ /* 0x004fe4000000001c */
[----:B------:R-:W2:Y:S04]  /*1a00*/  LDG.E.CONSTANT R26, desc[UR4][R4.64+0x180] ;  /* 0x00018004041a7981 */ /* 0x000ea8000c1e9900 */
[----:B------:R0:W-:Y:S04]  /*1a10*/  STG.E.EF desc[UR4][R12.64+0x100], R23 ;  /* 0x000100170c007986 */ /* 0x0001e8000c001904 */
[----:B------:R-:W1:Y:S04]  /*1a20*/  LDG.E.EF R24, desc[UR4][R2.64+0x180] ;  /* 0x0001800402187981 */ /* 0x000e68000c0e1900 */
[----:B------:R-:W2:Y:S01]  /*1a30*/  LDG.E.CONSTANT R28, desc[UR4][R10.64+0x180] ;  /* 0x000180040a1c7981 */ /* 0x000ea2000c1e9900 */
[----:B-1----:R-:W-:-:S04]  /*1a40*/  FADD R25, R24, -R9 ;  /* 0x8000000918197221 */ /* 0x002fc80000000000 */
[----:B------:R-:W-:-:S04]  /*1a50*/  FMUL R25, R0, R25 ;  /* 0x0000001900197220 */ /* 0x000fc80000400000 */
[----:B--2---:R-:W-:Y:S02]  /*1a60*/  FFMA R25, R25, R26, R28 ;  /* 0x0000001a19197223 */ /* 0x004fe4000000001c */
        /* <DEDUP_REMOVED lines=25> */
[----:B------:R-:W-:-:S04]  /*1c00*/  IADD3 R21, PT, PT, R21, 0x8, RZ ;  /* 0x0000000815157810 */ /* 0x000fc80007ffe0ff */
[----:B------:R-:W-:Y:S02]  /*1c10*/  ISETP.NE.AND P0, PT, R21, RZ, PT ;  /* 0x000000ff1500720c */ /* 0x000fe40003f05270 */
[----:B------:R-:W-:Y:S02]  /*1c20*/  IADD3 R18, P1, PT, R18, 0x400, RZ ;  /* 0x0000040012127810 */ /* 0x000fe40007f3e0ff */
[----:B------:R-:W-:Y:S02]  /*1c30*/  IADD3 R8, PT, PT, R8, 0x100, RZ ;  /* 0x0000010008087810 */ /* 0x000fe40007ffe0ff */
[----:B------:R-:W-:Y:S01]  /*1c40*/  IADD3.X R19, PT, PT, RZ, R19, RZ, P1, !PT ;  /* 0x00000013ff137210 */ /* 0x000fe20000ffe4ff */
[----:B-1----:R-:W-:-:S04]  /*1c50*/  FADD R25, R24, -R9 ;  /* 0x8000000918197221 */ /* 0x002fc80000000000 */
[----:B------:R-:W-:-:S04]  /*1c60*/  FMUL R25, R0, R25 ;  /* 0x0000001900197220 */ /* 0x000fc80000400000 */
[----:B--2---:R-:W-:-:S05]  /*1c70*/  FFMA R25, R25, R26, R28 ;  /* 0x0000001a19197223 */ /* 0x004fca000000001c */
[----:B------:R3:W-:Y:S01]  /*1c80*/  STG.E.EF desc[UR4][R12.64+0x380], R25 ;  /* 0x000380190c007986 */ /* 0x0007e2000c001904 */
[----:B------:R-:W-:Y:S05]  /*1c90*/  @P0 BRA `(.L_x_225) ;  /* 0xfffffff800e80947 */ /* 0x000fea000383ffff */
.L_x_224:
[----:B------:R-:W-:Y:S05]  /*1ca0*/  BSYNC.RECONVERGENT B0 ;  /* 0x0000000000007941 */ /* 0x000fea0003800200 */
.L_x_223:
[----:B0-----:R-:W-:-:S13]  /*1cb0*/  LOP3.LUT P0, R2, R15, 0x7, RZ, 0xc0, !PT ;  /* 0x000000070f027812 */ /* 0x001fda000780c0ff */
[----:B------:R-:W-:Y:S05]  /*1cc0*/  @!P0 EXIT ;  /* 0x000000000000894d */ /* 0x000fea0003800000 */
[----:B------:R-:W-:Y:S01]  /*1cd0*/  ISETP.GE.U32.AND P1, PT, R2, 0x4, PT ;  /* 0x000000040200780c */ /* 0x000fe20003f26070 */
[----:B------:R-:W-:Y:S01]  /*1ce0*/  BSSY.RECONVERGENT B0, `(.L_x_226) ;  /* 0x000002e000007945 */ /* 0x000fe20003800200 */
[----:B------:R-:W-:-:S11]  /*1cf0*/  LOP3.LUT P0, R15, R15, 0x3, RZ, 0xc0, !PT ;  /* 0x000000030f0f7812 */ /* 0x000fd6000780c0ff */
[----:B------:R-:W-:Y:S05]  /*1d00*/  @!P1 BRA `(.L_x_227) ;  /* 0x0000000000ac9947 */ /* 0x000fea0003800000 */
[----:B------:R-:W0:Y:S01]  /*1d10*/  LDCU.64 UR6, c[0x0][0x398] ;  /* 0x00007300ff0677ac */ /* 0x000e220008000a00 */
[----:B------:R-:W1:Y:S01]  /*1d20*/  LDC.64 R4, c[0x0][0x3a0] ;  /* 0x0000e800ff047b82 */ /* 0x000e620000000a00 */
[----:B------:R-:W-:-:S04]  /*1d30*/  IADD3 R18, P1, PT, R6, R8, RZ ;  /* 0x0000000806127210 */ /* 0x000fc80007f3e0ff */
[----:B------:R-:W-:Y:S02]  /*1d40*/  LEA.HI.X.SX32 R3, R8, R7, 0x1, P1 ;  /* 0x0000000708037211 */ /* 0x000fe400008f0eff */
[C---:B------:R-:W-:Y:S01]  /*1d50*/  SHF.L.U32 R16, R18.reuse, 0x2, RZ ;  /* 0x0000000212107819 */ /* 0x040fe200000006ff */
[----:B------:R-:W2:Y:S01]  /*1d60*/  LDC.64 R10, c[0x0][0x3a8] ;  /* 0x0000ea00ff0a7b82 */ /* 0x000ea20000000a00 */
[----:B------:R-:W-:Y:S02]  /*1d70*/  SHF.L.U64.HI R18, R18, 0x2, R3 ;  /* 0x0000000212127819 */ /* 0x000fe40000010203 */
[----:B0-----:R-:W-:-:S04]  /*1d80*/  IADD3 R2, P1, PT, R16, UR6, RZ ;  /* 0x0000000610027c10 */ /* 0x001fc8000ff3e0ff */
[----:B------:R-:W-:Y:S01]  /*1d90*/  IADD3.X R3, PT, PT, R18, UR7, RZ, P1, !PT ;  /* 0x0000000712037c10 */ /* 0x000fe20008ffe4ff */
[----:B------:R-:W0:Y:S04]  /*1da0*/  LDCU.64 UR6, c[0x0][0x380] ;  /* 0x00007000ff0677ac */ /* 0x000e280008000a00 */
[----:B---3--:R-:W3:Y:S01]  /*1db0*/  LDG.E.EF R12, desc[UR4][R2.64] ;  /* 0x00000004020c7981 */ /* 0x008ee2000c0e1900 */
[----:B-1----:R-:W-:-:S04]  /*1dc0*/  IMAD.WIDE R4, R8, 0x4, R4 ;  /* 0x0000000408047825 */ /* 0x002fc800078e0204 */
[----:B--2---:R-:W-:Y:S01]  /*1dd0*/  IMAD.WIDE R10, R8, 0x4, R10 ;  /* 0x00000004080a7825 */ /* 0x004fe200078e020a */
[----:B------:R-:W2:Y:S04]  /*1de0*/  LDG.E.CONSTANT R17, desc[UR4][R4.64] ;  /* 0x0000000404117981 */ /* 0x000ea8000c1e9900 */
[----:B------:R-:W2:Y:S04]  /*1df0*/  LDG.E.CONSTANT R19, desc[UR4][R10.64] ;  /* 0x000000040a137981 */ /* 0x000ea8000c1e9900 */
[----:B------:R-:W4:Y:S01]  /*1e00*/  LDG.E.CONSTANT R20, desc[UR4][R10.64+0x80] ;  /* 0x000080040a147981 */ /* 0x000f22000c1e9900 */
[----:B---3--:R-:W-:Y:S01]  /*1e10*/  FADD R13, R12, -R9 ;  /* 0x800000090c0d7221 */ /* 0x008fe20000000000 */
[----:B0-----:R-:W-:-:S03]  /*1e20*/  IADD3 R12, P1, PT, R16, UR6, RZ ;  /* 0x00000006100c7c10 */ /* 0x001fc6000ff3e0ff */
[----:B------:R-:W-:Y:S01]  /*1e30*/  FMUL R16, R0, R13 ;  /* 0x0000000d00107220 */ /* 0x000fe20000400000 */
[----:B------:R-:W-:Y:S02]  /*1e40*/  IADD3.X R13, PT, PT, R18, UR7, RZ, P1, !PT ;  /* 0x00000007120d7c10 */ /* 0x000fe40008ffe4ff */
[----:B------:R-:W4:Y:S01]  /*1e50*/  LDG.E.CONSTANT R18, desc[UR4][R4.64+0x80] ;  /* 0x0000800404127981 */ /* 0x000f22000c1e9900 */
[----:B--2---:R-:W-:-:S05]  /*1e60*/  FFMA R17, R16, R17, R19 ;  /* 0x0000001110117223 */ /* 0x004fca0000000013 */
        /* <DEDUP_REMOVED lines=16> */
[----:B------:R-:W-:-:S02]  /*1f70*/  VIADD R8, R8, 0x80 ;  /* 0x0000008008087836 */ /* 0x000fc40000000000 */
[----:B-1----:R-:W-:-:S04]  /*1f80*/  FADD R19, R16, -R9 ;  /* 0x8000000910137221 */ /* 0x002fc80000000000 */
[----:B------:R-:W-:-:S04]  /*1f90*/  FMUL R19, R0, R19 ;  /* 0x0000001300137220 */ /* 0x000fc80000400000 */
[----:B--2---:R-:W-:-:S05]  /*1fa0*/  FFMA R19, R19, R18, R20 ;  /* 0x0000001213137223 */ /* 0x004fca0000000014 */
[----:B------:R0:W-:Y:S02]  /*1fb0*/  STG.E.EF desc[UR4][R12.64+0x180], R19 ;  /* 0x000180130c007986 */ /* 0x0001e4000c001904 */
.L_x_227:
[----:B------:R-:W-:Y:S05]  /*1fc0*/  BSYNC.RECONVERGENT B0 ;  /* 0x0000000000007941 */ /* 0x000fea0003800200 */
.L_x_226:
[----:B------:R-:W-:Y:S05]  /*1fd0*/  @!P0 EXIT ;  /* 0x000000000000894d */ /* 0x000fea0003800000 */
[----:B------:R-:W-:Y:S01]  /*1fe0*/  ISETP.NE.AND P1, PT, R15, 0x1, PT ;  /* 0x000000010f00780c */ /* 0x000fe20003f25270 */
[----:B------:R-:W-:Y:S01]  /*1ff0*/  BSSY.RECONVERGENT B0, `(.L_x_228) ;  /* 0x0000020000007945 */ /* 0x000fe20003800200 */
[----:B------:R-:W-:-:S11]  /*2000*/  LOP3.LUT P0, RZ, R14, 0x20, RZ, 0xc0, !PT ;  /* 0x000000200eff7812 */ /* 0x000fd6000780c0ff */
[----:B------:R-:W-:Y:S05]  /*2010*/  @!P1 BRA `(.L_x_229) ;  /* 0x0000000000749947 */ /* 0x000fea0003800000 */
[----:B------:R-:W1:Y:S01]  /*2020*/  LDCU.64 UR6, c[0x0][0x398] ;  /* 0x00007300ff0677ac */ /* 0x000e620008000a00 */
[----:B------:R-:W2:Y:S01]  /*2030*/  LDC.64 R4, c[0x0][0x3a0] ;  /* 0x0000e800ff047b82 */ /* 0x000ea20000000a00 */
[----:B------:R-:W-:-:S04]  /*2040*/  IADD3 R2, P1, PT, R6, R8, RZ ;  /* 0x0000000806027210 */ /* 0x000fc80007f3e0ff */
[----:B------:R-:W-:Y:S02]  /*2050*/  LEA.HI.X.SX32 R3, R8, R7, 0x1, P1 ;  /* 0x0000000708037211 */ /* 0x000fe400008f0eff */
[C---:B------:R-:W-:Y:S01]  /*2060*/  SHF.L.U32 R14, R2.reuse, 0x2, RZ ;  /* 0x00000002020e7819 */ /* 0x040fe200000006ff */
[----:B0--3--:R-:W0:Y:S01]  /*2070*/  LDC.64 R12, c[0x0][0x3a8] ;  /* 0x0000ea00ff0c7b82 */ /* 0x009e220000000a00 */
[----:B------:R-:W-:Y:S02]  /*2080*/  SHF.L.U64.HI R15, R2, 0x2, R3 ;  /* 0x00000002020f7819 */ /* 0x000fe40000010203 */
[----:B-1----:R-:W-:-:S04]  /*2090*/  IADD3 R2, P1, PT, R14, UR6, RZ ;  /* 0x000000060e027c10 */ /* 0x002fc8000ff3e0ff */
[----:B------:R-:W-:Y:S01]  /*20a0*/  IADD3.X R3, PT, PT, R15, UR7, RZ, P1, !PT ;  /* 0x000000070f037c10 */ /* 0x000fe20008ffe4ff */
[----:B------:R-:W1:Y:S04]  /*20b0*/  LDCU.64 UR6, c[0x0][0x380] ;  /* 0x00007000ff0677ac */ /* 0x000e680008000a00 */
[----:B------:R-:W3:Y:S01]  /*20c0*/  LDG.E.EF R10, desc[UR4][R2.64] ;  /* 0x00000004020a7981 */ /* 0x000ee2000c0e1900 */
[----:B--2---:R-:W-:-:S04]  /*20d0*/  IMAD.WIDE R4, R8, 0x4, R4 ;  /* 0x0000000408047825 */ /* 0x004fc800078e0204 */
[----:B0-----:R-:W-:Y:S01]  /*20e0*/  IMAD.WIDE R12, R8, 0x4, R12 ;  /* 0x00000004080c7825 */ /* 0x001fe200078e020c */
[----:B------:R-:W2:Y:S04]  /*20f0*/  LDG.E.CONSTANT R17, desc[UR4][R4.64] ;  /* 0x0000000404117981 */ /* 0x000ea8000c1e9900 */
[----:B------:R-:W2:Y:S04]  /*2100*/  LDG.E.CONSTANT R16, desc[UR4][R12.64] ;  /* 0x000000040c107981 */ /* 0x000ea8000c1e9900 */
[----:B------:R-:W4:Y:S01]  /*2110*/  LDG.E.CONSTANT R19, desc[UR4][R12.64+0x80] ;  /* 0x000080040c137981 */ /* 0x000f22000c1e9900 */
[----:B---3--:R-:W-:Y:S01]  /*2120*/  FADD R11, R10, -R9 ;  /* 0x800000090a0b7221 */ /* 0x008fe20000000000 */
[----:B-1----:R-:W-:-:S03]  /*2130*/  IADD3 R10, P1, PT, R14, UR6, RZ ;  /* 0x000000060e0a7c10 */ /* 0x002fc6000ff3e0ff */
[----:B------:R-:W-:Y:S01]  /*2140*/  FMUL R14, R0, R11 ;  /* 0x0000000b000e7220 */ /* 0x000fe20000400000 */
[----:B------:R-:W-:-:S03]  /*2150*/  IADD3.X R11, PT, PT, R15, UR7, RZ, P1, !PT ;  /* 0x000000070f0b7c10 */ /* 0x000fc60008ffe4ff */
[----:B--2---:R-:W-:Y:S02]  /*2160*/  FFMA R15, R17, R14, R16 ;  /* 0x0000000e110f7223 */ /* 0x004fe40000000010 */
[----:B------:R-:W4:Y:S04]  /*2170*/  LDG.E.CONSTANT R14, desc[UR4][R4.64+0x80] ;  /* 0x00008004040e7981 */ /* 0x000f28000c1e9900 */
[----:B------:R1:W-:Y:S04]  /*2180*/  STG.E.EF desc[UR4][R10.64], R15 ;  /* 0x0000000f0a007986 */ /* 0x0003e8000c001904 */
[----:B------:R-:W2:Y:S01]  /*2190*/  LDG.E.EF R2, desc[UR4][R2.64+0x80] ;  /* 0x0000800402027981 */ /* 0x000ea2000c0e1900 */
[----:B------:R-:W-:Y:S01]  /*21a0*/  IADD3 R8, PT, PT, R8, 0x40, RZ ;  /* 0x0000004008087810 */ /* 0x000fe20007ffe0ff */
[----:B--2---:R-:W-:-:S04]  /*21b0*/  FADD R17, R2, -R9 ;  /* 0x8000000902117221 */ /* 0x004fc80000000000 */
[----:B------:R-:W-:-:S04]  /*21c0*/  FMUL R17, R0, R17 ;  /* 0x0000001100117220 */ /* 0x000fc80000400000 */
[----:B----4-:R-:W-:-:S05]  /*21d0*/  FFMA R17, R14, R17, R19 ;  /* 0x000000110e117223 */ /* 0x010fca0000000013 */
[----:B------:R1:W-:Y:S02]  /*21e0*/  STG.E.EF desc[UR4][R10.64+0x80], R17 ;  /* 0x000080110a007986 */ /* 0x0003e4000c001904 */
.L_x_229:
[----:B------:R-:W-:Y:S05]  /*21f0*/  BSYNC.RECONVERGENT B0 ;  /* 0x0000000000007941 */ /* 0x000fea0003800200 */
.L_x_228:
[----:B------:R-:W-:Y:S05]  /*2200*/  @P0 EXIT ;  /* 0x000000000000094d */ /* 0x000fea0003800000 */
[----:B------:R-:W2:Y:S01]  /*2210*/  LDCU.64 UR6, c[0x0][0x398] ;  /* 0x00007300ff0677ac */ /* 0x000ea20008000a00 */
[----:B------:R-:W4:Y:S01]  /*2220*/  LDC.64 R2, c[0x0][0x3a0] ;  /* 0x0000e800ff027b82 */ /* 0x000f220000000a00 */
[----:B------:R-:W-:-:S04]  /*2230*/  IADD3 R6, P0, PT, R6, R8, RZ ;  /* 0x0000000806067210 */ /* 0x000fc80007f1e0ff */
[----:B-1----:R-:W-:Y:S02]  /*2240*/  LEA.HI.X.SX32 R11, R8, R7, 0x1, P0 ;  /* 0x00000007080b7211 */ /* 0x002fe400000f0eff */
[C---:B------:R-:W-:Y:S01]  /*2250*/  SHF.L.U32 R10, R6.reuse, 0x2, RZ ;  /* 0x00000002060a7819 */ /* 0x040fe200000006ff */
[----:B------:R-:W1:Y:S01]  /*2260*/  LDC.64 R4, c[0x0][0x3a8] ;  /* 0x0000ea00ff047b82 */ /* 0x000e620000000a00 */
[----:B------:R-:W-:Y:S02]  /*2270*/  SHF.L.U64.HI R11, R6, 0x2, R11 ;  /* 0x00000002060b7819 */ /* 0x000fe4000001020b */
[----:B--2---:R-:W-:-:S04]  /*2280*/  IADD3 R6, P0, PT, R10, UR6, RZ ;  /* 0x000000060a067c10 */ /* 0x004fc8000ff1e0ff */
[----:B------:R-:W-:Y:S01]  /*2290*/  IADD3.X R7, PT, PT, R11, UR7, RZ, P0, !PT ;  /* 0x000000070b077c10 */ /* 0x000fe200087fe4ff */
[----:B------:R-:W2:Y:S01]  /*22a0*/  LDCU.64 UR6, c[0x0][0x380] ;  /* 0x00007000ff0677ac */ /* 0x000ea20008000a00 */
[----:B----4-:R-:W-:-:S03]  /*22b0*/  IMAD.WIDE R2, R8, 0x4, R2 ;  /* 0x0000000408027825 */ /* 0x010fc600078e0202 */
[----:B------:R-:W4:Y:S04]  /*22c0*/  LDG.E.EF R6, desc[UR4][R6.64] ;  /* 0x0000000406067981 */ /* 0x000f28000c0e1900 */
[----:B------:R-:W5:Y:S01]  /*22d0*/  LDG.E.CONSTANT R3, desc[UR4][R2.64] ;  /* 0x0000000402037981 */ /* 0x000f62000c1e9900 */
[----:B-1----:R-:W-:-:S06]  /*22e0*/  IMAD.WIDE R4, R8, 0x4, R4 ;  /* 0x0000000408047825 */ /* 0x002fcc00078e0204 */
[----:B------:R-:W5:Y:S01]  /*22f0*/  LDG.E.CONSTANT R5, desc[UR4][R4.64] ;  /* 0x0000000404057981 */ /* 0x000f62000c1e9900 */
[----:B--2---:R-:W-:Y:S01]  /*2300*/  IADD3 R8, P0, PT, R10, UR6, RZ ;  /* 0x000000060a087c10 */ /* 0x004fe2000ff1e0ff */
[----:B----4-:R-:W-:-:S04]  /*2310*/  FADD R9, R6, -R9 ;  /* 0x8000000906097221 */ /* 0x010fc80000000000 */
[----:B------:R-:W-:Y:S01]  /*2320*/  FMUL R0, R0, R9 ;  /* 0x0000000900007220 */ /* 0x000fe20000400000 */
[----:B------:R-:W-:-:S03]  /*2330*/  IADD3.X R9, PT, PT, R11, UR7, RZ, P0, !PT ;  /* 0x000000070b097c10 */ /* 0x000fc600087fe4ff */
[----:B-----5:R-:W-:-:S05]  /*2340*/  FFMA R11, R0, R3, R5 ;  /* 0x00000003000b7223 */ /* 0x020fca0000000005 */
[----:B------:R-:W-:Y:S01]  /*2350*/  STG.E.EF desc[UR4][R8.64], R11 ;  /* 0x0000000b08007986 */ /* 0x000fe2000c001904 */
[----:B------:R-:W-:Y:S05]  /*2360*/  EXIT ;  /* 0x000000000000794d */ /* 0x000fea0003800000 */
        .weak           $__internal_8_$__cuda_sm3x_div_rn_noftz_f32_slowpath
        .type           $__internal_8_$__cuda_sm3x_div_rn_noftz_f32_slowpath,@function
        .size           $__internal_8_$__cuda_sm3x_div_rn_noftz_f32_slowpath,(.L_x_252 - $__internal_8_$__cuda_sm3x_div_rn_noftz_f32_slowpath)
$__internal_8_$__cuda_sm3x_div_rn_noftz_f32_slowpath:
        /* <DEDUP_REMOVED lines=34> */
.L_x_231:
[----:B------:R-:W-:Y:S01]  /*2590*/  LEA R16, R14, 0xc0800000, 0x17 ;  /* 0xc08000000e107811 */ /* 0x000fe200078eb8ff */
[----:B------:R-:W-:Y:S01]  /*25a0*/  BSSY.RECONVERGENT B2, `(.L_x_236) ;  /* 0x0000036000027945 */ /* 0x000fe20003800200 */
[----:B------:R-:W-:-:S03]  /*25b0*/  IADD3 R15, PT, PT, R15, -0x7f, RZ ;  /* 0xffffff810f0f7810 */ /* 0x000fc60007ffe0ff */
[----:B------:R-:W-:Y:S02]  /*25c0*/  IMAD.IADD R16, R3, 0x1, -R16 ;  /* 0x0000000103107824 */ /* 0x000fe400078e0a10 */
[C---:B------:R-:W-:Y:S01]  /*25d0*/  IMAD R0, R15.reuse, -0x800000, R0 ;  /* 0xff8000000f007824 */ /* 0x040fe200078e0200 */
[----:B------:R-:W-:Y:S01]  /*25e0*/  IADD3 R15, PT, PT, R15, 0x7f, -R14 ;  /* 0x0000007f0f0f7810 */ /* 0x000fe20007ffe80e */
[----:B------:R-:W0:Y:S01]  /*25f0*/  MUFU.RCP R3, R16 ;  /* 0x0000001000037308 */ /* 0x000e220000001000 */
[----:B------:R-:W-:Y:S02]  /*2600*/  FADD.FTZ R17, -R16, -RZ ;  /* 0x800000ff10117221 */ /* 0x000fe40000010100 */
[----:B------:R-:W-:Y:S02]  /*2610*/  IADD3 R15, PT, PT, R15, R12, RZ ;  /* 0x0000000c0f0f7210 */ /* 0x000fe40007ffe0ff */
        /* <DEDUP_REMOVED lines=21> */
[C---:B------:R-:W-:Y:S01]  /*2770*/  VIADD R15, R16.reuse, 0x20 ;  /* 0x00000020100f7836 */ /* 0x040fe20000000000 */
[C---:B------:R-:W-:Y:S02]  /*2780*/  ISETP.NE.AND P3, PT, R16.reuse, RZ, PT ;  /* 0x000000ff1000720c */ /* 0x040fe40003f65270 */
[----:B------:R-:W-:Y:S02]  /*2790*/  ISETP.NE.AND P2, PT, R16, RZ, PT ;  /* 0x000000ff1000720c */ /* 0x000fe40003f45270 */
[----:B------:R-:W-:Y:S01]  /*27a0*/  LOP3.LUT R14, R12, 0x7fffff, RZ, 0xc0, !PT ;  /* 0x007fffff0c0e7812 */ /* 0x000fe200078ec0ff */
[CCC-:B------:R-:W-:Y:S01]  /*27b0*/  FFMA.RP R12, R3.reuse, R17.reuse, R18.reuse ;  /* 0x00000011030c7223 */ /* 0x1c0fe20000008012 */
[----:B------:R-:W-:Y:S01]  /*27c0*/  FFMA.RM R3, R3, R17, R18 ;  /* 0x0000001103037223 */ /* 0x000fe20000004012 */
[----:B------:R-:W-:Y:S02]  /*27d0*/  IADD3 R16, PT, PT, -R16, RZ, RZ ;  /* 0x000000ff10107210 */ /* 0x000fe40007ffe1ff */
        /* <DEDUP_REMOVED lines=10> */
[----:B------:R-:W-:-:S04]  /*2880*/  LOP3.LUT R12, R12, R3, RZ, 0xc0, !PT ;  /* 0x000000030c0c7212 */ /* 0x000fc800078ec0ff */
[----:B------:R-:W-:-:S04]  /*2890*/  IADD3 R15, PT, PT, R15, R12, RZ ;  /* 0x0000000c0f0f7210 */ /* 0x000fc80007ffe0ff */
[----:B------:R-:W-:Y:S01]  /*28a0*/  LOP3.LUT R0, R15, R0, RZ, 0xfc, !PT ;  /* 0x000000000f007212 */ /* 0x000fe200078efcff */
[----:B------:R-:W-:Y:S06]  /*28b0*/  BRA `(.L_x_239) ;  /* 0x0000000000107947 */ /* 0x000fec0003800000 */
.L_x_238:
[----:B------:R-:W-:-:S04]  /*28c0*/  LOP3.LUT R0, R0, 0x80000000, RZ, 0xc0, !PT ;  /* 0x8000000000007812 */ /* 0x000fc800078ec0ff */
[----:B------:R-:W-:Y:S01]  /*28d0*/  LOP3.LUT R0, R0, 0x7f800000, RZ, 0xfc, !PT ;  /* 0x7f80000000007812 */ /* 0x000fe200078efcff */
[----:B------:R-:W-:Y:S06]  /*28e0*/  BRA `(.L_x_239) ;  /* 0x0000000000047947 */ /* 0x000fec0003800000 */
.L_x_237:
[----:B------:R-:W-:-:S07]  /*28f0*/  LEA R0, R15, R0, 0x17 ;  /* 0x000000000f007211 */ /* 0x000fce00078eb8ff */
.L_x_239:
[----:B------:R-:W-:Y:S05]  /*2900*/  BSYNC.RECONVERGENT B2 ;  /* 0x0000000000027941 */ /* 0x000fea0003800200 */
.L_x_236:
[----:B------:R-:W-:Y:S05]  /*2910*/  BRA `(.L_x_240) ;  /* 0x0000000000207947 */ /* 0x000fea0003800000 */
.L_x_235:
[----:B------:R-:W-:-:S04]  /*2920*/  LOP3.LUT R0, R3, 0x80000000, R0, 0x48, !PT ;  /* 0x8000000003007812 */ /* 0x000fc800078e4800 */
[----:B------:R-:W-:Y:S01]  /*2930*/  LOP3.LUT R0, R0, 0x7f800000, RZ, 0xfc, !PT ;  /* 0x7f80000000007812 */ /* 0x000fe200078efcff */
[----:B------:R-:W-:Y:S06]  /*2940*/  BRA `(.L_x_240) ;  /* 0x0000000000147947 */ /* 0x000fec0003800000 */
.L_x_234:
[----:B------:R-:W-:Y:S01]  /*2950*/  LOP3.LUT R0, R3, 0x80000000, R0, 0x48, !PT ;  /* 0x8000000003007812 */ /* 0x000fe200078e4800 */
[----:B------:R-:W-:Y:S06]  /*2960*/  BRA `(.L_x_240) ;  /* 0x00000000000c7947 */ /* 0x000fec0003800000 */
.L_x_233:
[----:B------:R-:W0:Y:S01]  /*2970*/  MUFU.RSQ R0, -QNAN ;  /* 0xffc0000000007908 */ /* 0x000e220000001400 */
[----:B------:R-:W-:Y:S05]  /*2980*/  BRA `(.L_x_240) ;  /* 0x0000000000047947 */ /* 0x000fea0003800000 */
.L_x_232:
[----:B------:R-:W-:-:S07]  /*2990*/  FADD.FTZ R0, R0, R3 ;  /* 0x0000000300007221 */ /* 0x000fce0000010000 */
.L_x_240:
[----:B------:R-:W-:Y:S05]  /*29a0*/  BSYNC.RECONVERGENT B1 ;  /* 0x0000000000017941 */ /* 0x000fea0003800200 */
.L_x_230:
[----:B------:R-:W-:-:S04]  /*29b0*/  HFMA2 R3, -RZ, RZ, 0, 0 ;  /* 0x00000000ff037431 */ /* 0x000fc800000001ff */
[----:B0-----:R-:W-:Y:S05]  /*29c0*/  RET.REL.NODEC R2 `(_Z25layernorm_forward_kernel3PfS_S_PKfS1_S1_ii) ;  /* 0xffffffd4028c7950 */ /* 0x001fea0003c3ffff */
.L_x_241:
        /* <DEDUP_REMOVED lines=11> */
.L_x_252:


//--------------------- .text._Z23encoder_backward_kernelPfS_PKfPKiiii --------------------------
	.section	.text._Z23encoder_backward_kernelPfS_PKfPKiiii,"ax",@progbits
	.align	128
        .global         _Z23encoder_backward_kernelPfS_PKfPKiiii
        .type           _Z23encoder_backward_kernelPfS_PKfPKiiii,@function
        .size           _Z23encoder_backward_kernelPfS_PKfPKiiii,(.L_x_272 - _Z23encoder_backward_kernelPfS_PKfPKiiii)
        .other          _Z23encoder_backward_kernelPfS_PKfPKiiii,@"STO_CUDA_ENTRY STV_DEFAULT"
_Z23encoder_backward_kernelPfS_PKfPKiiii:
.text._Z23encoder_backward_kernelPfS_PKfPKiiii:
        /* <DEDUP_REMOVED lines=11> */
[----:B------:R-:W-:Y:S01]  /*00b0*/  IABS R9, R0 ;  /* 0x0000000000097213 */ /* 0x000fe20000000000 */
[----:B------:R-:W0:Y:S01]  /*00c0*/  LDCU.64 UR4, c[0x0][0x358] ;  /* 0x00006b00ff0477ac */ /* 0x000e220008000a00 */
[----:B------:R-:W-:Y:S02]  /*00d0*/  IABS R10, R3 ;  /* 0x00000003000a7213 */ /* 0x000fe40000000000 */
[----:B------:R-:W1:Y:S01]  /*00e0*/  I2F.RP R2, R9 ;  /* 0x0000000900027306 */ /* 0x000e620000209400 */
[----:B------:R-:W-:Y:S01]  /*00f0*/  IABS R8, R5 ;  /* 0x0000000500087213 */ /* 0x000fe20000000000 */
[----:B------:R-:W2:Y:S01]  /*0100*/  LDCU.64 UR6, c[0x0][0x390] ;  /* 0x00007200ff0677ac */ /* 0x000ea20008000a00 */
[----:B------:R-:W3:Y:S05]  /*0110*/  LDCU.128 UR8, c[0x0][0x380] ;  /* 0x00007000ff0877ac */ /* 0x000eea0008000c00 */
[----:B-1----:R-:W1:Y:S02]  /*0120*/  MUFU.RCP R2, R2 ;  /* 0x0000000200027308 */ /* 0x002e640000001000 */
[----:B-1----:R-:W-:-:S06]  /*0130*/  VIADD R6, R2, 0xffffffe ;  /* 0x0ffffffe02067836 */ /* 0x002fcc0000000000 */
[----:B------:R1:W4:Y:S02]  /*0140*/  F2I.FTZ.U32.TRUNC.NTZ R7, R6 ;  /* 0x0000000600077305 */ /* 0x000324000021f000 */
[----:B-1----:R-:W-:Y:S02]  /*0150*/  IMAD.MOV.U32 R6, RZ, RZ, RZ ;  /* 0x000000ffff067224 */ /* 0x002fe400078e00ff */
[----:B----4-:R-:W-:-:S04]  /*0160*/  IMAD.MOV R4, RZ, RZ, -R7 ;  /* 0x000000ffff047224 */ /* 0x010fc800078e0a07 */
[----:B------:R-:W-:Y:S02]  /*0170*/  IMAD R11, R4, R9, RZ ;  /* 0x00000009040b7224 */ /* 0x000fe400078e02ff */
[----:B------:R-:W-:Y:S02]  /*0180*/  IMAD.MOV.U32 R4, RZ, RZ, R8 ;  /* 0x000000ffff047224 */ /* 0x000fe400078e0008 */
[----:B------:R-:W-:Y:S01]  /*0190*/  IMAD.HI.U32 R7, R7, R11, R6 ;  /* 0x0000000b07077227 */ /* 0x000fe200078e0006 */
[----:B------:R-:W-:-:S04]  /*01a0*/  MOV R11, R10 ;  /* 0x0000000a000b7202 */ /* 0x000fc80000000f00 */
[----:B------:R-:W1:Y:S01]  /*01b0*/  I2F.RP R8, R11 ;  /* 0x0000000b00087306 */ /* 0x000e620000209400 */
[----:B------:R-:W-:-:S04]  /*01c0*/  IMAD.HI.U32 R2, R7, R4, RZ ;  /* 0x0000000407027227 */ /* 0x000fc800078e00ff */
[----:B------:R-:W-:-:S04]  /*01d0*/  IMAD.MOV R6, RZ, RZ, -R2 ;  /* 0x000000ffff067224 */ /* 0x000fc800078e0a02 */
[----:B------:R-:W-:-:S05]  /*01e0*/  IMAD R4, R9, R6, R4 ;  /* 0x0000000609047224 */ /* 0x000fca00078e0204 */
[----:B------:R-:W-:Y:S01]  /*01f0*/  ISETP.GT.U32.AND P2, PT, R9, R4, PT ;  /* 0x000000040900720c */ /* 0x000fe20003f44070 */
[----:B-1----:R-:W1:-:S12]  /*0200*/  MUFU.RCP R8, R8 ;  /* 0x0000000800087308 */ /* 0x002e580000001000 */
[----:B------:R-:W-:Y:S01]  /*0210*/  @!P2 IMAD.IADD R4, R4, 0x1, -R9 ;  /* 0x000000010404a824 */ /* 0x000fe200078e0a09 */
[----:B------:R-:W-:Y:S02]  /*0220*/  @!P2 IADD3 R2, PT, PT, R2, 0x1, RZ ;  /* 0x000000010202a810 */ /* 0x000fe40007ffe0ff */
[----:B------:R-:W-:Y:S01]  /*0230*/  ISETP.NE.AND P2, PT, R0, RZ, PT ;  /* 0x000000ff0000720c */ /* 0x000fe20003f45270 */
[----:B-1----:R-:W-:Y:S01]  /*0240*/  VIADD R6, R8, 0xffffffe ;  /* 0x0ffffffe08067836 */ /* 0x002fe20000000000 */
[----:B------:R-:W-:Y:S02]  /*0250*/  ISETP.GE.U32.AND P0, PT, R4, R9, PT ;  /* 0x000000090400720c */ /* 0x000fe40003f06070 */
[----:B------:R-:W-:Y:S01]  /*0260*/  LOP3.LUT R4, R5, R0, RZ, 0x3c, !PT ;  /* 0x0000000005047212 */ /* 0x000fe200078e3cff */
[----:B------:R1:W4:Y:S03]  /*0270*/  F2I.FTZ.U32.TRUNC.NTZ R7, R6 ;  /* 0x0000000600077305 */ /* 0x000326000021f000 */
[----:B------:R-:W-:Y:S01]  /*0280*/  ISETP.GE.AND P1, PT, R4, RZ, PT ;  /* 0x000000ff0400720c */ /* 0x000fe20003f26270 */
[----:B-1----:R-:W-:-:S06]  /*0290*/  IMAD.MOV.U32 R6, RZ, RZ, RZ ;  /* 0x000000ffff067224 */ /* 0x002fcc00078e00ff */
[----:B------:R-:W-:-:S04]  /*02a0*/  @P0 VIADD R2, R2, 0x1 ;  /* 0x0000000102020836 */ /* 0x000fc80000000000 */
[----:B------:R-:W-:Y:S02]  /*02b0*/  IMAD.MOV.U32 R8, RZ, RZ, R2 ;  /* 0x000000ffff087224 */ /* 0x000fe400078e0002 */
[----:B----4-:R-:W-:-:S03]  /*02c0*/  IMAD.MOV R2, RZ, RZ, -R7 ;  /* 0x000000ffff027224 */ /* 0x010fc600078e0a07 */
[----:B------:R-:W-:Y:S01]  /*02d0*/  @!P1 IADD3 R8, PT, PT, -R8, RZ, RZ ;  /* 0x000000ff08089210 */ /* 0x000fe20007ffe1ff */
[----:B------:R-:W-:Y:S01]  /*02e0*/  IMAD R9, R2, R11, RZ ;  /* 0x0000000b02097224 */ /* 0x000fe200078e02ff */
[----:B------:R-:W-:-:S03]  /*02f0*/  @!P2 LOP3.LUT R8, RZ, R0, RZ, 0x33, !PT ;  /* 0x00000000ff08a212 */ /* 0x000fc600078e33ff */
[----:B------:R-:W-:Y:S01]  /*0300*/  IMAD.HI.U32 R6, R7, R9, R6 ;  /* 0x0000000907067227 */ /* 0x000fe200078e0006 */
[----:B------:R-:W-:Y:S02]  /*0310*/  IABS R2, R8 ;  /* 0x0000000800027213 */ /* 0x000fe40000000000 */
[C---:B------:R-:W-:Y:S02]  /*0320*/  ISETP.GE.AND P2, PT, R8.reuse, RZ, PT ;  /* 0x000000ff0800720c */ /* 0x040fe40003f46270 */
[----:B------:R-:W-:Y:S01]  /*0330*/  IADD3 R4, PT, PT, -R8, RZ, RZ ;  /* 0x000000ff08047210 */ /* 0x000fe20007ffe1ff */
[----:B------:R-:W-:-:S04]  /*0340*/  IMAD.HI.U32 R6, R6, R2, RZ ;  /* 0x0000000206067227 */ /* 0x000fc800078e00ff */
[----:B------:R-:W-:-:S04]  /*0350*/  IMAD.MOV R6, RZ, RZ, -R6 ;  /* 0x000000ffff067224 */ /* 0x000fc800078e0a06 */
[C---:B------:R-:W-:Y:S02]  /*0360*/  IMAD R2, R11.reuse, R6, R2 ;  /* 0x000000060b027224 */ /* 0x040fe400078e0202 */
[----:B------:R-:W1:Y:S03]  /*0370*/  LDC.64 R6, c[0x0][0x398] ;  /* 0x0000e600ff067b82 */ /* 0x000e660000000a00 */
[----:B------:R-:W-:-:S13]  /*0380*/  ISETP.GT.U32.AND P0, PT, R11, R2, PT ;  /* 0x000000020b00720c */ /* 0x000fda0003f04070 */
[----:B------:R-:W-:Y:S01]  /*0390*/  @!P0 IMAD.IADD R2, R2, 0x1, -R11 ;  /* 0x0000000102028824 */ /* 0x000fe200078e0a0b */
[----:B------:R-:W-:-:S04]  /*03a0*/  ISETP.NE.AND P0, PT, R3, RZ, PT ;  /* 0x000000ff0300720c */ /* 0x000fc80003f05270 */
[----:B------:R-:W-:-:S13]  /*03b0*/  ISETP.GT.U32.AND P1, PT, R11, R2, PT ;  /* 0x000000020b00720c */ /* 0x000fda0003f24070 */
[----:B------:R-:W-:-:S05]  /*03c0*/  @!P1 IADD3 R2, PT, PT, R2, -R11, RZ ;  /* 0x8000000b02029210 */ /* 0x000fca0007ffe0ff */
[----:B------:R-:W-:-:S04]  /*03d0*/  IMAD.MOV.U32 R9, RZ, RZ, R2 ;  /* 0x000000ffff097224 */ /* 0x000fc800078e0002 */
[----:B------:R-:W-:Y:S01]  /*03e0*/  @!P2 IMAD.MOV R9, RZ, RZ, -R9 ;  /* 0x000000ffff09a224 */ /* 0x000fe200078e0a09 */
[----:B------:R-:W-:Y:S01]  /*03f0*/  @!P0 LOP3.LUT R9, RZ, R3, RZ, 0x33, !PT ;  /* 0x00000003ff098212 */ /* 0x000fe200078e33ff */
[----:B-1----:R-:W-:-:S04]  /*0400*/  IMAD.WIDE R2, R8, 0x4, R6 ;  /* 0x0000000408027825 */ /* 0x002fc800078e0206 */
[----:B------:R-:W-:Y:S02]  /*0410*/  IMAD R6, R0, R4, R5 ;  /* 0x0000000400067224 */ /* 0x000fe400078e0205 */
[----:B------:R-:W-:Y:S01]  /*0420*/  IMAD.IADD R5, R8, 0x1, -R9 ;  /* 0x0000000108057824 */ /* 0x000fe200078e0a09 */
[----:B0-----:R-:W4:Y:S01]  /*0430*/  LDG.E R3, desc[UR4][R2.64] ;  /* 0x0000000402037981 */ /* 0x001f22000c1e1900 */
[-C--:B------:R-:W-:Y:S01]  /*0440*/  IMAD R9, R9, R0.reuse, RZ ;  /* 0x0000000009097224 */ /* 0x080fe200078e02ff */
[----:B------:R-:W-:Y:S01]  /*0450*/  SHF.R.S32.HI R8, RZ, 0x1f, R6 ;  /* 0x0000001fff087819 */ /* 0x000fe20000011406 */
[----:B------:R-:W-:-:S03]  /*0460*/  IMAD R5, R5, R0, RZ ;  /* 0x0000000005057224 */ /* 0x000fc600078e02ff */
[----:B------:R-:W-:-:S04]  /*0470*/  IADD3 R12, P0, PT, R6, R9, RZ ;  /* 0x00000009060c7210 */ /* 0x000fc80007f1e0ff */
[----:B------:R-:W-:Y:S02]  /*0480*/  LEA.HI.X.SX32 R13, R9, R8, 0x1, P0 ;  /* 0x00000008090d7211 */ /* 0x000fe400000f0eff */
[----:B------:R-:W-:-:S04]  /*0490*/  IADD3 R7, P0, PT, R5, R12, RZ ;  /* 0x0000000c05077210 */ /* 0x000fc80007f1e0ff */
[----:B------:R-:W-:Y:S02]  /*04a0*/  LEA.HI.X.SX32 R10, R5, R13, 0x1, P0 ;  /* 0x0000000d050a7211 */ /* 0x000fe400000f0eff */
[----:B--2---:R-:W-:-:S04]  /*04b0*/  LEA R4, P0, R7, UR6, 0x2 ;  /* 0x0000000607047c11 */ /* 0x004fc8000f8010ff */
[----:B------:R-:W-:-:S05]  /*04c0*/  LEA.HI.X R5, R7, UR7, R10, 0x2, P0 ;  /* 0x0000000707057c11 */ /* 0x000fca00080f140a */
[----:B------:R-:W2:Y:S01]  /*04d0*/  LDG.E R9, desc[UR4][R4.64] ;  /* 0x0000000404097981 */ /* 0x000ea2000c1e1900 */
[----:B----4-:R-:W-:-:S05]  /*04e0*/  IMAD R3, R3, R0, RZ ;  /* 0x0000000003037224 */ /* 0x010fca00078e02ff */
[----:B------:R-:W-:-:S04]  /*04f0*/  IADD3 R6, P0, PT, R6, R3, RZ ;  /* 0x0000000306067210 */ /* 0x000fc80007f1e0ff */
[----:B------:R-:W-:Y:S02]  /*0500*/  LEA.HI.X.SX32 R3, R3, R8, 0x1, P0 ;  /* 0x0000000803037211 */ /* 0x000fe400000f0eff */
[----:B---3--:R-:W-:-:S04]  /*0510*/  LEA R2, P0, R6, UR8, 0x2 ;  /* 0x0000000806027c11 */ /* 0x008fc8000f8010ff */
[----:B------:R-:W-:-:S05]  /*0520*/  LEA.HI.X R3, R6, UR9, R3, 0x2, P0 ;  /* 0x0000000906037c11 */ /* 0x000fca00080f1403 */
[----:B--2---:R-:W-:Y:S04]  /*0530*/  REDG.E.ADD.F32.FTZ.RN.STRONG.GPU desc[UR4][R2.64], R9 ;  /* 0x00000009020079a6 */ /* 0x004fe8000c12f304 */
[----:B------:R-:W2:Y:S01]  /*0540*/  LDG.E R11, desc[UR4][R4.64] ;  /* 0x00000004040b7981 */ /* 0x000ea2000c1e1900 */
[----:B------:R-:W-:-:S04]  /*0550*/  LEA R6, P0, R12, UR10, 0x2 ;  /* 0x0000000a0c067c11 */ /* 0x000fc8000f8010ff */
[----:B------:R-:W-:-:S05]  /*0560*/  LEA.HI.X R7, R12, UR11, R13, 0x2, P0 ;  /* 0x0000000b0c077c11 */ /* 0x000fca00080f140d */
[----:B--2---:R-:W-:Y:S01]  /*0570*/  REDG.E.ADD.F32.FTZ.RN.STRONG.GPU desc[UR4][R6.64], R11 ;  /* 0x0000000b060079a6 */ /* 0x004fe2000c12f304 */
[----:B------:R-:W-:Y:S05]  /*0580*/  EXIT ;  /* 0x000000000000794d */ /* 0x000fea0003800000 */
.L_x_242:
        /* <DEDUP_REMOVED lines=15> */
.L_x_272:


//--------------------- .text._Z23encoder_forward_kernel2PfPiS_S_iii --------------------------
	.section	.text._Z23encoder_forward_kernel2PfPiS_S_iii,"ax",@progbits
	.align	128
        .global         _Z23encoder_forward_kernel2PfPiS_S_iii
        .type           _Z23encoder_forward_kernel2PfPiS_S_iii,@function
        .size           _Z23encoder_forward_kernel2PfPiS_S_iii,(.L_x_273 - _Z23encoder_forward_kernel2PfPiS_S_iii)
        .other          _Z23encoder_forward_kernel2PfPiS_S_iii,@"STO_CUDA_ENTRY STV_DEFAULT"
_Z23encoder_forward_kernel2PfPiS_S_iii:
.text._Z23encoder_forward_kernel2PfPiS_S_iii:
        /* <DEDUP_REMOVED lines=12> */
[----:B------:R-:W0:Y:S03]  /*00c0*/  LDCU.64 UR4, c[0x0][0x358] ;  /* 0x00006b00ff0477ac */ /* 0x000e260008000a00 */
[----:B------:R-:W1:Y:S01]  /*00d0*/  I2F.RP R2, R9 ;  /* 0x0000000900027306 */ /* 0x000e620000209400 */
[----:B------:R-:W2:Y:S01]  /*00e0*/  LDCU.128 UR8, c[0x0][0x390] ;  /* 0x00007200ff0877ac */ /* 0x000ea20008000c00 */
[----:B------:R-:W3:Y:S06]  /*00f0*/  LDCU.64 UR6, c[0x0][0x380] ;  /* 0x00007000ff0677ac */ /* 0x000eec0008000a00 */
[----:B-1----:R-:W1:Y:S02]  /*0100*/  MUFU.RCP R2, R2 ;  /* 0x0000000200027308 */ /* 0x002e640000001000 */
[----:B-1----:R-:W-:-:S06]  /*0110*/  VIADD R6, R2, 0xffffffe ;  /* 0x0ffffffe02067836 */ /* 0x002fcc0000000000 */
[----:B------:R1:W4:Y:S02]  /*0120*/  F2I.FTZ.U32.TRUNC.NTZ R7, R6 ;  /* 0x0000000600077305 */ /* 0x000324000021f000 */
[----:B-1----:R-:W-:Y:S02]  /*0130*/  IMAD.MOV.U32 R6, RZ, RZ, RZ ;  /* 0x000000ffff067224 */ /* 0x002fe400078e00ff */
[----:B----4-:R-:W-:-:S04]  /*0140*/  IMAD.MOV R4, RZ, RZ, -R7 ;  /* 0x000000ffff047224 */ /* 0x010fc800078e0a07 */
[----:B------:R-:W-:Y:S01]  /*0150*/  IMAD R11, R4, R9, RZ ;  /* 0x00000009040b7224 */ /* 0x000fe200078e02ff */
[----:B------:R-:W-:-:S03]  /*0160*/  IABS R4, R5 ;  /* 0x0000000500047213 */ /* 0x000fc60000000000 */
[----:B------:R-:W-:-:S06]  /*0170*/  IMAD.HI.U32 R7, R7, R11, R6 ;  /* 0x0000000b07077227 */ /* 0x000fcc00078e0006 */
[----:B------:R-:W-:-:S04]  /*0180*/  IMAD.HI.U32 R2, R7, R4, RZ ;  /* 0x0000000407027227 */ /* 0x000fc800078e00ff */
[----:B------:R-:W-:-:S04]  /*0190*/  IMAD.MOV R7, RZ, RZ, -R2 ;  /* 0x000000ffff077224 */ /* 0x000fc800078e0a02 */
[C---:B------:R-:W-:Y:S02]  /*01a0*/  IMAD R4, R9.reuse, R7, R4 ;  /* 0x0000000709047224 */ /* 0x040fe400078e0204 */
[----:B------:R-:W1:Y:S03]  /*01b0*/  LDC.64 R6, c[0x0][0x388] ;  /* 0x0000e200ff067b82 */ /* 0x000e660000000a00 */
[----:B------:R-:W-:-:S13]  /*01c0*/  ISETP.GT.U32.AND P2, PT, R9, R4, PT ;  /* 0x000000040900720c */ /* 0x000fda0003f44070 */
[-C--:B------:R-:W-:Y:S01]  /*01d0*/  @!P2 IADD3 R4, PT, PT, R4, -R9.reuse, RZ ;  /* 0x800000090404a210 */ /* 0x080fe20007ffe0ff */
[----:B------:R-:W-:Y:S01]  /*01e0*/  @!P2 VIADD R2, R2, 0x1 ;  /* 0x000000010202a836 */ /* 0x000fe20000000000 */
[----:B------:R-:W-:Y:S02]  /*01f0*/  ISETP.NE.AND P2, PT, R0, RZ, PT ;  /* 0x000000ff0000720c */ /* 0x000fe40003f45270 */
[----:B------:R-:W-:Y:S02]  /*0200*/  ISETP.GE.U32.AND P0, PT, R4, R9, PT ;  /* 0x000000090400720c */ /* 0x000fe40003f06070 */
[----:B------:R-:W-:-:S04]  /*0210*/  LOP3.LUT R4, R5, R0, RZ, 0x3c, !PT ;  /* 0x0000000005047212 */ /* 0x000fc800078e3cff */
[----:B------:R-:W-:-:S07]  /*0220*/  ISETP.GE.AND P1, PT, R4, RZ, PT ;  /* 0x000000ff0400720c */ /* 0x000fce0003f26270 */
[----:B------:R-:W-:-:S06]  /*0230*/  @P0 VIADD R2, R2, 0x1 ;  /* 0x0000000102020836 */ /* 0x000fcc0000000000 */
[----:B------:R-:W-:Y:S01]  /*0240*/  @!P1 IMAD.MOV R2, RZ, RZ, -R2 ;  /* 0x000000ffff029224 */ /* 0x000fe200078e0a02 */
[----:B------:R-:W-:-:S05]  /*0250*/  @!P2 LOP3.LUT R2, RZ, R0, RZ, 0x33, !PT ;  /* 0x00000000ff02a212 */ /* 0x000fca00078e33ff */
[----:B-1----:R-:W-:-:S06]  /*0260*/  IMAD.WIDE R6, R2, 0x4, R6 ;  /* 0x0000000402067825 */ /* 0x002fcc00078e0206 */
[----:B0-----:R0:W4:Y:S01]  /*0270*/  LDG.E R7, desc[UR4][R6.64] ;  /* 0x0000000406077981 */ /* 0x001122000c1e1900 */
[----:B------:R-:W-:Y:S02]  /*0280*/  IABS R11, R3 ;  /* 0x00000003000b7213 */ /* 0x000fe40000000000 */
[----:B------:R-:W-:Y:S02]  /*0290*/  ISETP.GE.AND P2, PT, R2, RZ, PT ;  /* 0x000000ff0200720c */ /* 0x000fe40003f46270 */
[----:B------:R-:W1:Y:S01]  /*02a0*/  I2F.RP R4, R11 ;  /* 0x0000000b00047306 */ /* 0x000e620000209400 */
[----:B0-----:R-:W-:-:S07]  /*02b0*/  IABS R6, R2 ;  /* 0x0000000200067213 */ /* 0x001fce0000000000 */
[----:B-1----:R-:W0:Y:S02]  /*02c0*/  MUFU.RCP R4, R4 ;  /* 0x0000000400047308 */ /* 0x002e240000001000 */
[----:B0-----:R-:W-:-:S06]  /*02d0*/  IADD3 R8, PT, PT, R4, 0xffffffe, RZ ;  /* 0x0ffffffe04087810 */ /* 0x001fcc0007ffe0ff */
[----:B------:R0:W1:Y:S02]  /*02e0*/  F2I.FTZ.U32.TRUNC.NTZ R9, R8 ;  /* 0x0000000800097305 */ /* 0x000064000021f000 */
[----:B0-----:R-:W-:Y:S02]  /*02f0*/  IMAD.MOV.U32 R8, RZ, RZ, RZ ;  /* 0x000000ffff087224 */ /* 0x001fe400078e00ff */
[----:B-1----:R-:W-:-:S04]  /*0300*/  IMAD.MOV R10, RZ, RZ, -R9 ;  /* 0x000000ffff0a7224 */ /* 0x002fc800078e0a09 */
[----:B------:R-:W-:-:S04]  /*0310*/  IMAD R13, R10, R11, RZ ;  /* 0x0000000b0a0d7224 */ /* 0x000fc800078e02ff */
[----:B------:R-:W-:-:S06]  /*0320*/  IMAD.HI.U32 R9, R9, R13, R8 ;  /* 0x0000000d09097227 */ /* 0x000fcc00078e0008 */
[----:B------:R-:W-:-:S04]  /*0330*/  IMAD.HI.U32 R9, R9, R6, RZ ;  /* 0x0000000609097227 */ /* 0x000fc800078e00ff */
[----:B------:R-:W-:-:S04]  /*0340*/  IMAD.MOV R9, RZ, RZ, -R9 ;  /* 0x000000ffff097224 */ /* 0x000fc800078e0a09 */
[----:B------:R-:W-:-:S05]  /*0350*/  IMAD R4, R11, R9, R6 ;  /* 0x000000090b047224 */ /* 0x000fca00078e0206 */
[----:B------:R-:W-:-:S13]  /*0360*/  ISETP.GT.U32.AND P0, PT, R11, R4, PT ;  /* 0x000000040b00720c */ /* 0x000fda0003f04070 */
[----:B------:R-:W-:Y:S02]  /*0370*/  @!P0 IADD3 R4, PT, PT, R4, -R11, RZ ;  /* 0x8000000b04048210 */ /* 0x000fe40007ffe0ff */
[----:B------:R-:W-:Y:S02]  /*0380*/  ISETP.NE.AND P0, PT, R3, RZ, PT ;  /* 0x000000ff0300720c */ /* 0x000fe40003f05270 */
[----:B------:R-:W-:-:S13]  /*0390*/  ISETP.GT.U32.AND P1, PT, R11, R4, PT ;  /* 0x000000040b00720c */ /* 0x000fda0003f24070 */
[----:B------:R-:W-:-:S04]  /*03a0*/  @!P1 IMAD.IADD R4, R4, 0x1, -R11 ;  /* 0x0000000104049824 */ /* 0x000fc800078e0a0b */
[----:B------:R-:W-:Y:S01]  /*03b0*/  IMAD.MOV.U32 R9, RZ, RZ, R4 ;  /* 0x000000ffff097224 */ /* 0x000fe200078e0004 */
[----:B------:R-:W-:-:S03]  /*03c0*/  IADD3 R4, PT, PT, -R2, RZ, RZ ;  /* 0x000000ff02047210 */ /* 0x000fc60007ffe1ff */
[----:B------:R-:W-:Y:S01]  /*03d0*/  @!P2 IMAD.MOV R9, RZ, RZ, -R9 ;  /* 0x000000ffff09a224 */ /* 0x000fe200078e0a09 */
[----:B------:R-:W-:Y:S01]  /*03e0*/  @!P0 LOP3.LUT R9, RZ, R3, RZ, 0x33, !PT ;  /* 0x00000003ff098212 */ /* 0x000fe200078e33ff */
[----:B------:R-:W-:-:S04]  /*03f0*/  IMAD R5, R0, R4, R5 ;  /* 0x0000000400057224 */ /* 0x000fc800078e0205 */
[----:B------:R-:W-:Y:S01]  /*0400*/  IMAD R6, R9, R0, RZ ;  /* 0x0000000009067224 */ /* 0x000fe200078e02ff */
[----:B------:R-:W-:-:S04]  /*0410*/  SHF.R.S32.HI R3, RZ, 0x1f, R5 ;  /* 0x0000001fff037819 */ /* 0x000fc80000011405 */
[----:B------:R-:W-:Y:S01]  /*0420*/  IADD3 R10, P1, PT, R5, R6, RZ ;  /* 0x00000006050a7210 */ /* 0x000fe20007f3e0ff */
[----:B----4-:R-:W-:-:S05]  /*0430*/  IMAD R8, R7, R0, RZ ;  /* 0x0000000007087224 */ /* 0x010fca00078e02ff */
[----:B------:R-:W-:-:S04]  /*0440*/  IADD3 R7, P2, PT, R5, R8, RZ ;  /* 0x0000000805077210 */ /* 0x000fc80007f5e0ff */
[-C--:B------:R-:W-:Y:S02]  /*0450*/  LEA.HI.X.SX32 R8, R8, R3.reuse, 0x1, P2 ;  /* 0x0000000308087211 */ /* 0x080fe400010f0eff */
[C---:B--2---:R-:W-:Y:S02]  /*0460*/  LEA R4, P0, R7.reuse, UR8, 0x2 ;  /* 0x0000000807047c11 */ /* 0x044fe4000f8010ff */
[----:B------:R-:W-:Y:S02]  /*0470*/  LEA.HI.X.SX32 R3, R6, R3, 0x1, P1 ;  /* 0x0000000306037211 */ /* 0x000fe400008f0eff */
[C---:B------:R-:W-:Y:S02]  /*0480*/  LEA R6, P1, R10.reuse, UR10, 0x2 ;  /* 0x0000000a0a067c11 */ /* 0x040fe4000f8210ff */
[----:B------:R-:W-:Y:S02]  /*0490*/  LEA.HI.X R5, R7, UR9, R8, 0x2, P0 ;  /* 0x0000000907057c11 */ /* 0x000fe400080f1408 */
[----:B------:R-:W-:-:S03]  /*04a0*/  LEA.HI.X R7, R10, UR11, R3, 0x2, P1 ;  /* 0x0000000b0a077c11 */ /* 0x000fc600088f1403 */
[----:B------:R-:W2:Y:S04]  /*04b0*/  LDG.E R4, desc[UR4][R4.64] ;  /* 0x0000000404047981 */ /* 0x000ea8000c1e1900 */
[----:B------:R-:W2:Y:S01]  /*04c0*/  LDG.E R7, desc[UR4][R6.64] ;  /* 0x0000000406077981 */ /* 0x000ea2000c1e1900 */
[----:B------:R-:W-:-:S04]  /*04d0*/  IMAD.IADD R9, R2, 0x1, -R9 ;  /* 0x0000000102097824 */ /* 0x000fc800078e0a09 */
[----:B------:R-:W-:-:S05]  /*04e0*/  IMAD R9, R9, R0, RZ ;  /* 0x0000000009097224 */ /* 0x000fca00078e02ff */
[----:B------:R-:W-:-:S04]  /*04f0*/  IADD3 R0, P0, PT, R9, R10, RZ ;  /* 0x0000000a09007210 */ /* 0x000fc80007f1e0ff */
[----:B------:R-:W-:Y:S02]  /*0500*/  LEA.HI.X.SX32 R9, R9, R3, 0x1, P0 ;  /* 0x0000000309097211 */ /* 0x000fe400000f0eff */
[----:B---3--:R-:W-:-:S04]  /*0510*/  LEA R2, P0, R0, UR6, 0x2 ;  /* 0x0000000600027c11 */ /* 0x008fc8000f8010ff */
[----:B------:R-:W-:Y:S01]  /*0520*/  LEA.HI.X R3, R0, UR7, R9, 0x2, P0 ;  /* 0x0000000700037c11 */ /* 0x000fe200080f1409 */
[----:B--2---:R-:W-:-:S05]  /*0530*/  FADD R9, R4, R7 ;  /* 0x0000000704097221 */ /* 0x004fca0000000000 */
[----:B------:R-:W-:Y:S01]  /*0540*/  STG.E desc[UR4][R2.64], R9 ;  /* 0x0000000902007986 */ /* 0x000fe2000c101904 */
[----:B------:R-:W-:Y:S05]  /*0550*/  EXIT ;  /* 0x000000000000794d */ /* 0x000fea0003800000 */
.L_x_243:
        /* <DEDUP_REMOVED lines=10> */
.L_x_273:


//--------------------- .nv.global.init           --------------------------
	.section	.nv.global.init,"aw",@progbits
.nv.global.init:
	.type		$str,@object
	.size		$str,($str$1 - $str)
$str:
        /*0000*/ 	.byte	0x54, 0x20, 0x25, 0x20, 0x34, 0x20, 0x3d, 0x3d, 0x20, 0x30, 0x00
	.type		$str$1,@object
	.size		$str$1,(__unnamed_1 - $str$1)
$str$1:
        /*000b*/ 	.byte	0x2f, 0x74, 0x6d, 0x70, 0x2f, 0x73, 0x61, 0x73, 0x73, 0x5f, 0x63, 0x75, 0x5f, 0x77, 0x70, 0x6f
        /*001b*/ 	.byte	0x35, 0x38, 0x68, 0x6d, 0x62, 0x2f, 0x6b, 0x2e, 0x63, 0x75, 0x00
	.type		__unnamed_1,@object
	.size		__unnamed_1,(.L_0 - __unnamed_1)
__unnamed_1:
        /*0026*/ 	.byte	0x76, 0x6f, 0x69, 0x64, 0x20, 0x73, 0x6f, 0x66, 0x74, 0x6d, 0x61, 0x78, 0x5f, 0x66, 0x6f, 0x72
        /*0036*/ 	.byte	0x77, 0x61, 0x72, 0x64, 0x5f, 0x6b, 0x65, 0x72, 0x6e, 0x65, 0x6c, 0x35, 0x28, 0x66, 0x6c, 0x6f
        /*0046*/ 	.byte	0x61, 0x74, 0x20, 0x2a, 0x2c, 0x20, 0x66, 0x6c, 0x6f, 0x61, 0x74, 0x2c, 0x20, 0x63, 0x6f, 0x6e
        /*0056*/ 	.byte	0x73, 0x74, 0x20, 0x66, 0x6c, 0x6f, 0x61, 0x74, 0x20, 0x2a, 0x2c, 0x20, 0x69, 0x6e, 0x74, 0x2c
        /*0066*/ 	.byte	0x20, 0x69, 0x6e, 0x74, 0x29, 0x00
.L_0:


//--------------------- .nv.shared._Z13adamw_kernel2PfS_S_S_lfffffff --------------------------
	.section	.nv.shared._Z13adamw_kernel2PfS_S_S_lfffffff,"aw",@nobits
	.sectionflags	@""
	.align	16
	.zero		1024


//--------------------- .nv.shared.reserved.0     --------------------------
	.section	.nv.shared.reserved.0,"aw",@nobits
	.weak		__nv_reservedSMEM_offset_0_alias
	.size		__nv_reservedSMEM_offset_0_alias, 0, 64
	.other		__nv_reservedSMEM_offset_0_alias,@"STO_CUDA_RESERVED_SHARED STV_DEFAULT"
__nv_reservedSMEM_offset_0_alias:
	.zero		0
	.zero		64


//--------------------- .nv.global                --------------------------
	.section	.nv.global,"aw",@nobits
.nv.global:
	.type		_ZN34_INTERNAL_e8c31e9a_4_k_cu_5c650d564cuda3std6ranges3__45__cpo9iter_moveE,@object
	.size		_ZN34_INTERNAL_e8c31e9a_4_k_cu_5c650d564cuda3std6ranges3__45__cpo9iter_moveE,(_ZN34_INTERNAL_e8c31e9a_4_k_cu_5c650d564cuda3std3__436_GLOBAL__N__e8c31e9a_4_k_cu_5c650d566ignoreE - _ZN34_INTERNAL_e8c31e9a_4_k_cu_5c650d564cuda3std6ranges3__45__cpo9iter_moveE)
_ZN34_INTERNAL_e8c31e9a_4_k_cu_5c650d564cuda3std6ranges3__45__cpo9iter_moveE:
	.zero		1
	.type		_ZN34_INTERNAL_e8c31e9a_4_k_cu_5c650d564cuda3std3__436_GLOBAL__N__e8c31e9a_4_k_cu_5c650d566ignoreE,@object
	.size		_ZN34_INTERNAL_e8c31e9a_4_k_cu_5c650d564cuda3std3__436_GLOBAL__N__e8c31e9a_4_k_cu_5c650d566ignoreE,(_ZN34_INTERNAL_e8c31e9a_4_k_cu_5c650d564cuda3std3__45__cpo4cendE - _ZN34_INTERNAL_e8c31e9a_4_k_cu_5c650d564cuda3std3__436_GLOBAL__N__e8c31e9a_4_k_cu_5c650d566ignoreE)
_ZN34_INTERNAL_e8c31e9a_4_k_cu_5c650d564cuda3std3__436_GLOBAL__N__e8c31e9a_4_k_cu_5c650d566ignoreE:
	.zero		1
	.type		_ZN34_INTERNAL_e8c31e9a_4_k_cu_5c650d564cuda3std3__45__cpo4cendE,@object
	.size		_ZN34_INTERNAL_e8c31e9a_4_k_cu_5c650d564cuda3std3__45__cpo4cendE,(_ZN34_INTERNAL_e8c31e9a_4_k_cu_5c650d564cuda3std3__45__cpo3endE - _ZN34_INTERNAL_e8c31e9a_4_k_cu_5c650d564cuda3std3__45__cpo4cendE)
_ZN34_INTERNAL_e8c31e9a_4_k_cu_5c650d564cuda3std3__45__cpo4cendE:
	.zero		1
	.type		_ZN34_INTERNAL_e8c31e9a_4_k_cu_5c650d564cuda3std3__45__cpo3endE,@object
	.size		_ZN34_INTERNAL_e8c31e9a_4_k_cu_5c650d564cuda3std3__45__cpo3endE,(_ZN34_INTERNAL_e8c31e9a_4_k_cu_5c650d564cuda3std3__48in_placeE - _ZN34_INTERNAL_e8c31e9a_4_k_cu_5c650d564cuda3std3__45__cpo3endE)
_ZN34_INTERNAL_e8c31e9a_4_k_cu_5c650d564cuda3std3__45__cpo3endE:
	.zero		1
	.type		_ZN34_INTERNAL_e8c31e9a_4_k_cu_5c650d564cuda3std3__48in_placeE,@object
	.size		_ZN34_INTERNAL_e8c31e9a_4_k_cu_5c650d564cuda3std3__48in_placeE,(_ZN34_INTERNAL_e8c31e9a_4_k_cu_5c650d564cuda3std6ranges3__45__cpo7advanceE - _ZN34_INTERNAL_e8c31e9a_4_k_cu_5c650d564cuda3std3__48in_placeE)
_ZN34_INTERNAL_e8c31e9a_4_k_cu_5c650d564cuda3std3__48in_placeE:
	.zero		1
	.type		_ZN34_INTERNAL_e8c31e9a_4_k_cu_5c650d564cuda3std6ranges3__45__cpo7advanceE,@object
	.size		_ZN34_INTERNAL_e8c31e9a_4_k_cu_5c650d564cuda3std6ranges3__45__cpo7advanceE,(_ZN34_INTERNAL_e8c31e9a_4_k_cu_5c650d564cuda3std3__45__cpo5beginE - _ZN34_INTERNAL_e8c31e9a_4_k_cu_5c650d564cuda3std6ranges3__45__cpo7advanceE)
_ZN34_INTERNAL_e8c31e9a_4_k_cu_5c650d564cuda3std6ranges3__45__cpo7advanceE:
	.zero		1
	.type		_ZN34_INTERNAL_e8c31e9a_4_k_cu_5c650d564cuda3std3__45__cpo5beginE,@object
	.size		_ZN34_INTERNAL_e8c31e9a_4_k_cu_5c650d564cuda3std3__45__cpo5beginE,(_ZN34_INTERNAL_e8c31e9a_4_k_cu_5c650d564cuda3std3__419piecewise_constructE - _ZN34_INTERNAL_e8c31e9a_4_k_cu_5c650d564cuda3std3__45__cpo5beginE)
_ZN34_INTERNAL_e8c31e9a_4_k_cu_5c650d564cuda3std3__45__cpo5beginE:
	.zero		1
	.type		_ZN34_INTERNAL_e8c31e9a_4_k_cu_5c650d564cuda3std3__419piecewise_constructE,@object
	.size		_ZN34_INTERNAL_e8c31e9a_4_k_cu_5c650d564cuda3std3__419piecewise_constructE,(_ZN34_INTERNAL_e8c31e9a_4_k_cu_5c650d564cuda3std3__45__cpo6cbeginE - _ZN34_INTERNAL_e8c31e9a_4_k_cu_5c650d564cuda3std3__419piecewise_constructE)
_ZN34_INTERNAL_e8c31e9a_4_k_cu_5c650d564cuda3std3__419piecewise_constructE:
	.zero		1
	.type		_ZN34_INTERNAL_e8c31e9a_4_k_cu_5c650d564cuda3std3__45__cpo6cbeginE,@object
	.size		_ZN34_INTERNAL_e8c31e9a_4_k_cu_5c650d564cuda3std3__45__cpo6cbeginE,(_ZN34_INTERNAL_e8c31e9a_4_k_cu_5c650d564cuda3std6ranges3__45__cpo4swapE - _ZN34_INTERNAL_e8c31e9a_4_k_cu_5c650d564cuda3std3__45__cpo6cbeginE)
_ZN34_INTERNAL_e8c31e9a_4_k_cu_5c650d564cuda3std3__45__cpo6cbeginE:
	.zero		1
	.type		_ZN34_INTERNAL_e8c31e9a_4_k_cu_5c650d564cuda3std6ranges3__45__cpo4swapE,@object
	.size		_ZN34_INTERNAL_e8c31e9a_4_k_cu_5c650d564cuda3std6ranges3__45__cpo4swapE,(.L_8 - _ZN34_INTERNAL_e8c31e9a_4_k_cu_5c650d564cuda3std6ranges3__45__cpo4swapE)
_ZN34_INTERNAL_e8c31e9a_4_k_cu_5c650d564cuda3std6ranges3__45__cpo4swapE:
	.zero		1
.L_8:


//--------------------- .nv.shared._Z38softmax_autoregressive_backward_kernelPfPKfS1_iiii --------------------------
	.section	.nv.shared._Z38softmax_autoregressive_backward_kernelPfPKfS1_iiii,"aw",@nobits
	.sectionflags	@""
	.align	16
	.zero		1024


//--------------------- .nv.shared._Z11setConstantPffi --------------------------
	.section	.nv.shared._Z11setConstantPffi,"aw",@nobits
	.sectionflags	@""
	.align	16
	.zero		1024


//--------------------- .nv.shared._Z26layernorm_backward_kernel1PfS_S_S_S_S_S_S_iii --------------------------
	.section	.nv.shared._Z26layernorm_backward_kernel1PfS_S_S_S_S_S_S_iii,"aw",@nobits
	.sectionflags	@""
	.align	16
	.zero		1024


//--------------------- .nv.shared._Z34matmul_backward_bias_kernel_fasterPfPKfiii --------------------------
	.section	.nv.shared._Z34matmul_backward_bias_kernel_fasterPfPKfiii,"aw",@nobits
	.sectionflags	@""
	.align	16
	.zero		1024


//--------------------- .nv.shared._Z37crossentropy_softmax_backward_kernel1PfPKfS1_PKiiii --------------------------
	.section	.nv.shared._Z37crossentropy_softmax_backward_kernel1PfPKfS1_PKiiii,"aw",@nobits
	.sectionflags	@""
	.align	16
	.zero		1024


//--------------------- .nv.shared._Z23softmax_forward_kernel7PfPKfii --------------------------
	.section	.nv.shared._Z23softmax_forward_kernel7PfPKfii,"aw",@nobits
	.sectionflags	@""
	.align	16
	.zero		1024


//--------------------- .nv.shared._Z28crossentropy_forward_kernel1PfS_Piiii --------------------------
	.section	.nv.shared._Z28crossentropy_forward_kernel1PfS_Piiii,"aw",@nobits
	.sectionflags	@""
	.align	16
	.zero		1024


//--------------------- .nv.shared._Z20gelu_backward_kernelPfPKfS1_i --------------------------
	.section	.nv.shared._Z20gelu_backward_kernelPfPKfS1_i,"aw",@nobits
	.sectionflags	@""
	.align	16
	.zero		1024


//--------------------- .nv.shared._Z19gelu_forward_kernelPfPKfi --------------------------
	.section	.nv.shared._Z19gelu_forward_kernelPfPKfi,"aw",@nobits
	.sectionflags	@""
	.align	16
	.zero		1024


//--------------------- .nv.shared._Z24residual_backward_kernelPfS_S_i --------------------------
	.section	.nv.shared._Z24residual_backward_kernelPfS_S_i,"aw",@nobits
	.sectionflags	@""
	.align	16
	.zero		1024


//--------------------- .nv.shared._Z23residual_forward_kernelPfS_S_i --------------------------
	.section	.nv.shared._Z23residual_forward_kernelPfS_S_i,"aw",@nobits
	.sectionflags	@""
	.align	16
	.zero		1024


//--------------------- .nv.shared._Z23softmax_forward_kernel5PffPKfii --------------------------
	.section	.nv.shared._Z23softmax_forward_kernel5PffPKfii,"aw",@nobits
	.sectionflags	@""
	.align	16
	.zero		1024


//--------------------- .nv.shared._Z25unpermute_kernel_backwardPfPKfiiii --------------------------
	.section	.nv.shared._Z25unpermute_kernel_backwardPfPKfiiii,"aw",@nobits
	.sectionflags	@""
	.align	16
	.zero		1024


//--------------------- .nv.shared._Z16unpermute_kernelPfS_iiii --------------------------
	.section	.nv.shared._Z16unpermute_kernelPfS_iiii,"aw",@nobits
	.sectionflags	@""
	.align	16
	.zero		1024


//--------------------- .nv.shared._Z23permute_kernel_backwardPfPKfS1_S1_iiii --------------------------
	.section	.nv.shared._Z23permute_kernel_backwardPfPKfS1_S1_iiii,"aw",@nobits
	.sectionflags	@""
	.align	16
	.zero		1024


//--------------------- .nv.shared._Z14permute_kernelPfS_S_PKfiiii --------------------------
	.section	.nv.shared._Z14permute_kernelPfS_S_PKfiiii,"aw",@nobits
	.sectionflags	@""
	.align	16
	.zero		1024


//--------------------- .nv.shared._Z8add_biasPfS_iii --------------------------
	.section	.nv.shared._Z8add_biasPfS_iii,"aw",@nobits
	.sectionflags	@""
	.align	16
	.zero		1024


//--------------------- .nv.shared._Z25layernorm_forward_kernel3PfS_S_PKfS1_S1_ii --------------------------
	.section	.nv.shared._Z25layernorm_forward_kernel3PfS_S_PKfS1_S1_ii,"aw",@nobits
	.sectionflags	@""
	.align	16
	.zero		1024


//--------------------- .nv.shared._Z23encoder_backward_kernelPfS_PKfPKiiii --------------------------
	.section	.nv.shared._Z23encoder_backward_kernelPfS_PKfPKiiii,"aw",@nobits
	.sectionflags	@""
	.align	16
	.zero		1024


//--------------------- .nv.shared._Z23encoder_forward_kernel2PfPiS_S_iii --------------------------
	.section	.nv.shared._Z23encoder_forward_kernel2PfPiS_S_iii,"aw",@nobits
	.sectionflags	@""
	.align	16
	.zero		1024


//--------------------- .nv.constant0._Z13adamw_kernel2PfS_S_S_lfffffff --------------------------
	.section	.nv.constant0._Z13adamw_kernel2PfS_S_S_lfffffff,"a",@progbits
	.sectionflags	@""
	.align	4
.nv.constant0._Z13adamw_kernel2PfS_S_S_lfffffff:
	.zero		964


//--------------------- .nv.constant0._Z38softmax_autoregressive_backward_kernelPfPKfS1_iiii --------------------------
	.section	.nv.constant0._Z38softmax_autoregressive_backward_kernelPfPKfS1_iiii,"a",@progbits
	.sectionflags	@""
	.align	4
.nv.constant0._Z38softmax_autoregressive_backward_kernelPfPKfS1_iiii:
	.zero		936


//--------------------- .nv.constant0._Z11setConstantPffi --------------------------
	.section	.nv.constant0._Z11setConstantPffi,"a",@progbits
	.sectionflags	@""
	.align	4
.nv.constant0._Z11setConstantPffi:
	.zero		912


//--------------------- .nv.constant0._Z26layernorm_backward_kernel1PfS_S_S_S_S_S_S_iii --------------------------
	.section	.nv.constant0._Z26layernorm_backward_kernel1PfS_S_S_S_S_S_S_iii,"a",@progbits
	.sectionflags	@""
	.align	4
.nv.constant0._Z26layernorm_backward_kernel1PfS_S_S_S_S_S_S_iii:
	.zero		972


//--------------------- .nv.constant0._Z34matmul_backward_bias_kernel_fasterPfPKfiii --------------------------
	.section	.nv.constant0._Z34matmul_backward_bias_kernel_fasterPfPKfiii,"a",@progbits
	.sectionflags	@""
	.align	4
.nv.constant0._Z34matmul_backward_bias_kernel_fasterPfPKfiii:
	.zero		924


//--------------------- .nv.constant0._Z37crossentropy_softmax_backward_kernel1PfPKfS1_PKiiii --------------------------
	.section	.nv.constant0._Z37crossentropy_softmax_backward_kernel1PfPKfS1_PKiiii,"a",@progbits
	.sectionflags	@""
	.align	4
.nv.constant0._Z37crossentropy_softmax_backward_kernel1PfPKfS1_PKiiii:
	.zero		940


//--------------------- .nv.constant0._Z23softmax_forward_kernel7PfPKfii --------------------------
	.section	.nv.constant0._Z23softmax_forward_kernel7PfPKfii,"a",@progbits
	.sectionflags	@""
	.align	4
.nv.constant0._Z23softmax_forward_kernel7PfPKfii:
	.zero		920


//--------------------- .nv.constant0._Z28crossentropy_forward_kernel1PfS_Piiii --------------------------
	.section	.nv.constant0._Z28crossentropy_forward_kernel1PfS_Piiii,"a",@progbits
	.sectionflags	@""
	.align	4
.nv.constant0._Z28crossentropy_forward_kernel1PfS_Piiii:
	.zero		932


//--------------------- .nv.constant0._Z20gelu_backward_kernelPfPKfS1_i --------------------------
	.section	.nv.constant0._Z20gelu_backward_kernelPfPKfS1_i,"a",@progbits
	.sectionflags	@""
	.align	4
.nv.constant0._Z20gelu_backward_kernelPfPKfS1_i:
	.zero		924


//--------------------- .nv.constant0._Z19gelu_forward_kernelPfPKfi --------------------------
	.section	.nv.constant0._Z19gelu_forward_kernelPfPKfi,"a",@progbits
	.sectionflags	@""
	.align	4
.nv.constant0._Z19gelu_forward_kernelPfPKfi:
	.zero		916


//--------------------- .nv.constant0._Z24residual_backward_kernelPfS_S_i --------------------------
	.section	.nv.constant0._Z24residual_backward_kernelPfS_S_i,"a",@progbits
	.sectionflags	@""
	.align	4
.nv.constant0._Z24residual_backward_kernelPfS_S_i:
	.zero		924


//--------------------- .nv.constant0._Z23residual_forward_kernelPfS_S_i --------------------------
	.section	.nv.constant0._Z23residual_forward_kernelPfS_S_i,"a",@progbits
	.sectionflags	@""
	.align	4
.nv.constant0._Z23residual_forward_kernelPfS_S_i:
	.zero		924


//--------------------- .nv.constant0._Z23softmax_forward_kernel5PffPKfii --------------------------
	.section	.nv.constant0._Z23softmax_forward_kernel5PffPKfii,"a",@progbits
	.sectionflags	@""
	.align	4
.nv.constant0._Z23softmax_forward_kernel5PffPKfii:
	.zero		928


//--------------------- .nv.constant0._Z25unpermute_kernel_backwardPfPKfiiii --------------------------
	.section	.nv.constant0._Z25unpermute_kernel_backwardPfPKfiiii,"a",@progbits
	.sectionflags	@""
	.align	4
.nv.constant0._Z25unpermute_kernel_backwardPfPKfiiii:
	.zero		928


//--------------------- .nv.constant0._Z16unpermute_kernelPfS_iiii --------------------------
	.section	.nv.constant0._Z16unpermute_kernelPfS_iiii,"a",@progbits
	.sectionflags	@""
	.align	4
.nv.constant0._Z16unpermute_kernelPfS_iiii:
	.zero		928


//--------------------- .nv.constant0._Z23permute_kernel_backwardPfPKfS1_S1_iiii --------------------------
	.section	.nv.constant0._Z23permute_kernel_backwardPfPKfS1_S1_iiii,"a",@progbits
	.sectionflags	@""
	.align	4
.nv.constant0._Z23permute_kernel_backwardPfPKfS1_S1_iiii:
	.zero		944


//--------------------- .nv.constant0._Z14permute_kernelPfS_S_PKfiiii --------------------------
	.section	.nv.constant0._Z14permute_kernelPfS_S_PKfiiii,"a",@progbits
	.sectionflags	@""
	.align	4
.nv.constant0._Z14permute_kernelPfS_S_PKfiiii:
	.zero		944


//--------------------- .nv.constant0._Z8add_biasPfS_iii --------------------------
	.section	.nv.constant0._Z8add_biasPfS_iii,"a",@progbits
	.sectionflags	@""
	.align	4
.nv.constant0._Z8add_biasPfS_iii:
	.zero		924


//--------------------- .nv.constant0._Z25layernorm_forward_kernel3PfS_S_PKfS1_S1_ii --------------------------
	.section	.nv.constant0._Z25layernorm_forward_kernel3PfS_S_PKfS1_S1_ii,"a",@progbits
	.sectionflags	@""
	.align	4
.nv.constant0._Z25layernorm_forward_kernel3PfS_S_PKfS1_S1_ii:
	.zero		952


//--------------------- .nv.constant0._Z23encoder_backward_kernelPfS_PKfPKiiii --------------------------
	.section	.nv.constant0._Z23encoder_backward_kernelPfS_PKfPKiiii,"a",@progbits
	.sectionflags	@""
	.align	4
.nv.constant0._Z23encoder_backward_kernelPfS_PKfPKiiii:
	.zero		940


//--------------------- .nv.constant0._Z23encoder_forward_kernel2PfPiS_S_iii --------------------------
	.section	.nv.constant0._Z23encoder_forward_kernel2PfPiS_S_iii,"a",@progbits
	.sectionflags	@""
	.align	4
.nv.constant0._Z23encoder_forward_kernel2PfPiS_S_iii:
	.zero		940


//--------------------- SYMBOLS --------------------------

	.type		.nv.reservedSmem.offset0,@object
	.size		.nv.reservedSmem.offset0,0x4
	.type		.nv.reservedSmem.cap,@object
	.size		.nv.reservedSmem.cap,0x4
	.type		__assertfail,@function
